	.target	sm_80

	.elftype	@"ET_EXEC"


//--------------------- .note.nv.tkinfo           --------------------------
	.section	.note.nv.tkinfo,"",@"SHT_NOTE"
	.sectionflags	@"SHF_NOTE_NV_TKINFO"
	.tkinfo
        /*0018*/ 	.word	0x00000002
        /*0030*/ 	.string	""
        /*0030*/ 	.string	"ptxas"
        /*0030*/ 	.string	"Cuda compilation tools, release 13.0, V13.0.88"
        /*0030*/ 	.string	"Build cuda_13.0.r13.0/compiler.36424714_0"
        /*0030*/ 	.string	"-v  -suppress-debug-info  -lineinfo  -arch sm_80 "



//--------------------- .note.nv.cuinfo           --------------------------
	.section	.note.nv.cuinfo,"",@"SHT_NOTE"
	.sectionflags	@"SHF_NOTE_NV_CUINFO"
        /*0018*/ 	.short	0x0002
        /*001a*/ 	.short	0x0050
        /*001c*/ 	.short	0x0082
	.zero		2


//--------------------- .nv.info                  --------------------------
	.section	.nv.info,"",@"SHT_CUDA_INFO"
	.align	4


	//----- nvinfo : EIATTR_REGCOUNT
	.align		4
        /*0000*/ 	.byte	0x04, 0x2f
        /*0002*/ 	.short	(.L_1 - .L_0)
	.align		4
.L_0:
        /*0004*/ 	.word	index@(matmul_kernel)
        /*0008*/ 	.word	0x000000ff


	//----- nvinfo : EIATTR_FRAME_SIZE
	.align		4
.L_1:
        /*000c*/ 	.byte	0x04, 0x11
        /*000e*/ 	.short	(.L_3 - .L_2)
	.align		4
.L_2:
        /*0010*/ 	.word	index@(matmul_kernel)
        /*0014*/ 	.word	0x00000200


	//----- nvinfo : EIATTR_MIN_STACK_SIZE
	.align		4
.L_3:
        /*0018*/ 	.byte	0x04, 0x12
        /*001a*/ 	.short	(.L_5 - .L_4)
	.align		4
.L_4:
        /*001c*/ 	.word	index@(matmul_kernel)
        /*0020*/ 	.word	0x00000200
.L_5:


//--------------------- .nv.info.matmul_kernel    --------------------------
	.section	.nv.info.matmul_kernel,"",@"SHT_CUDA_INFO"
	.sectionflags	@""
	.align	4


	//----- nvinfo : EIATTR_CUDA_API_VERSION
	.align		4
        /*0000*/ 	.byte	0x04, 0x37
        /*0002*/ 	.short	(.L_7 - .L_6)
.L_6:
        /*0004*/ 	.word	0x00000082


	//----- nvinfo : EIATTR_SW2861232_WAR
	.align		4
.L_7:
        /*0008*/ 	.byte	0x01, 0x35
	.zero		2


	//----- nvinfo : EIATTR_PARAM_CBANK
	.align		4
        /*000c*/ 	.byte	0x04, 0x0a
        /*000e*/ 	.short	(.L_9 - .L_8)
	.align		4
.L_8:
        /*0010*/ 	.word	index@(.nv.constant0.matmul_kernel)
        /*0014*/ 	.short	0x0160
        /*0016*/ 	.short	0x0050


	//----- nvinfo : EIATTR_CBANK_PARAM_SIZE
	.align		4
.L_9:
        /*0018*/ 	.byte	0x03, 0x19
        /*001a*/ 	.short	0x0050


	//----- nvinfo : EIATTR_KPARAM_INFO
	.align		4
        /*001c*/ 	.byte	0x04, 0x17
        /*001e*/ 	.short	(.L_11 - .L_10)
.L_10:
        /*0020*/ 	.word	0x00000000
        /*0024*/ 	.short	0x000d
        /*0026*/ 	.short	0x0048
        /*0028*/ 	.byte	0x00, 0xf4, 0x21, 0x00


	//----- nvinfo : EIATTR_KPARAM_INFO
	.align		4
.L_11:
        /*002c*/ 	.byte	0x04, 0x17
        /*002e*/ 	.short	(.L_13 - .L_12)
.L_12:
        /*0030*/ 	.word	0x00000000
        /*0034*/ 	.short	0x000c
        /*0036*/ 	.short	0x0040
        /*0038*/ 	.byte	0x00, 0xf4, 0x21, 0x00


	//----- nvinfo : EIATTR_KPARAM_INFO
	.align		4
.L_13:
        /*003c*/ 	.byte	0x04, 0x17
        /*003e*/ 	.short	(.L_15 - .L_14)
.L_14:
        /*0040*/ 	.word	0x00000000
        /*0044*/ 	.short	0x000b
        /*0046*/ 	.short	0x0038
        /*0048*/ 	.byte	0x00, 0xf0, 0x11, 0x00


	//----- nvinfo : EIATTR_KPARAM_INFO
	.align		4
.L_15:
        /*004c*/ 	.byte	0x04, 0x17
        /*004e*/ 	.short	(.L_17 - .L_16)
.L_16:
        /*0050*/ 	.word	0x00000000
        /*0054*/ 	.short	0x000a
        /*0056*/ 	.short	0x0034
        /*0058*/ 	.byte	0x00, 0xf0, 0x11, 0x00


	//----- nvinfo : EIATTR_KPARAM_INFO
	.align		4
.L_17:
        /*005c*/ 	.byte	0x04, 0x17
        /*005e*/ 	.short	(.L_19 - .L_18)
.L_18:
        /*0060*/ 	.word	0x00000000
        /*0064*/ 	.short	0x0009
        /*0066*/ 	.short	0x0030
        /*0068*/ 	.byte	0x00, 0xf0, 0x11, 0x00


	//----- nvinfo : EIATTR_KPARAM_INFO
	.align		4
.L_19:
        /*006c*/ 	.byte	0x04, 0x17
        /*006e*/ 	.short	(.L_21 - .L_20)
.L_20:
        /*0070*/ 	.word	0x00000000
        /*0074*/ 	.short	0x0008
        /*0076*/ 	.short	0x002c
        /*0078*/ 	.byte	0x00, 0xf0, 0x11, 0x00


	//----- nvinfo : EIATTR_KPARAM_INFO
	.align		4
.L_21:
        /*007c*/ 	.byte	0x04, 0x17
        /*007e*/ 	.short	(.L_23 - .L_22)
.L_22:
        /*0080*/ 	.word	0x00000000
        /*0084*/ 	.short	0x0007
        /*0086*/ 	.short	0x0028
        /*0088*/ 	.byte	0x00, 0xf0, 0x11, 0x00


	//----- nvinfo : EIATTR_KPARAM_INFO
	.align		4
.L_23:
        /*008c*/ 	.byte	0x04, 0x17
        /*008e*/ 	.short	(.L_25 - .L_24)
.L_24:
        /*0090*/ 	.word	0x00000000
        /*0094*/ 	.short	0x0006
        /*0096*/ 	.short	0x0024
        /*0098*/ 	.byte	0x00, 0xf0, 0x11, 0x00


	//----- nvinfo : EIATTR_KPARAM_INFO
	.align		4
.L_25:
        /*009c*/ 	.byte	0x04, 0x17
        /*009e*/ 	.short	(.L_27 - .L_26)
.L_26:
        /*00a0*/ 	.word	0x00000000
        /*00a4*/ 	.short	0x0005
        /*00a6*/ 	.short	0x0020
        /*00a8*/ 	.byte	0x00, 0xf0, 0x11, 0x00


	//----- nvinfo : EIATTR_KPARAM_INFO
	.align		4
.L_27:
        /*00ac*/ 	.byte	0x04, 0x17
        /*00ae*/ 	.short	(.L_29 - .L_28)
.L_28:
        /*00b0*/ 	.word	0x00000000
        /*00b4*/ 	.short	0x0004
        /*00b6*/ 	.short	0x001c
        /*00b8*/ 	.byte	0x00, 0xf0, 0x11, 0x00


	//----- nvinfo : EIATTR_KPARAM_INFO
	.align		4
.L_29:
        /*00bc*/ 	.byte	0x04, 0x17
        /*00be*/ 	.short	(.L_31 - .L_30)
.L_30:
        /*00c0*/ 	.word	0x00000000
        /*00c4*/ 	.short	0x0003
        /*00c6*/ 	.short	0x0018
        /*00c8*/ 	.byte	0x00, 0xf0, 0x11, 0x00


	//----- nvinfo : EIATTR_KPARAM_INFO
	.align		4
.L_31:
        /*00cc*/ 	.byte	0x04, 0x17
        /*00ce*/ 	.short	(.L_33 - .L_32)
.L_32:
        /*00d0*/ 	.word	0x00000000
        /*00d4*/ 	.short	0x0002
        /*00d6*/ 	.short	0x0010
        /*00d8*/ 	.byte	0x00, 0xf4, 0x21, 0x00


	//----- nvinfo : EIATTR_KPARAM_INFO
	.align		4
.L_33:
        /*00dc*/ 	.byte	0x04, 0x17
        /*00de*/ 	.short	(.L_35 - .L_34)
.L_34:
        /*00e0*/ 	.word	0x00000000
        /*00e4*/ 	.short	0x0001
        /*00e6*/ 	.short	0x0008
        /*00e8*/ 	.byte	0x00, 0xf4, 0x21, 0x00


	//----- nvinfo : EIATTR_KPARAM_INFO
	.align		4
.L_35:
        /*00ec*/ 	.byte	0x04, 0x17
        /*00ee*/ 	.short	(.L_37 - .L_36)
.L_36:
        /*00f0*/ 	.word	0x00000000
        /*00f4*/ 	.short	0x0000
        /*00f6*/ 	.short	0x0000
        /*00f8*/ 	.byte	0x00, 0xf4, 0x21, 0x00


	//----- nvinfo : EIATTR_MAXREG_COUNT
	.align		4
.L_37:
        /*00fc*/ 	.byte	0x03, 0x1b
        /*00fe*/ 	.short	0x00ff


	//----- nvinfo : EIATTR_NUM_BARRIERS
	.align		4
        /*0100*/ 	.byte	0x02, 0x4c
        /*0102*/ 	.byte	0x01
	.zero		1


	//----- nvinfo : EIATTR_ANNOTATIONS
	.align		4
        /*0104*/ 	.byte	0x04, 0x55
        /*0106*/ 	.short	(.L_39 - .L_38)


	//   ....[0]....
.L_38:
        /*0108*/ 	.word	0x00000001
        /*010c*/ 	.byte	0xe0, 0x16, 0x00, 0x00, 0x01, 0x00, 0x00, 0x00, 0x90, 0x36, 0x00, 0x00, 0x01, 0x00, 0x00, 0x00
        /* <DEDUP_REMOVED lines=227> */
        /*0f4c*/ 	.byte	0xf0, 0x33, 0x01, 0x00, 0x01, 0x00, 0x00, 0x00, 0x10, 0x34, 0x01, 0x00


	//----- nvinfo : EIATTR_MERCURY_ISA_VERSION
	.align		4
.L_39:
        /*0f58*/ 	.byte	0x03, 0x5f
        /*0f5a*/ 	.short	0x0000


	//----- nvinfo : EIATTR_EXIT_INSTR_OFFSETS
	.align		4
        /*0f5c*/ 	.byte	0x04, 0x1c
        /*0f5e*/ 	.short	(.L_41 - .L_40)


	//   ....[0]....
.L_40:
        /*0f60*/ 	.word	0x00013750


	//   ....[1]....
        /*0f64*/ 	.word	0x00013770


	//----- nvinfo : EIATTR_REQNTID
	.align		4
.L_41:
        /*0f68*/ 	.byte	0x04, 0x10
        /*0f6a*/ 	.short	(.L_43 - .L_42)
.L_42:
        /*0f6c*/ 	.word	0x00000100
        /*0f70*/ 	.word	0x00000001
        /*0f74*/ 	.word	0x00000001
.L_43:


//--------------------- .nv.callgraph             --------------------------
	.section	.nv.callgraph,"",@"SHT_CUDA_CALLGRAPH"
	.align	4
	.sectionentsize	8
	.align		4
        /*0000*/ 	.word	0x00000000
	.align		4
        /*0004*/ 	.word	0xffffffff
	.align		4
        /*0008*/ 	.word	0x00000000
	.align		4
        /*000c*/ 	.word	0xfffffffe
	.align		4
        /*0010*/ 	.word	0x00000000
	.align		4
        /*0014*/ 	.word	0xfffffffd
	.align		4
        /*0018*/ 	.word	0x00000000
	.align		4
        /*001c*/ 	.word	0xfffffffc


//--------------------- .nv.rel.action            --------------------------
	.section	.nv.rel.action,"",@"SHT_CUDA_RELOCINFO"
	.align	8
	.sectionentsize	8
        /*0000*/ 	.byte	0x73, 0x00, 0x00, 0x00, 0x00, 0x00, 0x00, 0x00, 0x00, 0x00, 0x00, 0x11, 0x25, 0x00, 0x05, 0x36


//--------------------- .nv.constant0.matmul_kernel --------------------------
	.section	.nv.constant0.matmul_kernel,"a",@progbits
	.sectionflags	@""
	.align	4
.nv.constant0.matmul_kernel:
	.zero		432


//--------------------- .text.matmul_kernel       --------------------------
	.section	.text.matmul_kernel,"ax",@progbits
	.sectioninfo	@"SHI_REGISTERS=255"
	.align	128
        .global         matmul_kernel
        .type           matmul_kernel,@function
        .size           matmul_kernel,(.L_x_3 - matmul_kernel)
        .other          matmul_kernel,@"STO_CUDA_ENTRY STV_DEFAULT"
matmul_kernel:
.text.matmul_kernel:
[----:B------:R-:W-:Y:S02]  /*0000*/  IMAD.MOV.U32 R1, RZ, RZ, c[0x0][0x28] ;  /* 0x00000a00ff017624 */ /* 0x000fe400078e00ff */
[----:B------:R-:W-:Y:S01]  /*0010*/  IMAD.MOV.U32 R0, RZ, RZ, c[0x0][0x17c] ;  /* 0x00005f00ff007624 */ /* 0x000fe200078e00ff */
[----:B------:R-:W1:Y:S01]  /*0020*/  S2R R5, SR_CTAID.X ;  /* 0x0000000000057919 */ /* 0x000e620000002500 */
[----:B------:R-:W-:Y:S01]  /*0030*/  IMAD.MOV.U32 R228, RZ, RZ, 0x3f ;  /* 0x0000003fffe47424 */ /* 0x000fe200078e00ff */
[----:B------:R-:W-:Y:S01]  /*0040*/  IADD3 R1, R1, -0x200, RZ ;  /* 0xfffffe0001017810 */ /* 0x000fe20007ffe0ff */
[----:B------:R-:W-:Y:S01]  /*0050*/  IMAD.MOV.U32 R128, RZ, RZ, c[0x0][0x188] ;  /* 0x00006200ff807624 */ /* 0x000fe200078e00ff */
[----:B------:R-:W-:Y:S01]  /*0060*/  IADD3 R0, R0, 0xff, RZ ;  /* 0x000000ff00007810 */ /* 0x000fe20007ffe0ff */
[----:B------:R-:W2:Y:S01]  /*0070*/  S2R R230, SR_TID.X ;  /* 0x0000000000e67919 */ /* 0x000ea20000002100 */
[----:B------:R-:W-:Y:S01]  /*0080*/  IADD3 R228, R228, c[0x0][0x180], RZ ;  /* 0x00006000e4e47a10 */ /* 0x000fe20007ffe0ff */
[----:B------:R-:W-:Y:S01]  /*0090*/  ULDC.64 UR12, c[0x0][0x118] ;  /* 0x00004600000c7ab9 */ /* 0x000fe20000000a00 */
[----:B------:R-:W-:Y:S01]  /*00a0*/  SHF.R.S32.HI R3, RZ, 0x1f, R0 ;  /* 0x0000001fff037819 */ /* 0x000fe20000011400 */
[----:B------:R-:W-:-:S02]  /*00b0*/  ULDC UR4, c[0x0][0x180] ;  /* 0x0000600000047ab9 */ /* 0x000fc40000000800 */
[----:B------:R-:W-:Y:S01]  /*00c0*/  UIADD3 UR8, UR4, -0x40, URZ ;  /* 0xffffffc004087890 */ /* 0x000fe2000fffe03f */
[----:B------:R-:W-:Y:S01]  /*00d0*/  LEA.HI R3, R3, R0, RZ, 0x8 ;  /* 0x0000000003037211 */ /* 0x000fe200078f40ff */
[----:B------:R-:W-:Y:S02]  /*00e0*/  ULDC.64 UR6, c[0x0][0x188] ;  /* 0x0000620000067ab9 */ /* 0x000fe40000000a00 */
[----:B------:R-:W-:Y:S01]  /*00f0*/  USHF.L.U32 UR5, UR6, 0x6, URZ ;  /* 0x0000000606057899 */ /* 0x000fe2000800063f */
[----:B------:R-:W-:Y:S01]  /*0100*/  SHF.R.S32.HI R3, RZ, 0x8, R3 ;  /* 0x00000008ff037819 */ /* 0x000fe20000011403 */
[----:B------:R-:W-:-:S04]  /*0110*/  USHF.L.U32 UR6, UR7, 0x6, URZ ;  /* 0x0000000607067899 */ /* 0x000fc8000800063f */
[----:B------:R-:W-:Y:S01]  /*0120*/  IMAD.SHL.U32 R4, R3, 0x8, RZ ;  /* 0x0000000803047824 */ /* 0x000fe200078e00ff */
[----:B-1----:R-:W-:-:S04]  /*0130*/  IABS R8, R5 ;  /* 0x0000000500087213 */ /* 0x002fc80000000000 */
[-C--:B------:R-:W-:Y:S02]  /*0140*/  IABS R7, R4.reuse ;  /* 0x0000000400077213 */ /* 0x080fe40000000000 */
[----:B------:R-:W-:Y:S02]  /*0150*/  IABS R10, R4 ;  /* 0x00000004000a7213 */ /* 0x000fe40000000000 */
[----:B------:R-:W1:Y:S01]  /*0160*/  I2F.RP R0, R7 ;  /* 0x0000000700007306 */ /* 0x000e620000209400 */
[--C-:B--2---:R-:W-:Y:S02]  /*0170*/  SHF.R.U32.HI R202, RZ, 0x7, R230.reuse ;  /* 0x00000007ffca7819 */ /* 0x104fe400000116e6 */
[----:B------:R-:W-:Y:S02]  /*0180*/  SHF.R.S32.HI R201, RZ, 0x7, R230 ;  /* 0x00000007ffc97819 */ /* 0x000fe400000114e6 */
[----:B------:R-:W-:Y:S02]  /*0190*/  SGXT.U32 R202, R202, 0x1 ;  /* 0x00000001caca781a */ /* 0x000fe40000000000 */
[----:B------:R-:W-:-:S02]  /*01a0*/  SGXT R201, R201, 0x1 ;  /* 0x00000001c9c9781a */ /* 0x000fc40000000200 */
[----:B------:R-:W-:Y:S01]  /*01b0*/  LOP3.LUT R80, R230, 0x3f, RZ, 0xc0, !PT ;  /* 0x0000003fe6507812 */ /* 0x000fe200078ec0ff */
[C---:B------:R-:W-:Y:S01]  /*01c0*/  IMAD R214, R202.reuse, c[0x0][0x188], RZ ;  /* 0x00006200cad67a24 */ /* 0x040fe200078e02ff */
[C---:B------:R-:W-:Y:S02]  /*01d0*/  LOP3.LUT R232, R202.reuse, 0x4, RZ, 0xfc, !PT ;  /* 0x00000004cae87812 */ /* 0x040fe400078efcff */
[----:B------:R-:W-:Y:S01]  /*01e0*/  LOP3.LUT R212, R202, 0x8, RZ, 0xfc, !PT ;  /* 0x00000008cad47812 */ /* 0x000fe200078efcff */
[----:B------:R-:W-:Y:S01]  /*01f0*/  IMAD R226, R80, c[0x0][0x18c], RZ ;  /* 0x0000630050e27a24 */ /* 0x000fe200078e02ff */
[C---:B------:R-:W-:Y:S01]  /*0200*/  LOP3.LUT R211, R202.reuse, 0xc, RZ, 0xfc, !PT ;  /* 0x0000000ccad37812 */ /* 0x040fe200078efcff */
[----:B-1----:R-:W1:Y:S01]  /*0210*/  MUFU.RCP R0, R0 ;  /* 0x0000000000007308 */ /* 0x002e620000001000 */
[----:B------:R-:W-:Y:S01]  /*0220*/  LOP3.LUT R210, R202, 0x10, RZ, 0xfc, !PT ;  /* 0x00000010cad27812 */ /* 0x000fe200078efcff */
[----:B------:R-:W-:Y:S01]  /*0230*/  IMAD.SHL.U32 R138, R214, 0x4, RZ ;  /* 0x00000004d68a7824 */ /* 0x000fe200078e00ff */
[----:B------:R-:W-:-:S02]  /*0240*/  LOP3.LUT R207, R202, 0x14, RZ, 0xfc, !PT ;  /* 0x00000014cacf7812 */ /* 0x000fc400078efcff */
[C---:B------:R-:W-:Y:S02]  /*0250*/  LOP3.LUT R234, R202.reuse, 0x2, RZ, 0xfc, !PT ;  /* 0x00000002caea7812 */ /* 0x040fe400078efcff */
[C---:B------:R-:W-:Y:S02]  /*0260*/  LOP3.LUT R206, R202.reuse, 0x6, RZ, 0xfc, !PT ;  /* 0x00000006cace7812 */ /* 0x040fe400078efcff */
[C---:B------:R-:W-:Y:S02]  /*0270*/  LOP3.LUT R252, R202.reuse, 0x1e, RZ, 0xfc, !PT ;  /* 0x0000001ecafc7812 */ /* 0x040fe400078efcff */
[C---:B------:R-:W-:Y:S02]  /*0280*/  LOP3.LUT R250, R202.reuse, 0x22, RZ, 0xfc, !PT ;  /* 0x00000022cafa7812 */ /* 0x040fe400078efcff */
[C---:B------:R-:W-:Y:S02]  /*0290*/  LOP3.LUT R248, R202.reuse, 0x26, RZ, 0xfc, !PT ;  /* 0x00000026caf87812 */ /* 0x040fe400078efcff */
[----:B------:R-:W-:-:S02]  /*02a0*/  LOP3.LUT R246, R202, 0x2a, RZ, 0xfc, !PT ;  /* 0x0000002acaf67812 */ /* 0x000fc400078efcff */
[----:B-1----:R-:W-:Y:S01]  /*02b0*/  IADD3 R2, R0, 0xffffffe, RZ ;  /* 0x0ffffffe00027810 */ /* 0x002fe20007ffe0ff */
[----:B------:R-:W-:Y:S01]  /*02c0*/  IMAD.MOV R0, RZ, RZ, -R10 ;  /* 0x000000ffff007224 */ /* 0x000fe200078e0a0a */
[C---:B------:R-:W-:Y:S02]  /*02d0*/  LOP3.LUT R244, R202.reuse, 0x2e, RZ, 0xfc, !PT ;  /* 0x0000002ecaf47812 */ /* 0x040fe400078efcff */
[----:B------:R1:W2:Y:S01]  /*02e0*/  F2I.FTZ.U32.TRUNC.NTZ R3, R2 ;  /* 0x0000000200037305 */ /* 0x0002a2000021f000 */
[C---:B------:R-:W-:Y:S02]  /*02f0*/  LOP3.LUT R242, R202.reuse, 0x32, RZ, 0xfc, !PT ;  /* 0x00000032caf27812 */ /* 0x040fe400078efcff */
[C---:B------:R-:W-:Y:S02]  /*0300*/  LOP3.LUT R240, R202.reuse, 0x36, RZ, 0xfc, !PT ;  /* 0x00000036caf07812 */ /* 0x040fe400078efcff */
[C---:B------:R-:W-:Y:S02]  /*0310*/  LOP3.LUT R238, R202.reuse, 0x3a, RZ, 0xfc, !PT ;  /* 0x0000003acaee7812 */ /* 0x040fe400078efcff */
[----:B------:R-:W-:Y:S01]  /*0320*/  LOP3.LUT R236, R202, 0x3e, RZ, 0xfc, !PT ;  /* 0x0000003ecaec7812 */ /* 0x000fe200078efcff */
[----:B-1----:R-:W-:-:S02]  /*0330*/  IMAD.MOV.U32 R2, RZ, RZ, RZ ;  /* 0x000000ffff027224 */ /* 0x002fc400078e00ff */
[----:B--2---:R-:W-:-:S04]  /*0340*/  IMAD.MOV R6, RZ, RZ, -R3 ;  /* 0x000000ffff067224 */ /* 0x004fc800078e0a03 */
[----:B------:R-:W-:Y:S02]  /*0350*/  IMAD R9, R6, R7, RZ ;  /* 0x0000000706097224 */ /* 0x000fe400078e02ff */
[----:B------:R-:W-:Y:S01]  /*0360*/  IMAD.MOV.U32 R6, RZ, RZ, R8 ;  /* 0x000000ffff067224 */ /* 0x000fe200078e0008 */
[----:B------:R-:W-:Y:S01]  /*0370*/  IABS R8, c[0x0][0x17c] ;  /* 0x00005f0000087a13 */ /* 0x000fe20000000000 */
[----:B------:R-:W-:-:S06]  /*0380*/  IMAD.HI.U32 R3, R3, R9, R2 ;  /* 0x0000000903037227 */ /* 0x000fcc00078e0002 */
[----:B------:R-:W-:-:S04]  /*0390*/  IMAD.HI.U32 R3, R3, R6, RZ ;  /* 0x0000000603037227 */ /* 0x000fc800078e00ff */
[----:B------:R-:W-:-:S05]  /*03a0*/  IMAD R0, R3, R0, R6 ;  /* 0x0000000003007224 */ /* 0x000fca00078e0206 */
[----:B------:R-:W-:-:S13]  /*03b0*/  ISETP.GT.U32.AND P1, PT, R7, R0, PT ;  /* 0x000000000700720c */ /* 0x000fda0003f24070 */
[----:B------:R-:W-:Y:S01]  /*03c0*/  @!P1 IMAD.IADD R0, R0, 0x1, -R7 ;  /* 0x0000000100009824 */ /* 0x000fe200078e0a07 */
[----:B------:R-:W-:Y:S02]  /*03d0*/  @!P1 IADD3 R3, R3, 0x1, RZ ;  /* 0x0000000103039810 */ /* 0x000fe40007ffe0ff */
[----:B------:R-:W-:Y:S02]  /*03e0*/  ISETP.NE.AND P1, PT, R4, RZ, PT ;  /* 0x000000ff0400720c */ /* 0x000fe40003f25270 */
[----:B------:R-:W-:Y:S02]  /*03f0*/  ISETP.GE.U32.AND P0, PT, R0, R7, PT ;  /* 0x000000070000720c */ /* 0x000fe40003f06070 */
[----:B------:R-:W-:-:S04]  /*0400*/  LOP3.LUT R0, R5, R4, RZ, 0x3c, !PT ;  /* 0x0000000405007212 */ /* 0x000fc800078e3cff */
[----:B------:R-:W-:Y:S01]  /*0410*/  ISETP.GE.AND P2, PT, R0, RZ, PT ;  /* 0x000000ff0000720c */ /* 0x000fe20003f46270 */
[----:B------:R-:W-:-:S05]  /*0420*/  IMAD.MOV.U32 R0, RZ, RZ, c[0x0][0x178] ;  /* 0x00005e00ff007624 */ /* 0x000fca00078e00ff */
[----:B------:R-:W-:Y:S02]  /*0430*/  IADD3 R0, R0, 0x7f, RZ ;  /* 0x0000007f00007810 */ /* 0x000fe40007ffe0ff */
[----:B------:R-:W-:-:S05]  /*0440*/  @P0 IADD3 R3, R3, 0x1, RZ ;  /* 0x0000000103030810 */ /* 0x000fca0007ffe0ff */
[----:B------:R-:W-:Y:S01]  /*0450*/  IMAD.MOV.U32 R2, RZ, RZ, R3 ;  /* 0x000000ffff027224 */ /* 0x000fe200078e0003 */
[----:B------:R-:W-:-:S03]  /*0460*/  SHF.R.S32.HI R3, RZ, 0x1f, R0 ;  /* 0x0000001fff037819 */ /* 0x000fc60000011400 */
[----:B------:R-:W-:Y:S01]  /*0470*/  @!P2 IMAD.MOV R2, RZ, RZ, -R2 ;  /* 0x000000ffff02a224 */ /* 0x000fe200078e0a02 */
[----:B------:R-:W-:Y:S02]  /*0480*/  @!P1 LOP3.LUT R2, RZ, R4, RZ, 0x33, !PT ;  /* 0x00000004ff029212 */ /* 0x000fe400078e33ff */
[----:B------:R-:W-:-:S03]  /*0490*/  LEA.HI R3, R3, R0, RZ, 0x7 ;  /* 0x0000000003037211 */ /* 0x000fc600078f38ff */
[----:B------:R-:W-:Y:S02]  /*04a0*/  IMAD.SHL.U32 R14, R2, 0x8, RZ ;  /* 0x00000008020e7824 */ /* 0x000fe400078e00ff */
[----:B------:R-:W-:-:S03]  /*04b0*/  IMAD.MOV R2, RZ, RZ, -R2 ;  /* 0x000000ffff027224 */ /* 0x000fc600078e0a02 */
[----:B------:R-:W-:Y:S01]  /*04c0*/  LEA.HI.SX32 R3, R3, -R14, 0x19 ;  /* 0x8000000e03037211 */ /* 0x000fe200078fcaff */
[----:B------:R-:W-:Y:S02]  /*04d0*/  IMAD R15, R4, R2, R5 ;  /* 0x00000002040f7224 */ /* 0x000fe400078e0205 */
[----:B------:R-:W-:Y:S01]  /*04e0*/  IMAD.MOV.U32 R2, RZ, RZ, RZ ;  /* 0x000000ffff027224 */ /* 0x000fe200078e00ff */
[----:B------:R-:W-:Y:S02]  /*04f0*/  IMNMX R16, R3, 0x8, PT ;  /* 0x0000000803107817 */ /* 0x000fe40003800200 */
[----:B------:R-:W-:Y:S02]  /*0500*/  IABS R4, R15 ;  /* 0x0000000f00047213 */ /* 0x000fe40000000000 */
[----:B------:R-:W-:-:S04]  /*0510*/  IABS R7, R16 ;  /* 0x0000001000077213 */ /* 0x000fc80000000000 */
[----:B------:R-:W1:Y:S08]  /*0520*/  I2F.RP R0, R7 ;  /* 0x0000000700007306 */ /* 0x000e700000209400 */
[----:B-1----:R-:W1:Y:S02]  /*0530*/  MUFU.RCP R0, R0 ;  /* 0x0000000000007308 */ /* 0x002e640000001000 */
[----:B-1----:R-:W-:-:S06]  /*0540*/  IADD3 R3, R0, 0xffffffe, RZ ;  /* 0x0ffffffe00037810 */ /* 0x002fcc0007ffe0ff */
[----:B------:R-:W1:Y:S02]  /*0550*/  F2I.FTZ.U32.TRUNC.NTZ R3, R3 ;  /* 0x0000000300037305 */ /* 0x000e64000021f000 */
[----:B-1----:R-:W-:-:S04]  /*0560*/  IMAD.MOV R6, RZ, RZ, -R3 ;  /* 0x000000ffff067224 */ /* 0x002fc800078e0a03 */
[----:B------:R-:W-:Y:S01]  /*0570*/  IMAD R5, R6, R7, RZ ;  /* 0x0000000706057224 */ /* 0x000fe200078e02ff */
[----:B------:R-:W-:-:S03]  /*0580*/  IABS R6, R16 ;  /* 0x0000001000067213 */ /* 0x000fc60000000000 */
[----:B------:R-:W-:-:S04]  /*0590*/  IMAD.HI.U32 R0, R3, R5, R2 ;  /* 0x0000000503007227 */ /* 0x000fc800078e0002 */
[----:B------:R-:W-:Y:S02]  /*05a0*/  IMAD.MOV.U32 R2, RZ, RZ, R8 ;  /* 0x000000ffff027224 */ /* 0x000fe400078e0008 */
[----:B------:R-:W-:Y:S02]  /*05b0*/  IMAD.MOV R6, RZ, RZ, -R6 ;  /* 0x000000ffff067224 */ /* 0x000fe400078e0a06 */
[----:B------:R-:W-:Y:S01]  /*05c0*/  IMAD.HI.U32 R3, R0, R4, RZ ;  /* 0x0000000400037227 */ /* 0x000fe200078e00ff */
[----:B------:R-:W1:Y:S01]  /*05d0*/  I2F.RP R5, R2 ;  /* 0x0000000200057306 */ /* 0x000e620000209400 */
[----:B------:R-:W-:Y:S02]  /*05e0*/  IABS R0, c[0x0][0x178] ;  /* 0x00005e0000007a13 */ /* 0x000fe40000000000 */
[----:B------:R-:W-:-:S05]  /*05f0*/  IMAD R4, R3, R6, R4 ;  /* 0x0000000603047224 */ /* 0x000fca00078e0204 */
[----:B------:R-:W-:Y:S01]  /*0600*/  ISETP.GT.U32.AND P1, PT, R7, R4, PT ;  /* 0x000000040700720c */ /* 0x000fe20003f24070 */
[----:B------:R-:W2:Y:S08]  /*0610*/  I2F.RP R6, R0 ;  /* 0x0000000000067306 */ /* 0x000eb00000209400 */
[----:B-1----:R-:W1:Y:S04]  /*0620*/  MUFU.RCP R5, R5 ;  /* 0x0000000500057308 */ /* 0x002e680000001000 */
[----:B------:R-:W-:Y:S01]  /*0630*/  @!P1 IMAD.IADD R4, R4, 0x1, -R7 ;  /* 0x0000000104049824 */ /* 0x000fe200078e0a07 */
[----:B------:R-:W-:-:S02]  /*0640*/  @!P1 IADD3 R3, R3, 0x1, RZ ;  /* 0x0000000103039810 */ /* 0x000fc40007ffe0ff */
[----:B------:R-:W-:Y:S01]  /*0650*/  ISETP.NE.AND P1, PT, R16, RZ, PT ;  /* 0x000000ff1000720c */ /* 0x000fe20003f25270 */
[----:B--2---:R-:W-:Y:S01]  /*0660*/  MUFU.RCP R6, R6 ;  /* 0x0000000600067308 */ /* 0x004fe20000001000 */
[----:B------:R-:W-:Y:S02]  /*0670*/  ISETP.GE.U32.AND P0, PT, R4, R7, PT ;  /* 0x000000070400720c */ /* 0x000fe40003f06070 */
[----:B------:R-:W-:-:S04]  /*0680*/  LOP3.LUT R4, R15, R16, RZ, 0x3c, !PT ;  /* 0x000000100f047212 */ /* 0x000fc800078e3cff */
[----:B------:R-:W-:Y:S02]  /*0690*/  ISETP.GE.AND P2, PT, R4, RZ, PT ;  /* 0x000000ff0400720c */ /* 0x000fe40003f46270 */
[----:B-1----:R-:W-:Y:S02]  /*06a0*/  IADD3 R8, R5, 0xffffffe, RZ ;  /* 0x0ffffffe05087810 */ /* 0x002fe40007ffe0ff */
[----:B------:R-:W-:Y:S02]  /*06b0*/  SHF.R.U32.HI R4, RZ, 0x6, R230 ;  /* 0x00000006ff047819 */ /* 0x000fe400000116e6 */
[----:B------:R1:W2:Y:S01]  /*06c0*/  F2I.FTZ.U32.TRUNC.NTZ R9, R8 ;  /* 0x0000000800097305 */ /* 0x0002a2000021f000 */
[----:B------:R-:W-:Y:S02]  /*06d0*/  @P0 IADD3 R3, R3, 0x1, RZ ;  /* 0x0000000103030810 */ /* 0x000fe40007ffe0ff */
[----:B------:R-:W-:Y:S02]  /*06e0*/  SGXT.U32 R4, R4, 0x2 ;  /* 0x000000020404781a */ /* 0x000fe40000000000 */
[----:B------:R-:W-:Y:S01]  /*06f0*/  ISETP.GT.AND P0, PT, R228, 0x3f, PT ;  /* 0x0000003fe400780c */ /* 0x000fe20003f04270 */
[----:B------:R-:W-:-:S02]  /*0700*/  IMAD.MOV.U32 R17, RZ, RZ, R3 ;  /* 0x000000ffff117224 */ /* 0x000fc400078e0003 */
[----:B-1----:R-:W-:Y:S01]  /*0710*/  IMAD.MOV.U32 R8, RZ, RZ, RZ ;  /* 0x000000ffff087224 */ /* 0x002fe200078e00ff */
[----:B------:R-:W-:Y:S01]  /*0720*/  SEL R200, RZ, 0x4, !P0 ;  /* 0x00000004ffc87807 */ /* 0x000fe20004000000 */
[----:B------:R-:W-:Y:S01]  /*0730*/  @!P2 IMAD.MOV R17, RZ, RZ, -R17 ;  /* 0x000000ffff11a224 */ /* 0x000fe200078e0a11 */
[----:B------:R-:W-:Y:S02]  /*0740*/  @!P1 LOP3.LUT R17, RZ, R16, RZ, 0x33, !PT ;  /* 0x00000010ff119212 */ /* 0x000fe400078e33ff */
[----:B------:R-:W-:Y:S01]  /*0750*/  ISETP.GE.AND P1, PT, R202, c[0x0][0x180], PT ;  /* 0x00006000ca007a0c */ /* 0x000fe20003f26270 */
[----:B--2---:R-:W-:Y:S02]  /*0760*/  IMAD.MOV R3, RZ, RZ, -R9 ;  /* 0x000000ffff037224 */ /* 0x004fe400078e0a09 */
[----:B------:R-:W-:Y:S02]  /*0770*/  IMAD.SHL.U32 R7, R17, 0x100, RZ ;  /* 0x0000010011077824 */ /* 0x000fe400078e00ff */
[----:B------:R-:W-:-:S02]  /*0780*/  IMAD R3, R3, R2, RZ ;  /* 0x0000000203037224 */ /* 0x000fc400078e02ff */
[----:B------:R-:W-:Y:S01]  /*0790*/  IMAD.MOV R17, RZ, RZ, -R17 ;  /* 0x000000ffff117224 */ /* 0x000fe200078e0a11 */
[----:B------:R-:W-:Y:S01]  /*07a0*/  LOP3.LUT R5, R7, R4, RZ, 0xfc, !PT ;  /* 0x0000000407057212 */ /* 0x000fe200078efcff */
[----:B------:R-:W-:Y:S01]  /*07b0*/  IMAD.HI.U32 R3, R9, R3, R8 ;  /* 0x0000000309037227 */ /* 0x000fe200078e0008 */
[----:B------:R-:W-:Y:S02]  /*07c0*/  IADD3 R8, R6, 0xffffffe, RZ ;  /* 0x0ffffffe06087810 */ /* 0x000fe40007ffe0ff */
[----:B------:R-:W-:Y:S01]  /*07d0*/  IABS R11, R5 ;  /* 0x00000005000b7213 */ /* 0x000fe20000000000 */
[----:B------:R-:W-:Y:S01]  /*07e0*/  IMAD R17, R16, R17, R15 ;  /* 0x0000001110117224 */ /* 0x000fe200078e020f */
[----:B------:R-:W1:Y:S01]  /*07f0*/  F2I.FTZ.U32.TRUNC.NTZ R9, R8 ;  /* 0x0000000800097305 */ /* 0x000e62000021f000 */
[----:B------:R-:W-:Y:S02]  /*0800*/  LOP3.LUT R20, R5, 0xfc, RZ, 0xfc, !PT ;  /* 0x000000fc05147812 */ /* 0x000fe400078efcff */
[----:B------:R-:W-:Y:S01]  /*0810*/  IMAD.HI.U32 R4, R3, R11, RZ ;  /* 0x0000000b03047227 */ /* 0x000fe200078e00ff */
[----:B------:R-:W-:-:S02]  /*0820*/  LOP3.LUT R6, R230, 0x7f, RZ, 0xc0, !PT ;  /* 0x0000007fe6067812 */ /* 0x000fc400078ec0ff */
[----:B------:R-:W-:Y:S01]  /*0830*/  IABS R209, R20 ;  /* 0x0000001400d17213 */ /* 0x000fe20000000000 */
[----:B------:R-:W-:Y:S01]  /*0840*/  IMAD.MOV R4, RZ, RZ, -R4 ;  /* 0x000000ffff047224 */ /* 0x000fe200078e0a04 */
[C---:B------:R-:W-:Y:S01]  /*0850*/  LOP3.LUT R18, R5.reuse, 0x4, RZ, 0xfc, !PT ;  /* 0x0000000405127812 */ /* 0x040fe200078efcff */
[----:B------:R-:W-:Y:S01]  /*0860*/  IMAD.SHL.U32 R12, R6, 0x4, RZ ;  /* 0x00000004060c7824 */ /* 0x000fe200078e00ff */
[----:B------:R-:W-:Y:S01]  /*0870*/  LOP3.LUT R19, R5, 0x8, RZ, 0xfc, !PT ;  /* 0x0000000805137812 */ /* 0x000fe200078efcff */
[----:B------:R-:W-:Y:S01]  /*0880*/  IMAD R11, R2, R4, R11 ;  /* 0x00000004020b7224 */ /* 0x000fe200078e020b */
[----:B------:R-:W-:Y:S01]  /*0890*/  SEL R4, R200, RZ, !P1 ;  /* 0x000000ffc8047207 */ /* 0x000fe20004800000 */
[----:B------:R-:W-:Y:S01]  /*08a0*/  IMAD.HI.U32 R10, R3, R209, RZ ;  /* 0x000000d1030a7227 */ /* 0x000fe200078e00ff */
[----:B------:R-:W-:Y:S02]  /*08b0*/  LOP3.LUT R201, R12, 0x220, R201, 0x78, !PT ;  /* 0x000002200cc97812 */ /* 0x000fe400078e78c9 */
[----:B------:R-:W-:Y:S01]  /*08c0*/  ISETP.GT.U32.AND P0, PT, R2, R11, PT ;  /* 0x0000000b0200720c */ /* 0x000fe20003f04070 */
[----:B------:R-:W-:Y:S01]  /*08d0*/  IMAD.MOV R10, RZ, RZ, -R10 ;  /* 0x000000ffff0a7224 */ /* 0x000fe200078e0a0a */
[----:B------:R-:W-:Y:S01]  /*08e0*/  ISETP.NE.U32.AND P6, PT, R4, RZ, PT ;  /* 0x000000ff0400720c */ /* 0x000fe20003fc5070 */
[----:B-1----:R-:W-:Y:S01]  /*08f0*/  IMAD.MOV R13, RZ, RZ, -R9 ;  /* 0x000000ffff0d7224 */ /* 0x002fe200078e0a09 */
[----:B------:R-:W-:Y:S01]  /*0900*/  IABS R12, R19 ;  /* 0x00000013000c7213 */ /* 0x000fe20000000000 */
[C---:B------:R-:W-:Y:S01]  /*0910*/  IMAD R209, R2.reuse, R10, R209 ;  /* 0x0000000a02d17224 */ /* 0x040fe200078e02d1 */
[----:B------:R-:W-:Y:S01]  /*0920*/  IABS R10, R18 ;  /* 0x00000012000a7213 */ /* 0x000fe20000000000 */
[----:B------:R-:W-:Y:S01]  /*0930*/  IMAD R13, R13, R0, RZ ;  /* 0x000000000d0d7224 */ /* 0x000fe200078e02ff */
[C---:B------:R-:W-:Y:S01]  /*0940*/  LOP3.LUT R16, R5.reuse, 0xc, RZ, 0xfc, !PT ;  /* 0x0000000c05107812 */ /* 0x040fe200078efcff */
[----:B------:R-:W-:Y:S01]  /*0950*/  IMAD.MOV.U32 R8, RZ, RZ, RZ ;  /* 0x000000ffff087224 */ /* 0x000fe200078e00ff */
[----:B------:R-:W-:Y:S01]  /*0960*/  ISETP.GT.U32.AND P1, PT, R2, R209, PT ;  /* 0x000000d10200720c */ /* 0x000fe20003f24070 */
[----:B------:R-:W-:Y:S01]  /*0970*/  IMAD.IADD R17, R14, 0x1, R17 ;  /* 0x000000010e117824 */ /* 0x000fe200078e0211 */
[----:B------:R-:W-:Y:S01]  /*0980*/  LOP3.LUT R22, R5, 0x10, RZ, 0xfc, !PT ;  /* 0x0000001005167812 */ /* 0x000fe200078efcff */
[----:B------:R-:W-:Y:S01]  /*0990*/  IMAD.HI.U32 R4, R9, R13, R8 ;  /* 0x0000000d09047227 */ /* 0x000fe200078e0008 */
[----:B------:R-:W-:-:S02]  /*09a0*/  LOP3.LUT R23, R5, 0x14, RZ, 0xfc, !PT ;  /* 0x0000001405177812 */ /* 0x000fc400078efcff */
[----:B------:R-:W-:Y:S01]  /*09b0*/  IABS R14, R22 ;  /* 0x00000016000e7213 */ /* 0x000fe20000000000 */
[----:B------:R-:W-:Y:S01]  /*09c0*/  @!P0 IMAD.IADD R11, R11, 0x1, -R2 ;  /* 0x000000010b0b8824 */ /* 0x000fe200078e0a02 */
[----:B------:R-:W-:Y:S01]  /*09d0*/  LOP3.LUT R25, R5, 0x1c, RZ, 0xfc, !PT ;  /* 0x0000001c05197812 */ /* 0x000fe200078efcff */
[----:B------:R-:W-:Y:S01]  /*09e0*/  IMAD.HI.U32 R8, R3, R10, RZ ;  /* 0x0000000a03087227 */ /* 0x000fe200078e00ff */
[----:B------:R-:W-:Y:S02]  /*09f0*/  LOP3.LUT R24, R5, 0x18, RZ, 0xfc, !PT ;  /* 0x0000001805187812 */ /* 0x000fe400078efcff */
[----:B------:R-:W-:Y:S01]  /*0a00*/  ISETP.GT.U32.AND P2, PT, R2, R11, PT ;  /* 0x0000000b0200720c */ /* 0x000fe20003f44070 */
[----:B------:R-:W-:Y:S01]  /*0a10*/  IMAD.HI.U32 R9, R3, R12, RZ ;  /* 0x0000000c03097227 */ /* 0x000fe200078e00ff */
[----:B------:R-:W-:Y:S02]  /*0a20*/  ISETP.GE.AND P0, PT, R18, RZ, PT ;  /* 0x000000ff1200720c */ /* 0x000fe40003f06270 */
[----:B------:R-:W-:Y:S01]  /*0a30*/  IABS R18, R24 ;  /* 0x0000001800127213 */ /* 0x000fe20000000000 */
[----:B------:R-:W-:Y:S01]  /*0a40*/  IMAD.MOV R13, RZ, RZ, -R8 ;  /* 0x000000ffff0d7224 */ /* 0x000fe200078e0a08 */
[----:B------:R-:W-:Y:S01]  /*0a50*/  ISETP.GE.AND P5, PT, R19, RZ, PT ;  /* 0x000000ff1300720c */ /* 0x000fe20003fa6270 */
[----:B------:R-:W-:Y:S01]  /*0a60*/  IMAD.MOV R15, RZ, RZ, -R9 ;  /* 0x000000ffff0f7224 */ /* 0x000fe200078e0a09 */
[----:B------:R-:W-:Y:S01]  /*0a70*/  LOP3.LUT R26, R5, 0x20, RZ, 0xfc, !PT ;  /* 0x00000020051a7812 */ /* 0x000fe200078efcff */
[C---:B------:R-:W-:Y:S01]  /*0a80*/  IMAD R9, R2.reuse, R13, R10 ;  /* 0x0000000d02097224 */ /* 0x040fe200078e020a */
[----:B------:R-:W-:Y:S01]  /*0a90*/  IABS R13, R16 ;  /* 0x00000010000d7213 */ /* 0x000fe20000000000 */
[C---:B------:R-:W-:Y:S01]  /*0aa0*/  IMAD R10, R2.reuse, R15, R12 ;  /* 0x0000000f020a7224 */ /* 0x040fe200078e020c */
[----:B------:R-:W-:Y:S01]  /*0ab0*/  IABS R21, R26 ;  /* 0x0000001a00157213 */ /* 0x000fe20000000000 */
[--C-:B------:R-:W-:Y:S01]  /*0ac0*/  @!P2 IMAD.IADD R11, R11, 0x1, -R2.reuse ;  /* 0x000000010b0ba824 */ /* 0x100fe200078e0a02 */
[C---:B------:R-:W-:Y:S01]  /*0ad0*/  ISETP.GT.U32.AND P3, PT, R2.reuse, R9, PT ;  /* 0x000000090200720c */ /* 0x040fe20003f64070 */
[----:B------:R-:W-:Y:S01]  /*0ae0*/  @!P1 IMAD.IADD R209, R209, 0x1, -R2 ;  /* 0x00000001d1d19824 */ /* 0x000fe200078e0a02 */
[C---:B------:R-:W-:Y:S01]  /*0af0*/  ISETP.GT.U32.AND P2, PT, R2.reuse, R10, PT ;  /* 0x0000000a0200720c */ /* 0x040fe20003f44070 */
[----:B------:R-:W-:Y:S01]  /*0b00*/  IMAD.MOV.U32 R8, RZ, RZ, R11 ;  /* 0x000000ffff087224 */ /* 0x000fe200078e000b */
[----:B------:R-:W-:Y:S01]  /*0b10*/  ISETP.GE.AND P1, PT, R5, RZ, PT ;  /* 0x000000ff0500720c */ /* 0x000fe20003f26270 */
[----:B------:R-:W-:Y:S01]  /*0b20*/  IMAD.HI.U32 R11, R3, R13, RZ ;  /* 0x0000000d030b7227 */ /* 0x000fe200078e00ff */
[----:B------:R-:W-:-:S02]  /*0b30*/  ISETP.GT.U32.AND P4, PT, R2, R209, PT ;  /* 0x000000d10200720c */ /* 0x000fc40003f84070 */
[C---:B------:R-:W-:Y:S01]  /*0b40*/  LOP3.LUT R27, R5.reuse, 0x24, RZ, 0xfc, !PT ;  /* 0x00000024051b7812 */ /* 0x040fe200078efcff */
[----:B------:R-:W-:Y:S01]  /*0b50*/  IMAD.MOV R11, RZ, RZ, -R11 ;  /* 0x000000ffff0b7224 */ /* 0x000fe200078e0a0b */
[----:B------:R-:W-:Y:S01]  /*0b60*/  LOP3.LUT R31, R5, 0x34, RZ, 0xfc, !PT ;  /* 0x00000034051f7812 */ /* 0x000fe200078efcff */
[----:B------:R-:W-:Y:S01]  /*0b70*/  IMAD.HI.U32 R12, R3, R14, RZ ;  /* 0x0000000e030c7227 */ /* 0x000fe200078e00ff */
[C---:B------:R-:W-:Y:S02]  /*0b80*/  LOP3.LUT R32, R5.reuse, 0x38, RZ, 0xfc, !PT ;  /* 0x0000003805207812 */ /* 0x040fe400078efcff */
[----:B------:R-:W-:Y:S01]  /*0b90*/  LOP3.LUT R33, R5, 0x3c, RZ, 0xfc, !PT ;  /* 0x0000003c05217812 */ /* 0x000fe200078efcff */
[--C-:B------:R-:W-:Y:S01]  /*0ba0*/  @!P3 IMAD.IADD R9, R9, 0x1, -R2.reuse ;  /* 0x000000010909b824 */ /* 0x100fe200078e0a02 */
[----:B------:R-:W-:Y:S01]  /*0bb0*/  IABS R28, R32 ;  /* 0x00000020001c7213 */ /* 0x000fe20000000000 */
[--C-:B------:R-:W-:Y:S01]  /*0bc0*/  @!P2 IMAD.IADD R10, R10, 0x1, -R2.reuse ;  /* 0x000000010a0aa824 */ /* 0x100fe200078e0a02 */
[----:B------:R-:W-:Y:S01]  /*0bd0*/  IABS R29, R33 ;  /* 0x00000021001d7213 */ /* 0x000fe20000000000 */
[----:B------:R-:W-:Y:S01]  /*0be0*/  @!P4 IMAD.IADD R209, R209, 0x1, -R2 ;  /* 0x00000001d1d1c824 */ /* 0x000fe200078e0a02 */
[C---:B------:R-:W-:Y:S01]  /*0bf0*/  ISETP.GT.U32.AND P3, PT, R2.reuse, R9, PT ;  /* 0x000000090200720c */ /* 0x040fe20003f64070 */
[C---:B------:R-:W-:Y:S01]  /*0c00*/  IMAD R11, R2.reuse, R11, R13 ;  /* 0x0000000b020b7224 */ /* 0x040fe200078e020d */
[----:B------:R-:W-:Y:S01]  /*0c10*/  ISETP.GT.U32.AND P2, PT, R2, R10, PT ;  /* 0x0000000a0200720c */ /* 0x000fe20003f44070 */
[----:B------:R-:W-:Y:S01]  /*0c20*/  IMAD.MOV R15, RZ, RZ, -R12 ;  /* 0x000000ffff0f7224 */ /* 0x000fe200078e0a0c */
[----:B------:R-:W-:Y:S01]  /*0c30*/  ISETP.GE.AND P4, PT, R16, RZ, PT ;  /* 0x000000ff1000720c */ /* 0x000fe20003f86270 */
[----:B------:R-:W-:Y:S01]  /*0c40*/  @!P1 IMAD.MOV R8, RZ, RZ, -R8 ;  /* 0x000000ffff089224 */ /* 0x000fe200078e0a08 */
[----:B------:R-:W-:Y:S01]  /*0c50*/  IABS R16, R23 ;  /* 0x0000001700107213 */ /* 0x000fe20000000000 */
[----:B------:R-:W-:Y:S01]  /*0c60*/  IMAD R12, R2, R15, R14 ;  /* 0x0000000f020c7224 */ /* 0x000fe200078e020e */
[----:B------:R-:W-:Y:S01]  /*0c70*/  ISETP.GE.AND P1, PT, R20, RZ, PT ;  /* 0x000000ff1400720c */ /* 0x000fe20003f26270 */
[----:B------:R-:W-:Y:S01]  /*0c80*/  IMAD.HI.U32 R14, R3, R18, RZ ;  /* 0x00000012030e7227 */ /* 0x000fe200078e00ff */
[----:B------:R-:W-:-:S02]  /*0c90*/  IABS R20, R25 ;  /* 0x0000001900147213 */ /* 0x000fc40000000000 */
[----:B------:R-:W-:Y:S01]  /*0ca0*/  LOP3.LUT R38, R5, 0x50, RZ, 0xfc, !PT ;  /* 0x0000005005267812 */ /* 0x000fe200078efcff */
[--C-:B------:R-:W-:Y:S01]  /*0cb0*/  @!P3 IMAD.IADD R9, R9, 0x1, -R2.reuse ;  /* 0x000000010909b824 */ /* 0x100fe200078e0a02 */
[----:B------:R-:W-:Y:S01]  /*0cc0*/  ISETP.GT.U32.AND P3, PT, R2, R11, PT ;  /* 0x0000000b0200720c */ /* 0x000fe20003f64070 */
[----:B------:R-:W-:Y:S01]  /*0cd0*/  IMAD.HI.U32 R13, R3, R16, RZ ;  /* 0x00000010030d7227 */ /* 0x000fe200078e00ff */
[----:B------:R-:W-:Y:S02]  /*0ce0*/  IABS R34, R38 ;  /* 0x0000002600227213 */ /* 0x000fe40000000000 */
[C---:B------:R-:W-:Y:S01]  /*0cf0*/  LOP3.LUT R37, R5.reuse, 0x4c, RZ, 0xfc, !PT ;  /* 0x0000004c05257812 */ /* 0x040fe200078efcff */
[----:B------:R-:W-:Y:S01]  /*0d00*/  @!P2 IMAD.IADD R10, R10, 0x1, -R2 ;  /* 0x000000010a0aa824 */ /* 0x000fe200078e0a02 */
[----:B------:R-:W-:Y:S01]  /*0d10*/  ISETP.GT.U32.AND P2, PT, R2, R12, PT ;  /* 0x0000000c0200720c */ /* 0x000fe20003f44070 */
[----:B------:R-:W-:Y:S01]  /*0d20*/  IMAD.MOV R13, RZ, RZ, -R13 ;  /* 0x000000ffff0d7224 */ /* 0x000fe200078e0a0d */
[----:B------:R-:W-:Y:S01]  /*0d30*/  LOP3.LUT R44, R5, 0x64, RZ, 0xfc, !PT ;  /* 0x00000064052c7812 */ /* 0x000fe200078efcff */
[----:B------:R-:W-:Y:S01]  /*0d40*/  IMAD.HI.U32 R15, R3, R20, RZ ;  /* 0x00000014030f7227 */ /* 0x000fe200078e00ff */
[----:B------:R-:W-:-:S02]  /*0d50*/  LOP3.LUT R45, R5, 0x68, RZ, 0xfc, !PT ;  /* 0x00000068052d7812 */ /* 0x000fc400078efcff */
[----:B------:R-:W-:Y:S01]  /*0d60*/  IABS R39, R44 ;  /* 0x0000002c00277213 */ /* 0x000fe20000000000 */
[C---:B------:R-:W-:Y:S01]  /*0d70*/  IMAD R13, R2.reuse, R13, R16 ;  /* 0x0000000d020d7224 */ /* 0x040fe200078e0210 */
[----:B------:R-:W-:Y:S01]  /*0d80*/  IABS R40, R45 ;  /* 0x0000002d00287213 */ /* 0x000fe20000000000 */
[--C-:B------:R-:W-:Y:S01]  /*0d90*/  @!P3 IMAD.IADD R11, R11, 0x1, -R2.reuse ;  /* 0x000000010b0bb824 */ /* 0x100fe200078e0a02 */
[C---:B------:R-:W-:Y:S01]  /*0da0*/  LOP3.LUT R47, R5.reuse, 0x74, RZ, 0xfc, !PT ;  /* 0x00000074052f7812 */ /* 0x040fe200078efcff */
[----:B------:R-:W-:Y:S01]  /*0db0*/  IMAD.MOV R15, RZ, RZ, -R15 ;  /* 0x000000ffff0f7224 */ /* 0x000fe200078e0a0f */
[----:B------:R-:W-:Y:S01]  /*0dc0*/  ISETP.GT.U32.AND P3, PT, R2, R13, PT ;  /* 0x0000000d0200720c */ /* 0x000fe20003f64070 */
[----:B------:R-:W-:Y:S01]  /*0dd0*/  @!P2 IMAD.IADD R12, R12, 0x1, -R2 ;  /* 0x000000010c0ca824 */ /* 0x000fe200078e0a02 */
[C---:B------:R-:W-:Y:S01]  /*0de0*/  ISETP.GT.U32.AND P2, PT, R2.reuse, R11, PT ;  /* 0x0000000b0200720c */ /* 0x040fe20003f44070 */
[----:B------:R-:W-:Y:S01]  /*0df0*/  IMAD.MOV R19, RZ, RZ, -R14 ;  /* 0x000000ffff137224 */ /* 0x000fe200078e0a0e */
[----:B------:R-:W-:Y:S01]  /*0e00*/  IABS R43, R47 ;  /* 0x0000002f002b7213 */ /* 0x000fe20000000000 */
[C---:B------:R-:W-:Y:S01]  /*0e10*/  IMAD R15, R2.reuse, R15, R20 ;  /* 0x0000000f020f7224 */ /* 0x040fe200078e0214 */
[----:B------:R-:W-:Y:S01]  /*0e20*/  LOP3.LUT R48, R5, 0x78, RZ, 0xfc, !PT ;  /* 0x0000007805307812 */ /* 0x000fe200078efcff */
[----:B------:R-:W-:Y:S01]  /*0e30*/  IMAD R14, R2, R19, R18 ;  /* 0x00000013020e7224 */ /* 0x000fe200078e0212 */
[----:B------:R-:W-:Y:S01]  /*0e40*/  IABS R19, R27 ;  /* 0x0000001b00137213 */ /* 0x000fe20000000000 */
[----:B------:R-:W-:Y:S01]  /*0e50*/  IMAD.HI.U32 R16, R3, R21, RZ ;  /* 0x0000001503107227 */ /* 0x000fe200078e00ff */
[----:B------:R-:W-:-:S02]  /*0e60*/  LOP3.LUT R55, R5, 0x94, RZ, 0xfc, !PT ;  /* 0x0000009405377812 */ /* 0x000fc400078efcff */
[----:B------:R-:W-:Y:S01]  /*0e70*/  LOP3.LUT R56, R5, 0x98, RZ, 0xfc, !PT ;  /* 0x0000009805387812 */ /* 0x000fe200078efcff */
[----:B------:R-:W-:Y:S01]  /*0e80*/  @!P3 IMAD.IADD R13, R13, 0x1, -R2 ;  /* 0x000000010d0db824 */ /* 0x000fe200078e0a02 */
[C---:B------:R-:W-:Y:S01]  /*0e90*/  ISETP.GT.U32.AND P3, PT, R2.reuse, R12, PT ;  /* 0x0000000c0200720c */ /* 0x040fe20003f64070 */
[----:B------:R-:W-:Y:S01]  /*0ea0*/  @!P5 IMAD.MOV R10, RZ, RZ, -R10 ;  /* 0x000000ffff0ad224 */ /* 0x000fe200078e0a0a */
[C---:B------:R-:W-:Y:S01]  /*0eb0*/  ISETP.GT.U32.AND P5, PT, R2.reuse, R15, PT ;  /* 0x0000000f0200720c */ /* 0x040fe20003fa4070 */
[----:B------:R-:W-:Y:S01]  /*0ec0*/  @!P2 IMAD.IADD R11, R11, 0x1, -R2 ;  /* 0x000000010b0ba824 */ /* 0x000fe200078e0a02 */
[----:B------:R-:W-:Y:S01]  /*0ed0*/  ISETP.GT.U32.AND P2, PT, R2, R14, PT ;  /* 0x0000000e0200720c */ /* 0x000fe20003f44070 */
[----:B------:R-:W-:Y:S01]  /*0ee0*/  @!P1 IMAD.MOV R209, RZ, RZ, -R209 ;  /* 0x000000ffffd19224 */ /* 0x000fe200078e0ad1 */
[----:B------:R-:W-:Y:S01]  /*0ef0*/  ISETP.GE.AND P1, PT, R22, RZ, PT ;  /* 0x000000ff1600720c */ /* 0x000fe20003f26270 */
[----:B------:R-:W-:Y:S01]  /*0f00*/  IMAD.MOV R16, RZ, RZ, -R16 ;  /* 0x000000ffff107224 */ /* 0x000fe200078e0a10 */
[----:B------:R-:W-:Y:S01]  /*0f10*/  LOP3.LUT R22, R5, 0x28, RZ, 0xfc, !PT ;  /* 0x0000002805167812 */ /* 0x000fe200078efcff */
[----:B------:R-:W-:Y:S01]  /*0f20*/  @!P4 IMAD.MOV R11, RZ, RZ, -R11 ;  /* 0x000000ffff0bc224 */ /* 0x000fe200078e0a0b */
[----:B------:R-:W-:Y:S01]  /*0f30*/  ISETP.GE.AND P4, PT, R23, RZ, PT ;  /* 0x000000ff1700720c */ /* 0x000fe20003f86270 */
[----:B------:R-:W-:Y:S01]  /*0f40*/  IMAD R16, R2, R16, R21 ;  /* 0x0000001002107224 */ /* 0x000fe200078e0215 */
[----:B------:R-:W-:Y:S01]  /*0f50*/  LOP3.LUT R23, R5, 0x2c, RZ, 0xfc, !PT ;  /* 0x0000002c05177812 */ /* 0x000fe200078efcff */
[--C-:B------:R-:W-:Y:S01]  /*0f60*/  @!P3 IMAD.IADD R12, R12, 0x1, -R2.reuse ;  /* 0x000000010c0cb824 */ /* 0x100fe200078e0a02 */
[----:B------:R-:W-:Y:S01]  /*0f70*/  IABS R21, R22 ;  /* 0x0000001600157213 */ /* 0x000fe20000000000 */
[--C-:B------:R-:W-:Y:S01]  /*0f80*/  @!P5 IMAD.IADD R15, R15, 0x1, -R2.reuse ;  /* 0x000000010f0fd824 */ /* 0x100fe200078e0a02 */
[----:B------:R-:W-:Y:S01]  /*0f90*/  ISETP.GT.U32.AND P3, PT, R2, R16, PT ;  /* 0x000000100200720c */ /* 0x000fe20003f64070 */
[----:B------:R-:W-:Y:S01]  /*0fa0*/  @!P2 IMAD.IADD R14, R14, 0x1, -R2 ;  /* 0x000000010e0ea824 */ /* 0x000fe200078e0a02 */
[----:B------:R-:W-:Y:S01]  /*0fb0*/  ISETP.GE.AND P2, PT, R25, RZ, PT ;  /* 0x000000ff1900720c */ /* 0x000fe20003f46270 */
[----:B------:R-:W-:Y:S01]  /*0fc0*/  @!P1 IMAD.MOV R12, RZ, RZ, -R12 ;  /* 0x000000ffff0c9224 */ /* 0x000fe200078e0a0c */
[----:B------:R-:W-:Y:S01]  /*0fd0*/  IABS R25, R23 ;  /* 0x0000001700197213 */ /* 0x000fe20000000000 */
[----:B------:R-:W-:Y:S01]  /*0fe0*/  @!P0 IMAD.MOV R9, RZ, RZ, -R9 ;  /* 0x000000ffff098224 */ /* 0x000fe200078e0a09 */
[C---:B------:R-:W-:Y:S01]  /*0ff0*/  ISETP.GT.U32.AND P1, PT, R2.reuse, R15, PT ;  /* 0x0000000f0200720c */ /* 0x040fe20003f24070 */
[----:B------:R-:W-:Y:S01]  /*1000*/  IMAD.HI.U32 R18, R3, R19, RZ ;  /* 0x0000001303127227 */ /* 0x000fe200078e00ff */
[----:B------:R-:W-:-:S02]  /*1010*/  ISETP.GT.U32.AND P0, PT, R2, R13, PT ;  /* 0x0000000d0200720c */ /* 0x000fc40003f04070 */
[----:B------:R-:W-:Y:S01]  /*1020*/  ISETP.GT.U32.AND P5, PT, R2, R14, PT ;  /* 0x0000000e0200720c */ /* 0x000fe20003fa4070 */
[----:B------:R-:W-:Y:S01]  /*1030*/  IMAD.HI.U32 R20, R3, R25, RZ ;  /* 0x0000001903147227 */ /* 0x000fe200078e00ff */
[----:B------:R-:W-:Y:S02]  /*1040*/  IABS R50, R55 ;  /* 0x0000003700327213 */ /* 0x000fe40000000000 */
[C---:B------:R-:W-:Y:S01]  /*1050*/  LOP3.LUT R57, R5.reuse, 0x9c, RZ, 0xfc, !PT ;  /* 0x0000009c05397812 */ /* 0x040fe200078efcff */
[----:B------:R-:W-:Y:S01]  /*1060*/  @!P3 IMAD.IADD R16, R16, 0x1, -R2 ;  /* 0x000000011010b824 */ /* 0x000fe200078e0a02 */
[C---:B------:R-:W-:Y:S01]  /*1070*/  LOP3.LUT R59, R5.reuse, 0xa4, RZ, 0xfc, !PT ;  /* 0x000000a4053b7812 */ /* 0x040fe200078efcff */
[----:B------:R-:W-:Y:S01]  /*1080*/  IMAD.MOV R18, RZ, RZ, -R18 ;  /* 0x000000ffff127224 */ /* 0x000fe200078e0a12 */
[----:B------:R-:W-:Y:S01]  /*1090*/  IABS R53, R57 ;  /* 0x0000003900357213 */ /* 0x000fe20000000000 */
[----:B------:R-:W-:Y:S01]  /*10a0*/  IMAD.MOV R20, RZ, RZ, -R20 ;  /* 0x000000ffff147224 */ /* 0x000fe200078e0a14 */
[C---:B------:R-:W-:Y:S01]  /*10b0*/  ISETP.GT.U32.AND P3, PT, R2.reuse, R16, PT ;  /* 0x000000100200720c */ /* 0x040fe20003f64070 */
[----:B------:R-:W-:Y:S01]  /*10c0*/  IMAD R18, R2, R18, R19 ;  /* 0x0000001202127224 */ /* 0x000fe200078e0213 */
[----:B------:R-:W-:Y:S01]  /*10d0*/  LOP3.LUT R58, R5, 0xa0, RZ, 0xfc, !PT ;  /* 0x000000a0053a7812 */ /* 0x000fe200078efcff */
[----:B------:R-:W-:Y:S01]  /*10e0*/  IMAD.HI.U32 R19, R3, R21, RZ ;  /* 0x0000001503137227 */ /* 0x000fe200078e00ff */
[----:B------:R-:W-:-:S02]  /*10f0*/  LOP3.LUT R60, R5, 0xa8, RZ, 0xfc, !PT ;  /* 0x000000a8053c7812 */ /* 0x000fc400078efcff */
[----:B------:R-:W-:Y:S01]  /*1100*/  IABS R54, R58 ;  /* 0x0000003a00367213 */ /* 0x000fe20000000000 */
[--C-:B------:R-:W-:Y:S01]  /*1110*/  @!P1 IMAD.IADD R15, R15, 0x1, -R2.reuse ;  /* 0x000000010f0f9824 */ /* 0x100fe200078e0a02 */
[----:B------:R-:W-:Y:S01]  /*1120*/  ISETP.GE.AND P1, PT, R27, RZ, PT ;  /* 0x000000ff1b00720c */ /* 0x000fe20003f26270 */
[----:B------:R-:W-:Y:S01]  /*1130*/  IMAD R25, R2, R20, R25 ;  /* 0x0000001402197224 */ /* 0x000fe200078e0219 */
[----:B------:R-:W-:Y:S01]  /*1140*/  IABS R27, R31 ;  /* 0x0000001f001b7213 */ /* 0x000fe20000000000 */
[--C-:B------:R-:W-:Y:S01]  /*1150*/  @!P0 IMAD.IADD R13, R13, 0x1, -R2.reuse ;  /* 0x000000010d0d8824 */ /* 0x100fe200078e0a02 */
[----:B------:R-:W-:Y:S01]  /*1160*/  ISETP.GE.AND P0, PT, R24, RZ, PT ;  /* 0x000000ff1800720c */ /* 0x000fe20003f06270 */
[----:B------:R-:W-:Y:S01]  /*1170*/  IMAD.MOV R19, RZ, RZ, -R19 ;  /* 0x000000ffff137224 */ /* 0x000fe200078e0a13 */
[C---:B------:R-:W-:Y:S01]  /*1180*/  LOP3.LUT R24, R5.reuse, 0x30, RZ, 0xfc, !PT ;  /* 0x0000003005187812 */ /* 0x040fe200078efcff */
[----:B------:R-:W-:Y:S01]  /*1190*/  @!P2 IMAD.MOV R15, RZ, RZ, -R15 ;  /* 0x000000ffff0fa224 */ /* 0x000fe200078e0a0f */
[C---:B------:R-:W-:Y:S01]  /*11a0*/  ISETP.GT.U32.AND P2, PT, R2.reuse, R25, PT ;  /* 0x000000190200720c */ /* 0x040fe20003f44070 */
[----:B------:R-:W-:Y:S01]  /*11b0*/  @!P4 IMAD.MOV R13, RZ, RZ, -R13 ;  /* 0x000000ffff0dc224 */ /* 0x000fe200078e0a0d */
[----:B------:R-:W-:Y:S01]  /*11c0*/  ISETP.GT.U32.AND P4, PT, R2, R18, PT ;  /* 0x000000120200720c */ /* 0x000fe20003f84070 */
[--C-:B------:R-:W-:Y:S01]  /*11d0*/  @!P5 IMAD.IADD R14, R14, 0x1, -R2.reuse ;  /* 0x000000010e0ed824 */ /* 0x100fe200078e0a02 */
[----:B------:R-:W-:Y:S01]  /*11e0*/  ISETP.GE.AND P5, PT, R26, RZ, PT ;  /* 0x000000ff1a00720c */ /* 0x000fe20003fa6270 */
[----:B------:R-:W-:Y:S01]  /*11f0*/  IMAD R19, R2, R19, R21 ;  /* 0x0000001302137224 */ /* 0x000fe200078e0215 */
[----:B------:R-:W-:Y:S01]  /*1200*/  IABS R26, R24 ;  /* 0x00000018001a7213 */ /* 0x000fe20000000000 */
[----:B------:R-:W-:Y:S01]  /*1210*/  @!P3 IMAD.IADD R16, R16, 0x1, -R2 ;  /* 0x000000011010b824 */ /* 0x000fe200078e0a02 */
[----:B------:R-:W-:Y:S01]  /*1220*/  LOP3.LUT R62, R5, 0xac, RZ, 0xfc, !PT ;  /* 0x000000ac053e7812 */ /* 0x000fe200078efcff */
[----:B------:R-:W-:Y:S01]  /*1230*/  @!P0 IMAD.MOV R14, RZ, RZ, -R14 ;  /* 0x000000ffff0e8224 */ /* 0x000fe200078e0a0e */
[----:B------:R-:W-:Y:S01]  /*1240*/  ISETP.GT.U32.AND P3, PT, R2, R19, PT ;  /* 0x000000130200720c */ /* 0x000fe20003f64070 */
[----:B------:R-:W-:Y:S01]  /*1250*/  IMAD.HI.U32 R20, R3, R26, RZ ;  /* 0x0000001a03147227 */ /* 0x000fe200078e00ff */
[----:B------:R-:W-:-:S02]  /*1260*/  LOP3.LUT R64, R5, 0xb0, RZ, 0xfc, !PT ;  /* 0x000000b005407812 */ /* 0x000fc400078efcff */
[----:B------:R-:W-:Y:S01]  /*1270*/  LOP3.LUT R65, R5, 0xb8, RZ, 0xfc, !PT ;  /* 0x000000b805417812 */ /* 0x000fe200078efcff */
[----:B------:R-:W-:Y:S01]  /*1280*/  @!P2 IMAD.IADD R25, R25, 0x1, -R2 ;  /* 0x000000011919a824 */ /* 0x000fe200078e0a02 */
[----:B------:R-:W-:Y:S01]  /*1290*/  IABS R61, R64 ;  /* 0x00000040003d7213 */ /* 0x000fe20000000000 */
[----:B------:R-:W-:Y:S01]  /*12a0*/  IMAD.MOV R21, RZ, RZ, -R20 ;  /* 0x000000ffff157224 */ /* 0x000fe200078e0a14 */
[----:B------:R-:W-:Y:S01]  /*12b0*/  LOP3.LUT R66, R5, 0xd4, RZ, 0xfc, !PT ;  /* 0x000000d405427812 */ /* 0x000fe200078efcff */
[----:B------:R-:W-:Y:S01]  /*12c0*/  @!P4 IMAD.IADD R18, R18, 0x1, -R2 ;  /* 0x000000011212c824 */ /* 0x000fe200078e0a02 */
[C---:B------:R-:W-:Y:S01]  /*12d0*/  ISETP.GT.U32.AND P2, PT, R2.reuse, R25, PT ;  /* 0x000000190200720c */ /* 0x040fe20003f44070 */
[----:B------:R-:W-:Y:S01]  /*12e0*/  IMAD R26, R2, R21, R26 ;  /* 0x00000015021a7224 */ /* 0x000fe200078e021a */
[----:B------:R-:W-:Y:S01]  /*12f0*/  ISETP.GE.AND P4, PT, R22, RZ, PT ;  /* 0x000000ff1600720c */ /* 0x000fe20003f86270 */
[----:B------:R-:W-:Y:S01]  /*1300*/  IMAD.HI.U32 R20, R3, R27, RZ ;  /* 0x0000001b03147227 */ /* 0x000fe200078e00ff */
[----:B------:R-:W-:-:S02]  /*1310*/  IABS R77, R66 ;  /* 0x00000042004d7213 */ /* 0x000fc40000000000 */
[----:B------:R-:W-:Y:S01]  /*1320*/  LOP3.LUT R68, R5, 0xd8, RZ, 0xfc, !PT ;  /* 0x000000d805447812 */ /* 0x000fe200078efcff */
[----:B------:R-:W-:Y:S01]  /*1330*/  IMAD.HI.U32 R21, R3, R28, RZ ;  /* 0x0000001c03157227 */ /* 0x000fe200078e00ff */
[----:B------:R-:W-:Y:S02]  /*1340*/  LOP3.LUT R70, R5, 0xdc, RZ, 0xfc, !PT ;  /* 0x000000dc05467812 */ /* 0x000fe400078efcff */
[----:B------:R-:W-:Y:S01]  /*1350*/  IABS R79, R68 ;  /* 0x00000044004f7213 */ /* 0x000fe20000000000 */
[----:B------:R-:W-:Y:S01]  /*1360*/  @!P3 IMAD.IADD R19, R19, 0x1, -R2 ;  /* 0x000000011313b824 */ /* 0x000fe200078e0a02 */
[C---:B------:R-:W-:Y:S01]  /*1370*/  ISETP.GT.U32.AND P3, PT, R2.reuse, R18, PT ;  /* 0x000000120200720c */ /* 0x040fe20003f64070 */
[----:B------:R-:W-:Y:S01]  /*1380*/  @!P5 IMAD.MOV R16, RZ, RZ, -R16 ;  /* 0x000000ffff10d224 */ /* 0x000fe200078e0a10 */
[----:B------:R-:W-:Y:S01]  /*1390*/  ISETP.GE.AND P5, PT, R23, RZ, PT ;  /* 0x000000ff1700720c */ /* 0x000fe20003fa6270 */
[----:B------:R-:W-:Y:S01]  /*13a0*/  IMAD.MOV R22, RZ, RZ, -R20 ;  /* 0x000000ffff167224 */ /* 0x000fe200078e0a14 */
[----:B------:R-:W-:Y:S01]  /*13b0*/  ISETP.GT.U32.AND P0, PT, R2, R19, PT ;  /* 0x000000130200720c */ /* 0x000fe20003f04070 */
[----:B------:R-:W-:Y:S01]  /*13c0*/  IMAD.HI.U32 R20, R3, R29, RZ ;  /* 0x0000001d03147227 */ /* 0x000fe200078e00ff */
[----:B------:R-:W-:-:S02]  /*13d0*/  LOP3.LUT R23, R5, 0x40, RZ, 0xfc, !PT ;  /* 0x0000004005177812 */ /* 0x000fc400078efcff */
[C---:B------:R-:W-:Y:S01]  /*13e0*/  LOP3.LUT R72, R5.reuse, 0xe0, RZ, 0xfc, !PT ;  /* 0x000000e005487812 */ /* 0x040fe200078efcff */
[----:B------:R-:W-:Y:S01]  /*13f0*/  IMAD.MOV R21, RZ, RZ, -R21 ;  /* 0x000000ffff157224 */ /* 0x000fe200078e0a15 */
[----:B------:R-:W-:Y:S01]  /*1400*/  IABS R30, R23 ;  /* 0x00000017001e7213 */ /* 0x000fe20000000000 */
[----:B------:R-:W-:Y:S01]  /*1410*/  IMAD.MOV R20, RZ, RZ, -R20 ;  /* 0x000000ffff147224 */ /* 0x000fe200078e0a14 */
[C---:B------:R-:W-:Y:S01]  /*1420*/  LOP3.LUT R74, R5.reuse, 0xe4, RZ, 0xfc, !PT ;  /* 0x000000e4054a7812 */ /* 0x040fe200078efcff */
[C---:B------:R-:W-:Y:S01]  /*1430*/  IMAD R28, R2.reuse, R21, R28 ;  /* 0x00000015021c7224 */ /* 0x040fe200078e021c */
[----:B------:R-:W-:Y:S01]  /*1440*/  LOP3.LUT R76, R5, 0xf4, RZ, 0xfc, !PT ;  /* 0x000000f4054c7812 */ /* 0x000fe200078efcff */
[C---:B------:R-:W-:Y:S02]  /*1450*/  IMAD R29, R2.reuse, R20, R29 ;  /* 0x00000014021d7224 */ /* 0x040fe400078e021d */
[--C-:B------:R-:W-:Y:S01]  /*1460*/  @!P2 IMAD.IADD R25, R25, 0x1, -R2.reuse ;  /* 0x000000011919a824 */ /* 0x100fe200078e0a02 */
[----:B------:R-:W-:Y:S01]  /*1470*/  ISETP.GT.U32.AND P2, PT, R2, R28, PT ;  /* 0x0000001c0200720c */ /* 0x000fe20003f44070 */
[--C-:B------:R-:W-:Y:S01]  /*1480*/  @!P3 IMAD.IADD R18, R18, 0x1, -R2.reuse ;  /* 0x000000011212b824 */ /* 0x100fe200078e0a02 */
[C---:B------:R-:W-:Y:S01]  /*1490*/  ISETP.GT.U32.AND P3, PT, R2.reuse, R26, PT ;  /* 0x0000001a0200720c */ /* 0x040fe20003f64070 */
[----:B------:R-:W-:Y:S01]  /*14a0*/  @!P5 IMAD.MOV R25, RZ, RZ, -R25 ;  /* 0x000000ffff19d224 */ /* 0x000fe200078e0a19 */
[----:B------:R-:W-:Y:S01]  /*14b0*/  ISETP.GT.U32.AND P5, PT, R2, R29, PT ;  /* 0x0000001d0200720c */ /* 0x000fe20003fa4070 */
[----:B------:R-:W-:Y:S01]  /*14c0*/  @!P0 IMAD.IADD R19, R19, 0x1, -R2 ;  /* 0x0000000113138824 */ /* 0x000fe200078e0a02 */
[----:B------:R-:W-:Y:S01]  /*14d0*/  ISETP.GE.AND P0, PT, R24, RZ, PT ;  /* 0x000000ff1800720c */ /* 0x000fe20003f06270 */
[----:B------:R-:W-:Y:S01]  /*14e0*/  IMAD R27, R2, R22, R27 ;  /* 0x00000016021b7224 */ /* 0x000fe200078e021b */
[----:B------:R-:W-:Y:S01]  /*14f0*/  LOP3.LUT R22, R5, 0x44, RZ, 0xfc, !PT ;  /* 0x0000004405167812 */ /* 0x000fe200078efcff */
[----:B------:R-:W-:Y:S01]  /*1500*/  @!P4 IMAD.MOV R19, RZ, RZ, -R19 ;  /* 0x000000ffff13c224 */ /* 0x000fe200078e0a13 */
[----:B------:R-:W-:Y:S01]  /*1510*/  ISETP.GE.AND P4, PT, R31, RZ, PT ;  /* 0x000000ff1f00720c */ /* 0x000fe20003f86270 */
[----:B------:R-:W-:Y:S01]  /*1520*/  IMAD.HI.U32 R20, R3, R30, RZ ;  /* 0x0000001e03147227 */ /* 0x000fe200078e00ff */
[----:B------:R-:W-:-:S02]  /*1530*/  IABS R31, R22 ;  /* 0x00000016001f7213 */ /* 0x000fc40000000000 */
[----:B------:R-:W-:Y:S01]  /*1540*/  LOP3.LUT R24, R5, 0x48, RZ, 0xfc, !PT ;  /* 0x0000004805187812 */ /* 0x000fe200078efcff */
[--C-:B------:R-:W-:Y:S01]  /*1550*/  @!P2 IMAD.IADD R28, R28, 0x1, -R2.reuse ;  /* 0x000000011c1ca824 */ /* 0x100fe200078e0a02 */
[----:B------:R-:W-:Y:S01]  /*1560*/  IABS R87, R76 ;  /* 0x0000004c00577213 */ /* 0x000fe20000000000 */
[--C-:B------:R-:W-:Y:S01]  /*1570*/  @!P3 IMAD.IADD R26, R26, 0x1, -R2.reuse ;  /* 0x000000011a1ab824 */ /* 0x100fe200078e0a02 */
[C---:B------:R-:W-:Y:S01]  /*1580*/  ISETP.GT.U32.AND P3, PT, R2.reuse, R27, PT ;  /* 0x0000001b0200720c */ /* 0x040fe20003f64070 */
[----:B------:R-:W-:Y:S01]  /*1590*/  @!P5 IMAD.IADD R29, R29, 0x1, -R2 ;  /* 0x000000011d1dd824 */ /* 0x000fe200078e0a02 */
[----:B------:R-:W-:Y:S01]  /*15a0*/  ISETP.GT.U32.AND P5, PT, R2, R28, PT ;  /* 0x0000001c0200720c */ /* 0x000fe20003fa4070 */
[----:B------:R-:W-:Y:S02]  /*15b0*/  IMAD.MOV R21, RZ, RZ, -R20 ;  /* 0x000000ffff157224 */ /* 0x000fe400078e0a14 */
[----:B------:R-:W-:-:S04]  /*15c0*/  IMAD.HI.U32 R20, R3, R31, RZ ;  /* 0x0000001f03147227 */ /* 0x000fc800078e00ff */
[----:B------:R-:W-:Y:S01]  /*15d0*/  @!P1 IMAD.MOV R18, RZ, RZ, -R18 ;  /* 0x000000ffff129224 */ /* 0x000fe200078e0a12 */
[C---:B------:R-:W-:Y:S01]  /*15e0*/  ISETP.GT.U32.AND P1, PT, R2.reuse, R26, PT ;  /* 0x0000001a0200720c */ /* 0x040fe20003f24070 */
[----:B------:R-:W-:Y:S02]  /*15f0*/  IMAD.MOV R20, RZ, RZ, -R20 ;  /* 0x000000ffff147224 */ /* 0x000fe400078e0a14 */
[--C-:B------:R-:W-:Y:S01]  /*1600*/  @!P3 IMAD.IADD R27, R27, 0x1, -R2.reuse ;  /* 0x000000011b1bb824 */ /* 0x100fe200078e0a02 */
[----:B------:R-:W-:Y:S01]  /*1610*/  ISETP.GE.AND P3, PT, R33, RZ, PT ;  /* 0x000000ff2100720c */ /* 0x000fe20003f66270 */
[----:B------:R-:W-:Y:S01]  /*1620*/  IMAD R31, R2, R20, R31 ;  /* 0x00000014021f7224 */ /* 0x000fe200078e021f */
[----:B------:R-:W-:Y:S01]  /*1630*/  IABS R33, R37 ;  /* 0x0000002500217213 */ /* 0x000fe20000000000 */
[----:B------:R-:W-:Y:S01]  /*1640*/  @!P5 IMAD.IADD R28, R28, 0x1, -R2 ;  /* 0x000000011c1cd824 */ /* 0x000fe200078e0a02 */
[C---:B------:R-:W-:Y:S01]  /*1650*/  ISETP.GT.U32.AND P2, PT, R2.reuse, R27, PT ;  /* 0x0000001b0200720c */ /* 0x040fe20003f44070 */
[C---:B------:R-:W-:Y:S01]  /*1660*/  IMAD R30, R2.reuse, R21, R30 ;  /* 0x00000015021e7224 */ /* 0x040fe200078e021e */
[----:B------:R-:W-:Y:S01]  /*1670*/  ISETP.GT.U32.AND P5, PT, R2, R31, PT ;  /* 0x0000001f0200720c */ /* 0x000fe20003fa4070 */
[----:B------:R-:W-:-:S02]  /*1680*/  IMAD R78, R17, 0x80, R6 ;  /* 0x00000080114e7824 */ /* 0x000fc400078e0206 */
[----:B------:R-:W-:Y:S01]  /*1690*/  @!P1 IMAD.IADD R26, R26, 0x1, -R2 ;  /* 0x000000011a1a9824 */ /* 0x000fe200078e0a02 */
[----:B------:R-:W-:Y:S02]  /*16a0*/  ISETP.GE.AND P1, PT, R32, RZ, PT ;  /* 0x000000ff2000720c */ /* 0x000fe40003f26270 */
[----:B------:R-:W-:Y:S01]  /*16b0*/  IABS R32, R24 ;  /* 0x0000001800207213 */ /* 0x000fe20000000000 */
[----:B------:R-:W-:Y:S01]  /*16c0*/  @!P0 IMAD.MOV R26, RZ, RZ, -R26 ;  /* 0x000000ffff1a8224 */ /* 0x000fe200078e0a1a */
[----:B------:R-:W-:Y:S01]  /*16d0*/  ISETP.GT.U32.AND P0, PT, R2, R29, PT ;  /* 0x0000001d0200720c */ /* 0x000fe20003f04070 */
[----:B------:R1:W-:Y:S01]  /*16e0*/  STL [R1+0x1a8], R78 ;  /* 0x0001a84e01007387 */ /* 0x0003e20000100800 */
[----:B------:R-:W-:Y:S01]  /*16f0*/  IABS R213, R78 ;  /* 0x0000004e00d57213 */ /* 0x000fe20000000000 */
[----:B------:R-:W-:-:S04]  /*1700*/  IMAD.HI.U32 R20, R3, R32, RZ ;  /* 0x0000002003147227 */ /* 0x000fc800078e00ff */
[----:B------:R-:W-:Y:S02]  /*1710*/  @!P5 IMAD.IADD R31, R31, 0x1, -R2 ;  /* 0x000000011f1fd824 */ /* 0x000fe400078e0a02 */
[----:B------:R-:W-:Y:S02]  /*1720*/  IMAD.MOV R21, RZ, RZ, -R20 ;  /* 0x000000ffff157224 */ /* 0x000fe400078e0a14 */
[----:B------:R-:W-:Y:S01]  /*1730*/  @!P2 IMAD.IADD R27, R27, 0x1, -R2 ;  /* 0x000000011b1ba824 */ /* 0x000fe200078e0a02 */
[C---:B------:R-:W-:Y:S01]  /*1740*/  ISETP.GT.U32.AND P5, PT, R2.reuse, R31, PT ;  /* 0x0000001f0200720c */ /* 0x040fe20003fa4070 */
[C---:B------:R-:W-:Y:S01]  /*1750*/  IMAD R32, R2.reuse, R21, R32 ;  /* 0x0000001502207224 */ /* 0x040fe200078e0220 */
[----:B------:R-:W-:Y:S01]  /*1760*/  ISETP.GT.U32.AND P2, PT, R2, R30, PT ;  /* 0x0000001e0200720c */ /* 0x000fe20003f44070 */
[----:B------:R-:W-:-:S04]  /*1770*/  IMAD.HI.U32 R21, R3, R34, RZ ;  /* 0x0000002203157227 */ /* 0x000fc800078e00ff */
[----:B------:R-:W-:Y:S02]  /*1780*/  IMAD.MOV R21, RZ, RZ, -R21 ;  /* 0x000000ffff157224 */ /* 0x000fe400078e0a15 */
[----:B------:R-:W-:-:S04]  /*1790*/  IMAD.HI.U32 R20, R3, R33, RZ ;  /* 0x0000002103147227 */ /* 0x000fc800078e00ff */
[----:B------:R-:W-:Y:S02]  /*17a0*/  IMAD R34, R2, R21, R34 ;  /* 0x0000001502227224 */ /* 0x000fe400078e0222 */
[--C-:B------:R-:W-:Y:S02]  /*17b0*/  @!P5 IMAD.IADD R31, R31, 0x1, -R2.reuse ;  /* 0x000000011f1fd824 */ /* 0x100fe400078e0a02 */
[--C-:B------:R-:W-:Y:S01]  /*17c0*/  @!P2 IMAD.IADD R30, R30, 0x1, -R2.reuse ;  /* 0x000000011e1ea824 */ /* 0x100fe200078e0a02 */
[----:B------:R-:W-:Y:S01]  /*17d0*/  ISETP.GT.U32.AND P5, PT, R2, R34, PT ;  /* 0x000000220200720c */ /* 0x000fe20003fa4070 */
[----:B------:R-:W-:Y:S01]  /*17e0*/  @!P0 IMAD.IADD R29, R29, 0x1, -R2 ;  /* 0x000000011d1d8824 */ /* 0x000fe200078e0a02 */
[----:B------:R-:W-:Y:S01]  /*17f0*/  ISETP.GE.AND P2, PT, R22, RZ, PT ;  /* 0x000000ff1600720c */ /* 0x000fe20003f46270 */
[----:B------:R-:W-:Y:S01]  /*1800*/  IMAD.MOV R20, RZ, RZ, -R20 ;  /* 0x000000ffff147224 */ /* 0x000fe200078e0a14 */
[----:B------:R-:W-:Y:S01]  /*1810*/  LOP3.LUT R22, R5, 0x54, RZ, 0xfc, !PT ;  /* 0x0000005405167812 */ /* 0x000fe200078efcff */
[----:B------:R-:W-:Y:S01]  /*1820*/  @!P1 IMAD.MOV R28, RZ, RZ, -R28 ;  /* 0x000000ffff1c9224 */ /* 0x000fe200078e0a1c */
[----:B------:R-:W-:Y:S01]  /*1830*/  ISETP.GE.AND P0, PT, R23, RZ, PT ;  /* 0x000000ff1700720c */ /* 0x000fe20003f06270 */
[C---:B------:R-:W-:Y:S01]  /*1840*/  IMAD R33, R2.reuse, R20, R33 ;  /* 0x0000001402217224 */ /* 0x040fe200078e0221 */
[----:B------:R-:W-:Y:S01]  /*1850*/  IABS R35, R22 ;  /* 0x0000001600237213 */ /* 0x000fe20000000000 */
[----:B------:R-:W-:Y:S01]  /*1860*/  @!P3 IMAD.MOV R29, RZ, RZ, -R29 ;  /* 0x000000ffff1db224 */ /* 0x000fe200078e0a1d */
[----:B------:R-:W-:Y:S01]  /*1870*/  LOP3.LUT R23, R5, 0x58, RZ, 0xfc, !PT ;  /* 0x0000005805177812 */ /* 0x000fe200078efcff */
[----:B------:R-:W-:Y:S01]  /*1880*/  @!P4 IMAD.MOV R27, RZ, RZ, -R27 ;  /* 0x000000ffff1bc224 */ /* 0x000fe200078e0a1b */
[----:B------:R-:W-:Y:S01]  /*1890*/  ISETP.GT.U32.AND P1, PT, R2, R32, PT ;  /* 0x000000200200720c */ /* 0x000fe20003f24070 */
[----:B------:R-:W-:Y:S01]  /*18a0*/  @!P5 IMAD.IADD R34, R34, 0x1, -R2 ;  /* 0x000000012222d824 */ /* 0x000fe200078e0a02 */
[----:B------:R-:W-:Y:S01]  /*18b0*/  IABS R36, R23 ;  /* 0x0000001700247213 */ /* 0x000fe20000000000 */
[----:B------:R-:W-:Y:S01]  /*18c0*/  IMAD.HI.U32 R20, R3, R35, RZ ;  /* 0x0000002303147227 */ /* 0x000fe200078e00ff */
[----:B------:R-:W-:-:S02]  /*18d0*/  ISETP.GT.U32.AND P3, PT, R2, R33, PT ;  /* 0x000000210200720c */ /* 0x000fc40003f64070 */
[C---:B------:R-:W-:Y:S01]  /*18e0*/  ISETP.GT.U32.AND P5, PT, R2.reuse, R34, PT ;  /* 0x000000220200720c */ /* 0x040fe20003fa4070 */
[----:B------:R-:W-:Y:S01]  /*18f0*/  IMAD.MOV R21, RZ, RZ, -R20 ;  /* 0x000000ffff157224 */ /* 0x000fe200078e0a14 */
[----:B------:R-:W-:Y:S01]  /*1900*/  ISETP.GT.U32.AND P4, PT, R2, R30, PT ;  /* 0x0000001e0200720c */ /* 0x000fe20003f84070 */
[----:B------:R-:W-:-:S04]  /*1910*/  IMAD.HI.U32 R20, R3, R36, RZ ;  /* 0x0000002403147227 */ /* 0x000fc800078e00ff */
[----:B------:R-:W-:Y:S02]  /*1920*/  IMAD R35, R2, R21, R35 ;  /* 0x0000001502237224 */ /* 0x000fe400078e0223 */
[----:B------:R-:W-:Y:S02]  /*1930*/  IMAD.MOV R21, RZ, RZ, -R20 ;  /* 0x000000ffff157224 */ /* 0x000fe400078e0a14 */
[----:B------:R-:W-:Y:S01]  /*1940*/  @!P1 IMAD.IADD R32, R32, 0x1, -R2 ;  /* 0x0000000120209824 */ /* 0x000fe200078e0a02 */
[----:B------:R-:W-:Y:S01]  /*1950*/  ISETP.GE.AND P1, PT, R37, RZ, PT ;  /* 0x000000ff2500720c */ /* 0x000fe20003f26270 */
[C---:B------:R-:W-:Y:S02]  /*1960*/  IMAD R36, R2.reuse, R21, R36 ;  /* 0x0000001502247224 */ /* 0x040fe400078e0224 */
[--C-:B------:R-:W-:Y:S01]  /*1970*/  @!P3 IMAD.IADD R33, R33, 0x1, -R2.reuse ;  /* 0x000000012121b824 */ /* 0x100fe200078e0a02 */
[----:B------:R-:W-:Y:S01]  /*1980*/  ISETP.GT.U32.AND P3, PT, R2, R32, PT ;  /* 0x000000200200720c */ /* 0x000fe20003f64070 */
[--C-:B------:R-:W-:Y:S01]  /*1990*/  @!P5 IMAD.IADD R34, R34, 0x1, -R2.reuse ;  /* 0x000000012222d824 */ /* 0x100fe200078e0a02 */
[----:B------:R-:W-:Y:S01]  /*19a0*/  ISETP.GT.U32.AND P5, PT, R2, R36, PT ;  /* 0x000000240200720c */ /* 0x000fe20003fa4070 */
[----:B------:R-:W-:Y:S01]  /*19b0*/  @!P4 IMAD.IADD R30, R30, 0x1, -R2 ;  /* 0x000000011e1ec824 */ /* 0x000fe200078e0a02 */
[----:B------:R-:W-:Y:S01]  /*19c0*/  ISETP.GE.AND P4, PT, R24, RZ, PT ;  /* 0x000000ff1800720c */ /* 0x000fe20003f86270 */
[----:B------:R-:W-:Y:S01]  /*19d0*/  IMAD.HI.U32 R21, R3, R39, RZ ;  /* 0x0000002703157227 */ /* 0x000fe200078e00ff */
[----:B------:R-:W-:-:S03]  /*19e0*/  LOP3.LUT R24, R5, 0x5c, RZ, 0xfc, !PT ;  /* 0x0000005c05187812 */ /* 0x000fc600078efcff */
[----:B------:R-:W-:Y:S01]  /*19f0*/  @!P0 IMAD.MOV R30, RZ, RZ, -R30 ;  /* 0x000000ffff1e8224 */ /* 0x000fe200078e0a1e */
[----:B------:R-:W-:Y:S01]  /*1a00*/  ISETP.GT.U32.AND P0, PT, R2, R33, PT ;  /* 0x000000210200720c */ /* 0x000fe20003f04070 */
[----:B------:R-:W-:Y:S01]  /*1a10*/  IMAD.MOV R21, RZ, RZ, -R21 ;  /* 0x000000ffff157224 */ /* 0x000fe200078e0a15 */
[----:B------:R-:W-:Y:S01]  /*1a20*/  IABS R37, R24 ;  /* 0x0000001800257213 */ /* 0x000fe20000000000 */
[--C-:B------:R-:W-:Y:S01]  /*1a30*/  @!P3 IMAD.IADD R32, R32, 0x1, -R2.reuse ;  /* 0x000000012020b824 */ /* 0x100fe200078e0a02 */
[----:B------:R-:W-:Y:S01]  /*1a40*/  ISETP.GT.U32.AND P3, PT, R2, R35, PT ;  /* 0x000000230200720c */ /* 0x000fe20003f64070 */
[----:B------:R-:W-:Y:S02]  /*1a50*/  @!P5 IMAD.IADD R36, R36, 0x1, -R2 ;  /* 0x000000012424d824 */ /* 0x000fe400078e0a02 */
[----:B------:R-:W-:-:S03]  /*1a60*/  IMAD.HI.U32 R20, R3, R37, RZ ;  /* 0x0000002503147227 */ /* 0x000fc600078e00ff */
[----:B------:R-:W-:Y:S01]  /*1a70*/  ISETP.GT.U32.AND P5, PT, R2, R36, PT ;  /* 0x000000240200720c */ /* 0x000fe20003fa4070 */
[----:B------:R-:W-:Y:S01]  /*1a80*/  @!P2 IMAD.MOV R31, RZ, RZ, -R31 ;  /* 0x000000ffff1fa224 */ /* 0x000fe200078e0a1f */
[----:B------:R-:W-:Y:S01]  /*1a90*/  ISETP.GE.AND P2, PT, R38, RZ, PT ;  /* 0x000000ff2600720c */ /* 0x000fe20003f46270 */
[--C-:B------:R-:W-:Y:S01]  /*1aa0*/  @!P0 IMAD.IADD R33, R33, 0x1, -R2.reuse ;  /* 0x0000000121218824 */ /* 0x100fe200078e0a02 */
[----:B------:R-:W-:Y:S01]  /*1ab0*/  ISETP.GE.AND P0, PT, R22, RZ, PT ;  /* 0x000000ff1600720c */ /* 0x000fe20003f06270 */
[C---:B------:R-:W-:Y:S01]  /*1ac0*/  IMAD R39, R2.reuse, R21, R39 ;  /* 0x0000001502277224 */ /* 0x040fe200078e0227 */
[----:B------:R-:W-:Y:S01]  /*1ad0*/  LOP3.LUT R22, R5, 0x60, RZ, 0xfc, !PT ;  /* 0x0000006005167812 */ /* 0x000fe200078efcff */
[----:B------:R-:W-:Y:S01]  /*1ae0*/  @!P3 IMAD.IADD R35, R35, 0x1, -R2 ;  /* 0x000000012323b824 */ /* 0x000fe200078e0a02 */
[----:B------:R-:W-:Y:S01]  /*1af0*/  ISETP.GE.AND P3, PT, R23, RZ, PT ;  /* 0x000000ff1700720c */ /* 0x000fe20003f66270 */
[----:B------:R-:W-:Y:S01]  /*1b00*/  IMAD.MOV R20, RZ, RZ, -R20 ;  /* 0x000000ffff147224 */ /* 0x000fe200078e0a14 */
[----:B------:R-:W-:Y:S01]  /*1b10*/  IABS R38, R22 ;  /* 0x0000001600267213 */ /* 0x000fe20000000000 */
[----:B------:R-:W-:Y:S01]  /*1b20*/  @!P4 IMAD.MOV R32, RZ, RZ, -R32 ;  /* 0x000000ffff20c224 */ /* 0x000fe200078e0a20 */
[----:B------:R-:W-:Y:S01]  /*1b30*/  ISETP.GT.U32.AND P4, PT, R2, R35, PT ;  /* 0x000000230200720c */ /* 0x000fe20003f84070 */
[----:B------:R-:W-:Y:S01]  /*1b40*/  @!P5 IMAD.IADD R36, R36, 0x1, -R2 ;  /* 0x000000012424d824 */ /* 0x000fe200078e0a02 */
[C---:B------:R-:W-:Y:S01]  /*1b50*/  ISETP.GT.U32.AND P5, PT, R2.reuse, R39, PT ;  /* 0x000000270200720c */ /* 0x040fe20003fa4070 */
[----:B------:R-:W-:-:S02]  /*1b60*/  IMAD R37, R2, R20, R37 ;  /* 0x0000001402257224 */ /* 0x000fc400078e0225 */
[----:B------:R-:W-:-:S04]  /*1b70*/  IMAD.HI.U32 R20, R3, R38, RZ ;  /* 0x0000002603147227 */ /* 0x000fc800078e00ff */
[----:B------:R-:W-:Y:S02]  /*1b80*/  IMAD.MOV R23, RZ, RZ, -R20 ;  /* 0x000000ffff177224 */ /* 0x000fe400078e0a14 */
[----:B------:R-:W-:Y:S01]  /*1b90*/  @!P2 IMAD.MOV R34, RZ, RZ, -R34 ;  /* 0x000000ffff22a224 */ /* 0x000fe200078e0a22 */
[----:B------:R-:W-:Y:S01]  /*1ba0*/  ISETP.GE.AND P2, PT, R24, RZ, PT ;  /* 0x000000ff1800720c */ /* 0x000fe20003f46270 */
[C---:B------:R-:W-:Y:S01]  /*1bb0*/  IMAD R38, R2.reuse, R23, R38 ;  /* 0x0000001702267224 */ /* 0x040fe200078e0226 */
[----:B------:R-:W-:Y:S01]  /*1bc0*/  LOP3.LUT R24, R5, 0x6c, RZ, 0xfc, !PT ;  /* 0x0000006c05187812 */ /* 0x000fe200078efcff */
[----:B------:R-:W-:Y:S01]  /*1bd0*/  @!P1 IMAD.MOV R33, RZ, RZ, -R33 ;  /* 0x000000ffff219224 */ /* 0x000fe200078e0a21 */
[C---:B------:R-:W-:Y:S01]  /*1be0*/  ISETP.GT.U32.AND P1, PT, R2.reuse, R37, PT ;  /* 0x000000250200720c */ /* 0x040fe20003f24070 */
[--C-:B------:R-:W-:Y:S01]  /*1bf0*/  @!P4 IMAD.IADD R35, R35, 0x1, -R2.reuse ;  /* 0x000000012323c824 */ /* 0x100fe200078e0a02 */
[----:B------:R-:W-:Y:S01]  /*1c00*/  ISETP.GT.U32.AND P4, PT, R2, R38, PT ;  /* 0x000000260200720c */ /* 0x000fe20003f84070 */
[----:B------:R-:W-:Y:S01]  /*1c10*/  @!P5 IMAD.IADD R39, R39, 0x1, -R2 ;  /* 0x000000012727d824 */ /* 0x000fe200078e0a02 */
[----:B------:R-:W-:Y:S01]  /*1c20*/  IABS R41, R24 ;  /* 0x0000001800297213 */ /* 0x000fe20000000000 */
[----:B------:R-:W-:-:S03]  /*1c30*/  IMAD.HI.U32 R20, R3, R40, RZ ;  /* 0x0000002803147227 */ /* 0x000fc600078e00ff */
[----:B------:R-:W-:Y:S01]  /*1c40*/  ISETP.GT.U32.AND P5, PT, R2, R39, PT ;  /* 0x000000270200720c */ /* 0x000fe20003fa4070 */
[----:B------:R-:W-:Y:S02]  /*1c50*/  IMAD.MOV R21, RZ, RZ, -R20 ;  /* 0x000000ffff157224 */ /* 0x000fe400078e0a14 */
[----:B------:R-:W-:-:S04]  /*1c60*/  IMAD.HI.U32 R20, R3, R41, RZ ;  /* 0x0000002903147227 */ /* 0x000fc800078e00ff */
[----:B------:R-:W-:Y:S02]  /*1c70*/  IMAD.MOV R20, RZ, RZ, -R20 ;  /* 0x000000ffff147224 */ /* 0x000fe400078e0a14 */
[--C-:B------:R-:W-:Y:S01]  /*1c80*/  @!P1 IMAD.IADD R37, R37, 0x1, -R2.reuse ;  /* 0x0000000125259824 */ /* 0x100fe200078e0a02 */
[----:B------:R-:W-:Y:S01]  /*1c90*/  ISETP.GE.AND P1, PT, R22, RZ, PT ;  /* 0x000000ff1600720c */ /* 0x000fe20003f26270 */
[--C-:B------:R-:W-:Y:S01]  /*1ca0*/  @!P4 IMAD.IADD R38, R38, 0x1, -R2.reuse ;  /* 0x000000012626c824 */ /* 0x100fe200078e0a02 */
[----:B------:R-:W-:Y:S01]  /*1cb0*/  LOP3.LUT R22, R5, 0x70, RZ, 0xfc, !PT ;  /* 0x0000007005167812 */ /* 0x000fe200078efcff */
[C---:B------:R-:W-:Y:S01]  /*1cc0*/  IMAD R41, R2.reuse, R20, R41 ;  /* 0x0000001402297224 */ /* 0x040fe200078e0229 */
[C---:B------:R-:W-:Y:S01]  /*1cd0*/  ISETP.GT.U32.AND P4, PT, R2.reuse, R37, PT ;  /* 0x000000250200720c */ /* 0x040fe20003f84070 */
[----:B------:R-:W-:Y:S01]  /*1ce0*/  @!P0 IMAD.MOV R35, RZ, RZ, -R35 ;  /* 0x000000ffff238224 */ /* 0x000fe200078e0a23 */
[----:B------:R-:W-:Y:S01]  /*1cf0*/  IABS R42, R22 ;  /* 0x00000016002a7213 */ /* 0x000fe20000000000 */
[----:B------:R-:W-:Y:S01]  /*1d00*/  @!P5 IMAD.IADD R39, R39, 0x1, -R2 ;  /* 0x000000012727d824 */ /* 0x000fe200078e0a02 */
[C---:B------:R-:W-:Y:S01]  /*1d10*/  ISETP.GT.U32.AND P0, PT, R2.reuse, R38, PT ;  /* 0x000000260200720c */ /* 0x040fe20003f04070 */
[C---:B------:R-:W-:Y:S01]  /*1d20*/  IMAD R40, R2.reuse, R21, R40 ;  /* 0x0000001502287224 */ /* 0x040fe200078e0228 */
[----:B------:R-:W-:Y:S01]  /*1d30*/  ISETP.GT.U32.AND P5, PT, R2, R41, PT ;  /* 0x000000290200720c */ /* 0x000fe20003fa4070 */
[----:B------:R-:W-:-:S04]  /*1d40*/  IMAD.HI.U32 R20, R3, R42, RZ ;  /* 0x0000002a03147227 */ /* 0x000fc800078e00ff */
[----:B------:R-:W-:Y:S01]  /*1d50*/  @!P3 IMAD.MOV R36, RZ, RZ, -R36 ;  /* 0x000000ffff24b224 */ /* 0x000fe200078e0a24 */
[----:B------:R-:W-:Y:S01]  /*1d60*/  ISETP.GT.U32.AND P3, PT, R2, R40, PT ;  /* 0x000000280200720c */ /* 0x000fe20003f64070 */
[----:B------:R-:W-:Y:S02]  /*1d70*/  IMAD.MOV R23, RZ, RZ, -R20 ;  /* 0x000000ffff177224 */ /* 0x000fe400078e0a14 */
[--C-:B------:R-:W-:Y:S01]  /*1d80*/  @!P4 IMAD.IADD R37, R37, 0x1, -R2.reuse ;  /* 0x000000012525c824 */ /* 0x100fe200078e0a02 */
[----:B------:R-:W-:Y:S01]  /*1d90*/  ISETP.GE.AND P4, PT, R44, RZ, PT ;  /* 0x000000ff2c00720c */ /* 0x000fe20003f86270 */
[----:B------:R-:W-:Y:S01]  /*1da0*/  @!P0 IMAD.IADD R38, R38, 0x1, -R2 ;  /* 0x0000000126268824 */ /* 0x000fe200078e0a02 */
[----:B------:R-:W-:Y:S01]  /*1db0*/  IABS R44, R48 ;  /* 0x00000030002c7213 */ /* 0x000fe20000000000 */
[----:B------:R-:W-:Y:S01]  /*1dc0*/  IMAD R42, R2, R23, R42 ;  /* 0x00000017022a7224 */ /* 0x000fe200078e022a */
[----:B------:R-:W-:Y:S01]  /*1dd0*/  LOP3.LUT R23, R5, 0x7c, RZ, 0xfc, !PT ;  /* 0x0000007c05177812 */ /* 0x000fe200078efcff */
[----:B------:R-:W-:Y:S01]  /*1de0*/  @!P5 IMAD.IADD R41, R41, 0x1, -R2 ;  /* 0x000000012929d824 */ /* 0x000fe200078e0a02 */
[----:B------:R-:W-:Y:S01]  /*1df0*/  ISETP.GE.AND P0, PT, R45, RZ, PT ;  /* 0x000000ff2d00720c */ /* 0x000fe20003f06270 */
[----:B------:R-:W-:Y:S01]  /*1e00*/  IMAD.HI.U32 R21, R3, R43, RZ ;  /* 0x0000002b03157227 */ /* 0x000fe200078e00ff */
[----:B------:R-:W-:-:S03]  /*1e10*/  IABS R45, R23 ;  /* 0x00000017002d7213 */ /* 0x000fc60000000000 */
[----:B------:R-:W-:Y:S01]  /*1e20*/  @!P2 IMAD.MOV R37, RZ, RZ, -R37 ;  /* 0x000000ffff25a224 */ /* 0x000fe200078e0a25 */
[C---:B------:R-:W-:Y:S01]  /*1e30*/  ISETP.GT.U32.AND P2, PT, R2.reuse, R42, PT ;  /* 0x0000002a0200720c */ /* 0x040fe20003f44070 */
[----:B------:R-:W-:Y:S01]  /*1e40*/  @!P1 IMAD.MOV R38, RZ, RZ, -R38 ;  /* 0x000000ffff269224 */ /* 0x000fe200078e0a26 */
[----:B------:R-:W-:Y:S01]  /*1e50*/  ISETP.GT.U32.AND P1, PT, R2, R41, PT ;  /* 0x000000290200720c */ /* 0x000fe20003f24070 */
[----:B------:R-:W-:Y:S02]  /*1e60*/  IMAD.MOV R21, RZ, RZ, -R21 ;  /* 0x000000ffff157224 */ /* 0x000fe400078e0a15 */
[----:B------:R-:W-:-:S04]  /*1e70*/  IMAD.HI.U32 R20, R3, R44, RZ ;  /* 0x0000002c03147227 */ /* 0x000fc800078e00ff */
[----:B------:R-:W-:Y:S01]  /*1e80*/  @!P3 IMAD.IADD R40, R40, 0x1, -R2 ;  /* 0x000000012828b824 */ /* 0x000fe200078e0a02 */
[----:B------:R-:W-:Y:S01]  /*1e90*/  ISETP.GE.AND P3, PT, R24, RZ, PT ;  /* 0x000000ff1800720c */ /* 0x000fe20003f66270 */
[C---:B------:R-:W-:Y:S01]  /*1ea0*/  IMAD R43, R2.reuse, R21, R43 ;  /* 0x00000015022b7224 */ /* 0x040fe200078e022b */
[----:B------:R-:W-:Y:S01]  /*1eb0*/  LOP3.LUT R24, R5, 0x80, RZ, 0xfc, !PT ;  /* 0x0000008005187812 */ /* 0x000fe200078efcff */
[----:B------:R-:W-:Y:S01]  /*1ec0*/  IMAD.MOV R21, RZ, RZ, -R20 ;  /* 0x000000ffff157224 */ /* 0x000fe200078e0a14 */
[C---:B------:R-:W-:Y:S01]  /*1ed0*/  ISETP.GT.U32.AND P5, PT, R2.reuse, R40, PT ;  /* 0x000000280200720c */ /* 0x040fe20003fa4070 */
[----:B------:R-:W-:Y:S01]  /*1ee0*/  @!P4 IMAD.MOV R39, RZ, RZ, -R39 ;  /* 0x000000ffff27c224 */ /* 0x000fe200078e0a27 */
[C---:B------:R-:W-:Y:S01]  /*1ef0*/  ISETP.GT.U32.AND P4, PT, R2.reuse, R43, PT ;  /* 0x0000002b0200720c */ /* 0x040fe20003f84070 */
[----:B------:R-:W-:Y:S01]  /*1f00*/  IMAD R44, R2, R21, R44 ;  /* 0x00000015022c7224 */ /* 0x000fe200078e022c */
[----:B------:R-:W-:Y:S01]  /*1f10*/  IABS R46, R24 ;  /* 0x00000018002e7213 */ /* 0x000fe20000000000 */
[----:B------:R-:W-:-:S02]  /*1f20*/  @!P1 IMAD.IADD R41, R41, 0x1, -R2 ;  /* 0x0000000129299824 */ /* 0x000fc400078e0a02 */
[----:B------:R-:W-:Y:S01]  /*1f30*/  @!P2 IMAD.IADD R42, R42, 0x1, -R2 ;  /* 0x000000012a2aa824 */ /* 0x000fe200078e0a02 */
[----:B------:R-:W-:Y:S01]  /*1f40*/  ISETP.GT.U32.AND P1, PT, R2, R44, PT ;  /* 0x0000002c0200720c */ /* 0x000fe20003f24070 */
[----:B------:R-:W-:-:S03]  /*1f50*/  IMAD.HI.U32 R20, R3, R45, RZ ;  /* 0x0000002d03147227 */ /* 0x000fc600078e00ff */
[----:B------:R-:W-:Y:S01]  /*1f60*/  ISETP.GT.U32.AND P2, PT, R2, R42, PT ;  /* 0x0000002a0200720c */ /* 0x000fe20003f44070 */
[----:B------:R-:W-:Y:S01]  /*1f70*/  @!P5 IMAD.IADD R40, R40, 0x1, -R2 ;  /* 0x000000012828d824 */ /* 0x000fe200078e0a02 */
[----:B------:R-:W-:Y:S01]  /*1f80*/  ISETP.GE.AND P5, PT, R22, RZ, PT ;  /* 0x000000ff1600720c */ /* 0x000fe20003fa6270 */
[----:B------:R-:W-:Y:S01]  /*1f90*/  IMAD.MOV R20, RZ, RZ, -R20 ;  /* 0x000000ffff147224 */ /* 0x000fe200078e0a14 */
[----:B------:R-:W-:Y:S01]  /*1fa0*/  LOP3.LUT R22, R5, 0x84, RZ, 0xfc, !PT ;  /* 0x0000008405167812 */ /* 0x000fe200078efcff */
[--C-:B------:R-:W-:Y:S01]  /*1fb0*/  @!P4 IMAD.IADD R43, R43, 0x1, -R2.reuse ;  /* 0x000000012b2bc824 */ /* 0x100fe200078e0a02 */
[----:B------:R-:W-:Y:S01]  /*1fc0*/  ISETP.GE.AND P4, PT, R47, RZ, PT ;  /* 0x000000ff2f00720c */ /* 0x000fe20003f86270 */
[----:B------:R-:W-:Y:S01]  /*1fd0*/  IMAD R45, R2, R20, R45 ;  /* 0x00000014022d7224 */ /* 0x000fe200078e022d */
[----:B------:R-:W-:Y:S01]  /*1fe0*/  IABS R47, R22 ;  /* 0x00000016002f7213 */ /* 0x000fe20000000000 */
[----:B------:R-:W-:Y:S01]  /*1ff0*/  @!P1 IMAD.IADD R44, R44, 0x1, -R2 ;  /* 0x000000012c2c9824 */ /* 0x000fe200078e0a02 */
[----:B------:R-:W-:Y:S01]  /*2000*/  ISETP.GT.U32.AND P1, PT, R2, R43, PT ;  /* 0x0000002b0200720c */ /* 0x000fe20003f24070 */
[----:B------:R-:W-:-:S04]  /*2010*/  IMAD.HI.U32 R21, R3, R46, RZ ;  /* 0x0000002e03157227 */ /* 0x000fc800078e00ff */
[----:B------:R-:W-:Y:S01]  /*2020*/  @!P2 IMAD.IADD R42, R42, 0x1, -R2 ;  /* 0x000000012a2aa824 */ /* 0x000fe200078e0a02 */
[----:B------:R-:W-:Y:S01]  /*2030*/  ISETP.GT.U32.AND P2, PT, R2, R45, PT ;  /* 0x0000002d0200720c */ /* 0x000fe20003f44070 */
[----:B------:R-:W-:-:S04]  /*2040*/  IMAD.HI.U32 R20, R3, R47, RZ ;  /* 0x0000002f03147227 */ /* 0x000fc800078e00ff */
[----:B------:R-:W-:Y:S02]  /*2050*/  IMAD.MOV R20, RZ, RZ, -R20 ;  /* 0x000000ffff147224 */ /* 0x000fe400078e0a14 */
[--C-:B------:R-:W-:Y:S01]  /*2060*/  @!P1 IMAD.IADD R43, R43, 0x1, -R2.reuse ;  /* 0x000000012b2b9824 */ /* 0x100fe200078e0a02 */
[----:B------:R-:W-:Y:S01]  /*2070*/  ISETP.GE.AND P1, PT, R23, RZ, PT ;  /* 0x000000ff1700720c */ /* 0x000fe20003f26270 */
[C---:B------:R-:W-:Y:S01]  /*2080*/  IMAD R47, R2.reuse, R20, R47 ;  /* 0x00000014022f7224 */ /* 0x040fe200078e022f */
[----:B------:R-:W-:Y:S01]  /*2090*/  LOP3.LUT R23, R5, 0x8c, RZ, 0xfc, !PT ;  /* 0x0000008c05177812 */ /* 0x000fe200078efcff */
[----:B------:R-:W-:Y:S02]  /*20a0*/  @!P4 IMAD.MOV R43, RZ, RZ, -R43 ;  /* 0x000000ffff2bc224 */ /* 0x000fe400078e0a2b */
[----:B------:R-:W-:Y:S01]  /*20b0*/  @!P2 IMAD.IADD R45, R45, 0x1, -R2 ;  /* 0x000000012d2da824 */ /* 0x000fe200078e0a02 */
[----:B------:R-:W-:Y:S01]  /*20c0*/  ISETP.GT.U32.AND P4, PT, R2, R47, PT ;  /* 0x0000002f0200720c */ /* 0x000fe20003f84070 */
[----:B------:R-:W-:-:S02]  /*20d0*/  IMAD.MOV R21, RZ, RZ, -R21 ;  /* 0x000000ffff157224 */ /* 0x000fc400078e0a15 */
[----:B------:R-:W-:Y:S01]  /*20e0*/  @!P5 IMAD.MOV R42, RZ, RZ, -R42 ;  /* 0x000000ffff2ad224 */ /* 0x000fe200078e0a2a */
[C---:B------:R-:W-:Y:S01]  /*20f0*/  ISETP.GT.U32.AND P2, PT, R2.reuse, R45, PT ;  /* 0x0000002d0200720c */ /* 0x040fe20003f44070 */
[----:B------:R-:W-:Y:S01]  /*2100*/  IMAD R46, R2, R21, R46 ;  /* 0x00000015022e7224 */ /* 0x000fe200078e022e */
[----:B------:R-:W-:Y:S01]  /*2110*/  LOP3.LUT R21, R5, 0x88, RZ, 0xfc, !PT ;  /* 0x0000008805157812 */ /* 0x000fe200078efcff */
[----:B------:R-:W-:Y:S01]  /*2120*/  @!P3 IMAD.MOV R41, RZ, RZ, -R41 ;  /* 0x000000ffff29b224 */ /* 0x000fe200078e0a29 */
[----:B------:R-:W-:Y:S01]  /*2130*/  ISETP.GE.AND P3, PT, R48, RZ, PT ;  /* 0x000000ff3000720c */ /* 0x000fe20003f66270 */
[----:B------:R-:W-:Y:S01]  /*2140*/  @!P0 IMAD.MOV R40, RZ, RZ, -R40 ;  /* 0x000000ffff288224 */ /* 0x000fe200078e0a28 */
[----:B------:R-:W-:Y:S01]  /*2150*/  ISETP.GT.U32.AND P5, PT, R2, R46, PT ;  /* 0x0000002e0200720c */ /* 0x000fe20003fa4070 */
[----:B------:R-:W-:Y:S01]  /*2160*/  IMAD.HI.U32 R4, R4, R213, RZ ;  /* 0x000000d504047227 */ /* 0x000fe200078e00ff */
[----:B------:R-:W-:Y:S02]  /*2170*/  IABS R48, R23 ;  /* 0x0000001700307213 */ /* 0x000fe40000000000 */
[C---:B------:R-:W-:Y:S01]  /*2180*/  ISETP.GT.U32.AND P0, PT, R2.reuse, R44, PT ;  /* 0x0000002c0200720c */ /* 0x040fe20003f04070 */
[--C-:B------:R-:W-:Y:S01]  /*2190*/  @!P4 IMAD.IADD R47, R47, 0x1, -R2.reuse ;  /* 0x000000012f2fc824 */ /* 0x100fe200078e0a02 */
[----:B------:R-:W-:Y:S01]  /*21a0*/  IABS R49, R21 ;  /* 0x0000001500317213 */ /* 0x000fe20000000000 */
[----:B------:R-:W-:Y:S01]  /*21b0*/  @!P2 IMAD.IADD R45, R45, 0x1, -R2 ;  /* 0x000000012d2da824 */ /* 0x000fe200078e0a02 */
[----:B------:R-:W-:Y:S01]  /*21c0*/  ISETP.GE.AND P2, PT, R21, RZ, PT ;  /* 0x000000ff1500720c */ /* 0x000fe20003f46270 */
[----:B------:R-:W-:Y:S01]  /*21d0*/  IMAD.HI.U32 R21, R3, R48, RZ ;  /* 0x0000003003157227 */ /* 0x000fe200078e00ff */
[----:B------:R-:W-:-:S03]  /*21e0*/  ISETP.GT.U32.AND P4, PT, R2, R47, PT ;  /* 0x0000002f0200720c */ /* 0x000fc60003f84070 */
[--C-:B------:R-:W-:Y:S02]  /*21f0*/  @!P5 IMAD.IADD R46, R46, 0x1, -R2.reuse ;  /* 0x000000012e2ed824 */ /* 0x100fe400078e0a02 */
[----:B------:R-:W-:Y:S02]  /*2200*/  IMAD.MOV R21, RZ, RZ, -R21 ;  /* 0x000000ffff157224 */ /* 0x000fe400078e0a15 */
[----:B------:R-:W-:Y:S01]  /*2210*/  @!P0 IMAD.IADD R44, R44, 0x1, -R2 ;  /* 0x000000012c2c8824 */ /* 0x000fe200078e0a02 */
[C---:B------:R-:W-:Y:S01]  /*2220*/  ISETP.GT.U32.AND P5, PT, R2.reuse, R46, PT ;  /* 0x0000002e0200720c */ /* 0x040fe20003fa4070 */
[----:B------:R-:W-:Y:S01]  /*2230*/  IMAD R48, R2, R21, R48 ;  /* 0x0000001502307224 */ /* 0x000fe200078e0230 */
[----:B------:R-:W-:Y:S01]  /*2240*/  ISETP.GE.AND P0, PT, R24, RZ, PT ;  /* 0x000000ff1800720c */ /* 0x000fe20003f06270 */
[----:B------:R-:W-:Y:S01]  /*2250*/  IMAD.HI.U32 R20, R3, R49, RZ ;  /* 0x0000003103147227 */ /* 0x000fe200078e00ff */
[----:B------:R-:W-:-:S03]  /*2260*/  LOP3.LUT R24, R5, 0x90, RZ, 0xfc, !PT ;  /* 0x0000009005187812 */ /* 0x000fc600078efcff */
[----:B------:R-:W-:Y:S01]  /*2270*/  @!P4 IMAD.IADD R47, R47, 0x1, -R2 ;  /* 0x000000012f2fc824 */ /* 0x000fe200078e0a02 */
[----:B------:R-:W-:Y:S01]  /*2280*/  ISETP.GT.U32.AND P4, PT, R2, R48, PT ;  /* 0x000000300200720c */ /* 0x000fe20003f84070 */
[----:B------:R-:W-:Y:S01]  /*2290*/  @!P3 IMAD.MOV R44, RZ, RZ, -R44 ;  /* 0x000000ffff2cb224 */ /* 0x000fe200078e0a2c */
[----:B------:R-:W-:Y:S01]  /*22a0*/  ISETP.GE.AND P3, PT, R22, RZ, PT ;  /* 0x000000ff1600720c */ /* 0x000fe20003f66270 */
[----:B------:R-:W-:Y:S01]  /*22b0*/  IMAD.MOV R22, RZ, RZ, -R20 ;  /* 0x000000ffff167224 */ /* 0x000fe200078e0a14 */
[----:B------:R-:W-:Y:S01]  /*22c0*/  IABS R52, R24 ;  /* 0x0000001800347213 */ /* 0x000fe20000000000 */
[----:B------:R-:W-:Y:S01]  /*22d0*/  @!P5 IMAD.IADD R46, R46, 0x1, -R2 ;  /* 0x000000012e2ed824 */ /* 0x000fe200078e0a02 */
[----:B------:R-:W-:Y:S01]  /*22e0*/  ISETP.GE.AND P5, PT, R23, RZ, PT ;  /* 0x000000ff1700720c */ /* 0x000fe20003fa6270 */
[----:B------:R-:W-:Y:S02]  /*22f0*/  IMAD R49, R2, R22, R49 ;  /* 0x0000001602317224 */ /* 0x000fe400078e0231 */
[----:B------:R-:W-:-:S04]  /*2300*/  IMAD.HI.U32 R20, R3, R52, RZ ;  /* 0x0000003403147227 */ /* 0x000fc800078e00ff */
[----:B------:R-:W-:Y:S01]  /*2310*/  @!P0 IMAD.MOV R46, RZ, RZ, -R46 ;  /* 0x000000ffff2e8224 */ /* 0x000fe200078e0a2e */
[----:B------:R-:W-:Y:S01]  /*2320*/  ISETP.GT.U32.AND P0, PT, R2, R49, PT ;  /* 0x000000310200720c */ /* 0x000fe20003f04070 */
[----:B------:R-:W-:Y:S02]  /*2330*/  IMAD.MOV R23, RZ, RZ, -R20 ;  /* 0x000000ffff177224 */ /* 0x000fe400078e0a14 */
[----:B------:R-:W-:Y:S02]  /*2340*/  @!P4 IMAD.IADD R48, R48, 0x1, -R2 ;  /* 0x000000013030c824 */ /* 0x000fe400078e0a02 */
[----:B------:R-:W-:Y:S01]  /*2350*/  @!P1 IMAD.MOV R45, RZ, RZ, -R45 ;  /* 0x000000ffff2d9224 */ /* 0x000fe200078e0a2d */
[----:B------:R-:W-:Y:S01]  /*2360*/  ISETP.GE.AND P1, PT, R24, RZ, PT ;  /* 0x000000ff1800720c */ /* 0x000fe20003f26270 */
[C---:B------:R-:W-:Y:S01]  /*2370*/  IMAD R52, R2.reuse, R23, R52 ;  /* 0x0000001702347224 */ /* 0x040fe200078e0234 */
[----:B------:R-:W-:Y:S01]  /*2380*/  IABS R24, R56 ;  /* 0x0000003800187213 */ /* 0x000fe20000000000 */
[----:B------:R-:W-:Y:S01]  /*2390*/  IMAD.HI.U32 R20, R3, R50, RZ ;  /* 0x0000003203147227 */ /* 0x000fe200078e00ff */
[----:B------:R-:W-:-:S03]  /*23a0*/  ISETP.GT.U32.AND P4, PT, R2, R48, PT ;  /* 0x000000300200720c */ /* 0x000fc60003f84070 */
[----:B------:R-:W-:Y:S01]  /*23b0*/  @!P3 IMAD.MOV R47, RZ, RZ, -R47 ;  /* 0x000000ffff2fb224 */ /* 0x000fe200078e0a2f */
[----:B------:R-:W-:Y:S01]  /*23c0*/  ISETP.GT.U32.AND P3, PT, R2, R52, PT ;  /* 0x000000340200720c */ /* 0x000fe20003f64070 */
[----:B------:R-:W-:-:S04]  /*23d0*/  IMAD.HI.U32 R21, R3, R24, RZ ;  /* 0x0000001803157227 */ /* 0x000fc800078e00ff */
[----:B------:R-:W-:Y:S02]  /*23e0*/  IMAD.MOV R51, RZ, RZ, -R20 ;  /* 0x000000ffff337224 */ /* 0x000fe400078e0a14 */
[----:B------:R-:W-:Y:S02]  /*23f0*/  @!P0 IMAD.IADD R49, R49, 0x1, -R2 ;  /* 0x0000000131318824 */ /* 0x000fe400078e0a02 */
[----:B------:R-:W-:Y:S02]  /*2400*/  IMAD.MOV R21, RZ, RZ, -R21 ;  /* 0x000000ffff157224 */ /* 0x000fe400078e0a15 */
[C---:B------:R-:W-:Y:S01]  /*2410*/  IMAD R50, R2.reuse, R51, R50 ;  /* 0x0000003302327224 */ /* 0x040fe200078e0232 */
[C---:B------:R-:W-:Y:S01]  /*2420*/  ISETP.GT.U32.AND P0, PT, R2.reuse, R49, PT ;  /* 0x000000310200720c */ /* 0x040fe20003f04070 */
[----:B------:R-:W-:Y:S01]  /*2430*/  IMAD R51, R2, R21, R24 ;  /* 0x0000001502337224 */ /* 0x000fe200078e0218 */
[----:B------:R-:W-:Y:S01]  /*2440*/  IABS R24, R65 ;  /* 0x0000004100187213 */ /* 0x000fe20000000000 */
[--C-:B------:R-:W-:Y:S01]  /*2450*/  @!P4 IMAD.IADD R48, R48, 0x1, -R2.reuse ;  /* 0x000000013030c824 */ /* 0x100fe200078e0a02 */
[----:B------:R-:W-:Y:S01]  /*2460*/  ISETP.GT.U32.AND P4, PT, R2, R50, PT ;  /* 0x000000320200720c */ /* 0x000fe20003f84070 */
[----:B------:R-:W-:Y:S01]  /*2470*/  @!P3 IMAD.IADD R52, R52, 0x1, -R2 ;  /* 0x000000013434b824 */ /* 0x000fe200078e0a02 */
[----:B------:R-:W-:Y:S01]  /*2480*/  ISETP.GT.U32.AND P3, PT, R2, R51, PT ;  /* 0x000000330200720c */ /* 0x000fe20003f64070 */
[----:B------:R-:W-:-:S04]  /*2490*/  IMAD.HI.U32 R22, R3, R53, RZ ;  /* 0x0000003503167227 */ /* 0x000fc800078e00ff */
[----:B------:R-:W-:Y:S02]  /*24a0*/  IMAD.MOV R22, RZ, RZ, -R22 ;  /* 0x000000ffff167224 */ /* 0x000fe400078e0a16 */
[--C-:B------:R-:W-:Y:S01]  /*24b0*/  @!P0 IMAD.IADD R49, R49, 0x1, -R2.reuse ;  /* 0x0000000131318824 */ /* 0x100fe200078e0a02 */
[----:B------:R-:W-:Y:S01]  /*24c0*/  ISETP.GE.AND P0, PT, R55, RZ, PT ;  /* 0x000000ff3700720c */ /* 0x000fe20003f06270 */
[----:B------:R-:W-:Y:S01]  /*24d0*/  IMAD R53, R2, R22, R53 ;  /* 0x0000001602357224 */ /* 0x000fe200078e0235 */
[----:B------:R-:W-:Y:S01]  /*24e0*/  IABS R55, R59 ;  /* 0x0000003b00377213 */ /* 0x000fe20000000000 */
[--C-:B------:R-:W-:Y:S01]  /*24f0*/  @!P4 IMAD.IADD R50, R50, 0x1, -R2.reuse ;  /* 0x000000013232c824 */ /* 0x100fe200078e0a02 */
[----:B------:R-:W-:Y:S01]  /*2500*/  IABS R22, R60 ;  /* 0x0000003c00167213 */ /* 0x000fe20000000000 */
[----:B------:R-:W-:Y:S01]  /*2510*/  @!P3 IMAD.IADD R51, R51, 0x1, -R2 ;  /* 0x000000013333b824 */ /* 0x000fe200078e0a02 */
[C---:B------:R-:W-:Y:S01]  /*2520*/  ISETP.GT.U32.AND P4, PT, R2.reuse, R52, PT ;  /* 0x000000340200720c */ /* 0x040fe20003f84070 */
[----:B------:R-:W-:Y:S01]  /*2530*/  @!P2 IMAD.MOV R49, RZ, RZ, -R49 ;  /* 0x000000ffff31a224 */ /* 0x000fe200078e0a31 */
[C---:B------:R-:W-:Y:S01]  /*2540*/  ISETP.GT.U32.AND P2, PT, R2.reuse, R50, PT ;  /* 0x000000320200720c */ /* 0x040fe20003f44070 */
[----:B------:R-:W-:Y:S01]  /*2550*/  IMAD.HI.U32 R20, R3, R55, RZ ;  /* 0x0000003703147227 */ /* 0x000fe200078e00ff */
[----:B------:R-:W-:-:S03]  /*2560*/  ISETP.GT.U32.AND P3, PT, R2, R51, PT ;  /* 0x000000330200720c */ /* 0x000fc60003f64070 */
[----:B------:R-:W-:-:S04]  /*2570*/  IMAD.HI.U32 R23, R3, R54, RZ ;  /* 0x0000003603177227 */ /* 0x000fc800078e00ff */
[----:B------:R-:W-:Y:S02]  /*2580*/  IMAD.MOV R20, RZ, RZ, -R20 ;  /* 0x000000ffff147224 */ /* 0x000fe400078e0a14 */
[----:B------:R-:W-:Y:S01]  /*2590*/  @!P5 IMAD.MOV R48, RZ, RZ, -R48 ;  /* 0x000000ffff30d224 */ /* 0x000fe200078e0a30 */
[C---:B------:R-:W-:Y:S01]  /*25a0*/  ISETP.GT.U32.AND P5, PT, R2.reuse, R53, PT ;  /* 0x000000350200720c */ /* 0x040fe20003fa4070 */
[----:B------:R-:W-:Y:S02]  /*25b0*/  IMAD.MOV R23, RZ, RZ, -R23 ;  /* 0x000000ffff177224 */ /* 0x000fe400078e0a17 */
[----:B------:R-:W-:Y:S02]  /*25c0*/  IMAD R55, R2, R20, R55 ;  /* 0x0000001402377224 */ /* 0x000fe400078e0237 */
[----:B------:R-:W-:-:S04]  /*25d0*/  IMAD.HI.U32 R21, R3, R22, RZ ;  /* 0x0000001603157227 */ /* 0x000fc800078e00ff */
[----:B------:R-:W-:Y:S01]  /*25e0*/  IMAD R54, R2, R23, R54 ;  /* 0x0000001702367224 */ /* 0x000fe200078e0236 */
[----:B------:R-:W-:Y:S01]  /*25f0*/  IABS R23, R62 ;  /* 0x0000003e00177213 */ /* 0x000fe20000000000 */
[--C-:B------:R-:W-:Y:S01]  /*2600*/  @!P2 IMAD.IADD R50, R50, 0x1, -R2.reuse ;  /* 0x000000013232a824 */ /* 0x100fe200078e0a02 */
[----:B------:R-:W-:Y:S01]  /*2610*/  ISETP.GT.U32.AND P2, PT, R2, R55, PT ;  /* 0x000000370200720c */ /* 0x000fe20003f44070 */
[----:B------:R-:W-:Y:S02]  /*2620*/  IMAD.MOV R21, RZ, RZ, -R21 ;  /* 0x000000ffff157224 */ /* 0x000fe400078e0a15 */
[----:B------:R-:W-:Y:S01]  /*2630*/  @!P3 IMAD.IADD R51, R51, 0x1, -R2 ;  /* 0x000000013333b824 */ /* 0x000fe200078e0a02 */
[----:B------:R-:W-:Y:S01]  /*2640*/  ISETP.GE.AND P3, PT, R56, RZ, PT ;  /* 0x000000ff3800720c */ /* 0x000fe20003f66270 */
[----:B------:R-:W-:Y:S01]  /*2650*/  IMAD R21, R2, R21, R22 ;  /* 0x0000001502157224 */ /* 0x000fe200078e0216 */
[----:B------:R-:W-:Y:S01]  /*2660*/  LOP3.LUT R56, R5, 0xb4, RZ, 0xfc, !PT ;  /* 0x000000b405387812 */ /* 0x000fe200078efcff */
[----:B------:R-:W-:-:S03]  /*2670*/  IMAD.HI.U32 R20, R3, R23, RZ ;  /* 0x0000001703147227 */ /* 0x000fc600078e00ff */
[----:B------:R-:W-:Y:S01]  /*2680*/  IABS R63, R56 ;  /* 0x00000038003f7213 */ /* 0x000fe20000000000 */
[--C-:B------:R-:W-:Y:S01]  /*2690*/  @!P4 IMAD.IADD R52, R52, 0x1, -R2.reuse ;  /* 0x000000013434c824 */ /* 0x100fe200078e0a02 */
[C---:B------:R-:W-:Y:S01]  /*26a0*/  ISETP.GT.U32.AND P4, PT, R2.reuse, R54, PT ;  /* 0x000000360200720c */ /* 0x040fe20003f84070 */
[----:B------:R-:W-:Y:S01]  /*26b0*/  @!P5 IMAD.IADD R53, R53, 0x1, -R2 ;  /* 0x000000013535d824 */ /* 0x000fe200078e0a02 */
[C---:B------:R-:W-:Y:S01]  /*26c0*/  ISETP.GT.U32.AND P5, PT, R2.reuse, R21, PT ;  /* 0x000000150200720c */ /* 0x040fe20003fa4070 */
[----:B------:R-:W-:Y:S02]  /*26d0*/  IMAD.MOV R20, RZ, RZ, -R20 ;  /* 0x000000ffff147224 */ /* 0x000fe400078e0a14 */
[----:B------:R-:W-:Y:S01]  /*26e0*/  @!P2 IMAD.IADD R55, R55, 0x1, -R2 ;  /* 0x000000013737a824 */ /* 0x000fe200078e0a02 */
[C---:B------:R-:W-:Y:S01]  /*26f0*/  ISETP.GT.U32.AND P2, PT, R2.reuse, R53, PT ;  /* 0x000000350200720c */ /* 0x040fe20003f44070 */
[C---:B------:R-:W-:Y:S02]  /*2700*/  IMAD R23, R2.reuse, R20, R23 ;  /* 0x0000001402177224 */ /* 0x040fe400078e0217 */
[----:B------:R-:W-:Y:S01]  /*2710*/  @!P0 IMAD.MOV R50, RZ, RZ, -R50 ;  /* 0x000000ffff328224 */ /* 0x000fe200078e0a32 */
[C---:B------:R-:W-:Y:S01]  /*2720*/  ISETP.GT.U32.AND P0, PT, R2.reuse, R55, PT ;  /* 0x000000370200720c */ /* 0x040fe20003f04070 */
[----:B------:R-:W-:Y:S01]  /*2730*/  @!P3 IMAD.MOV R51, RZ, RZ, -R51 ;  /* 0x000000ffff33b224 */ /* 0x000fe200078e0a33 */
[----:B------:R-:W-:Y:S01]  /*2740*/  ISETP.GT.U32.AND P3, PT, R2, R23, PT ;  /* 0x000000170200720c */ /* 0x000fe20003f64070 */
[--C-:B------:R-:W-:Y:S01]  /*2750*/  @!P4 IMAD.IADD R54, R54, 0x1, -R2.reuse ;  /* 0x000000013636c824 */ /* 0x100fe200078e0a02 */
[----:B------:R-:W-:Y:S01]  /*2760*/  ISETP.GE.AND P4, PT, R57, RZ, PT ;  /* 0x000000ff3900720c */ /* 0x000fe20003f86270 */
[----:B------:R-:W-:-:S02]  /*2770*/  @!P5 IMAD.IADD R21, R21, 0x1, -R2 ;  /* 0x000000011515d824 */ /* 0x000fc400078e0a02 */
[----:B------:R-:W-:Y:S01]  /*2780*/  @!P1 IMAD.MOV R52, RZ, RZ, -R52 ;  /* 0x000000ffff349224 */ /* 0x000fe200078e0a34 */
[C---:B------:R-:W-:Y:S01]  /*2790*/  ISETP.GT.U32.AND P5, PT, R2.reuse, R54, PT ;  /* 0x000000360200720c */ /* 0x040fe20003fa4070 */
[----:B------:R-:W-:Y:S01]  /*27a0*/  IMAD.HI.U32 R22, R3, R61, RZ ;  /* 0x0000003d03167227 */ /* 0x000fe200078e00ff */
[----:B------:R-:W-:-:S03]  /*27b0*/  ISETP.GT.U32.AND P1, PT, R2, R21, PT ;  /* 0x000000150200720c */ /* 0x000fc60003f24070 */
[----:B------:R-:W-:Y:S02]  /*27c0*/  IMAD.MOV R22, RZ, RZ, -R22 ;  /* 0x000000ffff167224 */ /* 0x000fe400078e0a16 */
[--C-:B------:R-:W-:Y:S01]  /*27d0*/  @!P2 IMAD.IADD R53, R53, 0x1, -R2.reuse ;  /* 0x000000013535a824 */ /* 0x100fe200078e0a02 */
[----:B------:R-:W-:Y:S01]  /*27e0*/  ISETP.GE.AND P2, PT, R58, RZ, PT ;  /* 0x000000ff3a00720c */ /* 0x000fe20003f46270 */
[--C-:B------:R-:W-:Y:S01]  /*27f0*/  @!P0 IMAD.IADD R55, R55, 0x1, -R2.reuse ;  /* 0x0000000137378824 */ /* 0x100fe200078e0a02 */
[----:B------:R-:W-:Y:S01]  /*2800*/  ISETP.GE.AND P0, PT, R59, RZ, PT ;  /* 0x000000ff3b00720c */ /* 0x000fe20003f06270 */
[----:B------:R-:W-:Y:S01]  /*2810*/  @!P3 IMAD.IADD R23, R23, 0x1, -R2 ;  /* 0x000000011717b824 */ /* 0x000fe200078e0a02 */
[----:B------:R-:W-:Y:S01]  /*2820*/  ISETP.GE.AND P3, PT, R62, RZ, PT ;  /* 0x000000ff3e00720c */ /* 0x000fe20003f66270 */
[----:B------:R-:W-:Y:S01]  /*2830*/  IMAD.HI.U32 R20, R3, R63, RZ ;  /* 0x0000003f03147227 */ /* 0x000fe200078e00ff */
[C---:B------:R-:W-:Y:S02]  /*2840*/  LOP3.LUT R58, R5.reuse, 0xc4, RZ, 0xfc, !PT ;  /* 0x000000c4053a7812 */ /* 0x040fe400078efcff */
[----:B------:R-:W-:Y:S01]  /*2850*/  LOP3.LUT R62, R5, 0xcc, RZ, 0xfc, !PT ;  /* 0x000000cc053e7812 */ /* 0x000fe200078efcff */
[C---:B------:R-:W-:Y:S01]  /*2860*/  IMAD R61, R2.reuse, R22, R61 ;  /* 0x00000016023d7224 */ /* 0x040fe200078e023d */
[----:B------:R-:W-:Y:S01]  /*2870*/  IABS R71, R58 ;  /* 0x0000003a00477213 */ /* 0x000fe20000000000 */
[----:B------:R-:W-:Y:S01]  /*2880*/  @!P4 IMAD.MOV R53, RZ, RZ, -R53 ;  /* 0x000000ffff35c224 */ /* 0x000fe200078e0a35 */
[----:B------:R-:W-:Y:S01]  /*2890*/  ISETP.GT.U32.AND P4, PT, R2, R23, PT ;  /* 0x000000170200720c */ /* 0x000fe20003f84070 */
[----:B------:R-:W-:Y:S01]  /*28a0*/  IMAD.MOV R22, RZ, RZ, -R20 ;  /* 0x000000ffff167224 */ /* 0x000fe200078e0a14 */
[----:B------:R-:W-:Y:S01]  /*28b0*/  IABS R75, R62 ;  /* 0x0000003e004b7213 */ /* 0x000fe20000000000 */
[----:B------:R-:W-:-:S04]  /*28c0*/  IMAD.HI.U32 R20, R3, R24, RZ ;  /* 0x0000001803147227 */ /* 0x000fc800078e00ff */
[----:B------:R-:W-:Y:S01]  /*28d0*/  @!P1 IMAD.IADD R21, R21, 0x1, -R2 ;  /* 0x0000000115159824 */ /* 0x000fe200078e0a02 */
[----:B------:R-:W-:Y:S01]  /*28e0*/  ISETP.GE.AND P1, PT, R60, RZ, PT ;  /* 0x000000ff3c00720c */ /* 0x000fe20003f26270 */
[C---:B------:R-:W-:Y:S01]  /*28f0*/  IMAD R63, R2.reuse, R22, R63 ;  /* 0x00000016023f7224 */ /* 0x040fe200078e023f */
[C---:B------:R-:W-:Y:S01]  /*2900*/  LOP3.LUT R60, R5.reuse, 0xc8, RZ, 0xfc, !PT ;  /* 0x000000c8053c7812 */ /* 0x040fe200078efcff */
[----:B------:R-:W-:Y:S01]  /*2910*/  IMAD.MOV R59, RZ, RZ, -R20 ;  /* 0x000000ffff3b7224 */ /* 0x000fe200078e0a14 */
[----:B------:R-:W-:Y:S01]  /*2920*/  LOP3.LUT R20, R5, 0xbc, RZ, 0xfc, !PT ;  /* 0x000000bc05147812 */ /* 0x000fe200078efcff */
[----:B------:R-:W-:Y:S01]  /*2930*/  IMAD.MOV.U32 R57, RZ, RZ, R21 ;  /* 0x000000ffff397224 */ /* 0x000fe200078e0015 */
[----:B------:R-:W-:Y:S01]  /*2940*/  IABS R73, R60 ;  /* 0x0000003c00497213 */ /* 0x000fe20000000000 */
[C---:B------:R-:W-:Y:S01]  /*2950*/  IMAD R21, R2.reuse, R59, R24 ;  /* 0x0000003b02157224 */ /* 0x040fe200078e0218 */
[----:B------:R-:W-:Y:S01]  /*2960*/  IABS R24, R20 ;  /* 0x0000001400187213 */ /* 0x000fe20000000000 */
[----:B------:R-:W-:Y:S01]  /*2970*/  @!P0 IMAD.MOV R55, RZ, RZ, -R55 ;  /* 0x000000ffff378224 */ /* 0x000fe200078e0a37 */
[C---:B------:R-:W-:Y:S01]  /*2980*/  ISETP.GT.U32.AND P0, PT, R2.reuse, R63, PT ;  /* 0x0000003f0200720c */ /* 0x040fe20003f04070 */
[--C-:B------:R-:W-:Y:S01]  /*2990*/  @!P4 IMAD.IADD R23, R23, 0x1, -R2.reuse ;  /* 0x000000011717c824 */ /* 0x100fe200078e0a02 */
[----:B------:R-:W-:Y:S01]  /*29a0*/  ISETP.GT.U32.AND P4, PT, R2, R21, PT ;  /* 0x000000150200720c */ /* 0x000fe20003f84070 */
[----:B------:R-:W-:Y:S01]  /*29b0*/  @!P5 IMAD.IADD R54, R54, 0x1, -R2 ;  /* 0x000000013636d824 */ /* 0x000fe200078e0a02 */
[----:B------:R-:W-:Y:S01]  /*29c0*/  ISETP.GT.U32.AND P5, PT, R2, R61, PT ;  /* 0x0000003d0200720c */ /* 0x000fe20003fa4070 */
[----:B------:R-:W-:Y:S01]  /*29d0*/  @!P1 IMAD.MOV R57, RZ, RZ, -R57 ;  /* 0x000000ffff399224 */ /* 0x000fe200078e0a39 */
[----:B------:R-:W-:Y:S01]  /*29e0*/  ISETP.GE.AND P1, PT, R56, RZ, PT ;  /* 0x000000ff3800720c */ /* 0x000fe20003f26270 */
[----:B------:R-:W-:Y:S01]  /*29f0*/  IMAD.MOV.U32 R59, RZ, RZ, R23 ;  /* 0x000000ffff3b7224 */ /* 0x000fe200078e0017 */
[----:B------:R-:W-:Y:S01]  /*2a00*/  LOP3.LUT R56, R5, 0xc0, RZ, 0xfc, !PT ;  /* 0x000000c005387812 */ /* 0x000fe200078efcff */
[----:B------:R-:W-:-:S03]  /*2a10*/  IMAD.HI.U32 R22, R3, R71, RZ ;  /* 0x0000004703167227 */ /* 0x000fc600078e00ff */
[----:B------:R-:W-:Y:S01]  /*2a20*/  IABS R69, R56 ;  /* 0x0000003800457213 */ /* 0x000fe20000000000 */
[--C-:B------:R-:W-:Y:S01]  /*2a30*/  @!P0 IMAD.IADD R63, R63, 0x1, -R2.reuse ;  /* 0x000000013f3f8824 */ /* 0x100fe200078e0a02 */
[----:B------:R-:W-:Y:S01]  /*2a40*/  ISETP.GE.AND P0, PT, R20, RZ, PT ;  /* 0x000000ff1400720c */ /* 0x000fe20003f06270 */
[----:B------:R-:W-:Y:S02]  /*2a50*/  @!P4 IMAD.IADD R21, R21, 0x1, -R2 ;  /* 0x000000011515c824 */ /* 0x000fe400078e0a02 */
[----:B------:R-:W-:Y:S01]  /*2a60*/  IMAD.HI.U32 R20, R3, R24, RZ ;  /* 0x0000001803147227 */ /* 0x000fe200078e00ff */
[----:B------:R-:W-:-:S03]  /*2a70*/  ISETP.GT.U32.AND P4, PT, R2, R63, PT ;  /* 0x0000003f0200720c */ /* 0x000fc60003f84070 */
[----:B------:R-:W-:Y:S02]  /*2a80*/  @!P5 IMAD.IADD R61, R61, 0x1, -R2 ;  /* 0x000000013d3dd824 */ /* 0x000fe400078e0a02 */
[----:B------:R-:W-:Y:S02]  /*2a90*/  IMAD.MOV R23, RZ, RZ, -R20 ;  /* 0x000000ffff177224 */ /* 0x000fe400078e0a14 */
[----:B------:R-:W-:Y:S01]  /*2aa0*/  @!P3 IMAD.MOV R59, RZ, RZ, -R59 ;  /* 0x000000ffff3bb224 */ /* 0x000fe200078e0a3b */
[C---:B------:R-:W-:Y:S01]  /*2ab0*/  ISETP.GT.U32.AND P5, PT, R2.reuse, R61, PT ;  /* 0x0000003d0200720c */ /* 0x040fe20003fa4070 */
[C---:B------:R-:W-:Y:S01]  /*2ac0*/  IMAD R23, R2.reuse, R23, R24 ;  /* 0x0000001702177224 */ /* 0x040fe200078e0218 */
[----:B------:R-:W-:Y:S01]  /*2ad0*/  ISETP.GT.U32.AND P3, PT, R2, R21, PT ;  /* 0x000000150200720c */ /* 0x000fe20003f64070 */
[----:B------:R-:W-:-:S04]  /*2ae0*/  IMAD.HI.U32 R20, R3, R69, RZ ;  /* 0x0000004503147227 */ /* 0x000fc800078e00ff */
[----:B------:R-:W-:Y:S01]  /*2af0*/  @!P4 IMAD.IADD R63, R63, 0x1, -R2 ;  /* 0x000000013f3fc824 */ /* 0x000fe200078e0a02 */
[C---:B------:R-:W-:Y:S01]  /*2b00*/  ISETP.GT.U32.AND P4, PT, R2.reuse, R23, PT ;  /* 0x000000170200720c */ /* 0x040fe20003f84070 */
[----:B------:R-:W-:Y:S02]  /*2b10*/  IMAD.MOV R20, RZ, RZ, -R20 ;  /* 0x000000ffff147224 */ /* 0x000fe400078e0a14 */
[----:B------:R-:W-:Y:S02]  /*2b20*/  IMAD.MOV R22, RZ, RZ, -R22 ;  /* 0x000000ffff167224 */ /* 0x000fe400078e0a16 */
[----:B------:R-:W-:Y:S01]  /*2b30*/  @!P5 IMAD.IADD R61, R61, 0x1, -R2 ;  /* 0x000000013d3dd824 */ /* 0x000fe200078e0a02 */
[----:B------:R-:W-:Y:S01]  /*2b40*/  ISETP.GE.AND P5, PT, R65, RZ, PT ;  /* 0x000000ff4100720c */ /* 0x000fe20003fa6270 */
[----:B------:R-:W-:Y:S02]  /*2b50*/  IMAD R69, R2, R20, R69 ;  /* 0x0000001402457224 */ /* 0x000fe400078e0245 */
[----:B------:R-:W-:-:S04]  /*2b60*/  IMAD.HI.U32 R20, R3, R73, RZ ;  /* 0x0000004903147227 */ /* 0x000fc800078e00ff */
[----:B------:R-:W-:Y:S01]  /*2b70*/  @!P3 IMAD.IADD R21, R21, 0x1, -R2 ;  /* 0x000000011515b824 */ /* 0x000fe200078e0a02 */
[----:B------:R-:W-:Y:S01]  /*2b80*/  ISETP.GE.AND P3, PT, R56, RZ, PT ;  /* 0x000000ff3800720c */ /* 0x000fe20003f66270 */
[C---:B------:R-:W-:Y:S01]  /*2b90*/  IMAD R71, R2.reuse, R22, R71 ;  /* 0x0000001602477224 */ /* 0x040fe200078e0247 */
[----:B------:R-:W-:Y:S01]  /*2ba0*/  IABS R56, R74 ;  /* 0x0000004a00387213 */ /* 0x000fe20000000000 */
[----:B------:R-:W-:Y:S02]  /*2bb0*/  IMAD.MOV R20, RZ, RZ, -R20 ;  /* 0x000000ffff147224 */ /* 0x000fe400078e0a14 */
[----:B------:R-:W-:Y:S01]  /*2bc0*/  @!P4 IMAD.IADD R23, R23, 0x1, -R2 ;  /* 0x000000011717c824 */ /* 0x000fe200078e0a02 */
[C---:B------:R-:W-:Y:S01]  /*2bd0*/  ISETP.GT.U32.AND P4, PT, R2.reuse, R69, PT ;  /* 0x000000450200720c */ /* 0x040fe20003f84070 */
[----:B------:R-:W-:Y:S02]  /*2be0*/  IMAD R73, R2, R20, R73 ;  /* 0x0000001402497224 */ /* 0x000fe400078e0249 */
[----:B------:R-:W-:-:S02]  /*2bf0*/  IMAD.MOV.U32 R65, RZ, RZ, R21 ;  /* 0x000000ffff417224 */ /* 0x000fc400078e0015 */
[----:B------:R-:W-:Y:S01]  /*2c00*/  @!P1 IMAD.MOV R63, RZ, RZ, -R63 ;  /* 0x000000ffff3f9224 */ /* 0x000fe200078e0a3f */
[C---:B------:R-:W-:Y:S01]  /*2c10*/  ISETP.GT.U32.AND P1, PT, R2.reuse, R71, PT ;  /* 0x000000470200720c */ /* 0x040fe20003f24070 */
[----:B------:R-:W-:Y:S01]  /*2c20*/  @!P5 IMAD.MOV R65, RZ, RZ, -R65 ;  /* 0x000000ffff41d224 */ /* 0x000fe200078e0a41 */
[----:B------:R-:W-:Y:S01]  /*2c30*/  ISETP.GT.U32.AND P5, PT, R2, R73, PT ;  /* 0x000000490200720c */ /* 0x000fe20003fa4070 */
[----:B------:R-:W-:Y:S01]  /*2c40*/  @!P2 IMAD.MOV R54, RZ, RZ, -R54 ;  /* 0x000000ffff36a224 */ /* 0x000fe200078e0a36 */
[----:B------:R-:W-:Y:S01]  /*2c50*/  ISETP.GE.AND P2, PT, R64, RZ, PT ;  /* 0x000000ff4000720c */ /* 0x000fe20003f46270 */
[----:B------:R-:W-:Y:S01]  /*2c60*/  IMAD.HI.U32 R22, R3, R75, RZ ;  /* 0x0000004b03167227 */ /* 0x000fe200078e00ff */
[----:B------:R-:W-:-:S03]  /*2c70*/  LOP3.LUT R64, R5, 0xd0, RZ, 0xfc, !PT ;  /* 0x000000d005407812 */ /* 0x000fc600078efcff */
[----:B------:R-:W-:Y:S01]  /*2c80*/  @!P4 IMAD.IADD R69, R69, 0x1, -R2 ;  /* 0x000000014545c824 */ /* 0x000fe200078e0a02 */
[C---:B------:R-:W-:Y:S01]  /*2c90*/  ISETP.GT.U32.AND P4, PT, R2.reuse, R23, PT ;  /* 0x000000170200720c */ /* 0x040fe20003f84070 */
[----:B------:R-:W-:Y:S01]  /*2ca0*/  IMAD.MOV R22, RZ, RZ, -R22 ;  /* 0x000000ffff167224 */ /* 0x000fe200078e0a16 */
[----:B------:R-:W-:Y:S01]  /*2cb0*/  IABS R24, R64 ;  /* 0x0000004000187213 */ /* 0x000fe20000000000 */
[--C-:B------:R-:W-:Y:S02]  /*2cc0*/  @!P1 IMAD.IADD R71, R71, 0x1, -R2.reuse ;  /* 0x0000000147479824 */ /* 0x100fe400078e0a02 */
[----:B------:R-:W-:Y:S02]  /*2cd0*/  @!P5 IMAD.IADD R73, R73, 0x1, -R2 ;  /* 0x000000014949d824 */ /* 0x000fe400078e0a02 */
[C---:B------:R-:W-:Y:S01]  /*2ce0*/  IMAD R75, R2.reuse, R22, R75 ;  /* 0x00000016024b7224 */ /* 0x040fe200078e024b */
[----:B------:R-:W-:Y:S01]  /*2cf0*/  ISETP.GT.U32.AND P5, PT, R2, R71, PT ;  /* 0x000000470200720c */ /* 0x000fe20003fa4070 */
[----:B------:R-:W-:-:S04]  /*2d00*/  IMAD.HI.U32 R20, R3, R24, RZ ;  /* 0x0000001803147227 */ /* 0x000fc800078e00ff */
[----:B------:R-:W-:-:S04]  /*2d10*/  IMAD.HI.U32 R22, R3, R77, RZ ;  /* 0x0000004d03167227 */ /* 0x000fc800078e00ff */
[----:B------:R-:W-:Y:S02]  /*2d20*/  IMAD.MOV R67, RZ, RZ, -R20 ;  /* 0x000000ffff437224 */ /* 0x000fe400078e0a14 */
[----:B------:R-:W-:Y:S02]  /*2d30*/  IMAD.MOV R22, RZ, RZ, -R22 ;  /* 0x000000ffff167224 */ /* 0x000fe400078e0a16 */
[----:B------:R-:W-:Y:S01]  /*2d40*/  @!P4 IMAD.IADD R23, R23, 0x1, -R2 ;  /* 0x000000011717c824 */ /* 0x000fe200078e0a02 */
[----:B------:R-:W-:Y:S01]  /*2d50*/  ISETP.GT.U32.AND P4, PT, R2, R75, PT ;  /* 0x0000004b0200720c */ /* 0x000fe20003f84070 */
[----:B------:R-:W-:-:S04]  /*2d60*/  IMAD.HI.U32 R20, R3, R79, RZ ;  /* 0x0000004f03147227 */ /* 0x000fc800078e00ff */
[C---:B------:R-:W-:Y:S01]  /*2d70*/  IMAD R21, R2.reuse, R67, R24 ;  /* 0x0000004302157224 */ /* 0x040fe200078e0218 */
[----:B------:R-:W-:Y:S01]  /*2d80*/  IABS R24, R72 ;  /* 0x0000004800187213 */ /* 0x000fe20000000000 */
[C---:B------:R-:W-:Y:S02]  /*2d90*/  IMAD R77, R2.reuse, R22, R77 ;  /* 0x00000016024d7224 */ /* 0x040fe400078e024d */
[----:B------:R-:W-:Y:S01]  /*2da0*/  IMAD.MOV.U32 R67, RZ, RZ, R23 ;  /* 0x000000ffff437224 */ /* 0x000fe200078e0017 */
[----:B------:R-:W-:Y:S01]  /*2db0*/  IABS R23, R70 ;  /* 0x0000004600177213 */ /* 0x000fe20000000000 */
[----:B------:R-:W-:Y:S01]  /*2dc0*/  IMAD.MOV R20, RZ, RZ, -R20 ;  /* 0x000000ffff147224 */ /* 0x000fe200078e0a14 */
[C---:B------:R-:W-:Y:S01]  /*2dd0*/  ISETP.GT.U32.AND P1, PT, R2.reuse, R21, PT ;  /* 0x000000150200720c */ /* 0x040fe20003f24070 */
[----:B------:R-:W-:Y:S01]  /*2de0*/  @!P5 IMAD.IADD R71, R71, 0x1, -R2 ;  /* 0x000000014747d824 */ /* 0x000fe200078e0a02 */
[C---:B------:R-:W-:Y:S01]  /*2df0*/  ISETP.GT.U32.AND P5, PT, R2.reuse, R77, PT ;  /* 0x0000004d0200720c */ /* 0x040fe20003fa4070 */
[----:B------:R-:W-:-:S02]  /*2e00*/  IMAD R79, R2, R20, R79 ;  /* 0x00000014024f7224 */ /* 0x000fc400078e024f */
[----:B------:R-:W-:-:S04]  /*2e10*/  IMAD.HI.U32 R20, R3, R23, RZ ;  /* 0x0000001703147227 */ /* 0x000fc800078e00ff */
[----:B------:R-:W-:Y:S02]  /*2e20*/  IMAD.MOV R20, RZ, RZ, -R20 ;  /* 0x000000ffff147224 */ /* 0x000fe400078e0a14 */
[--C-:B------:R-:W-:Y:S01]  /*2e30*/  @!P4 IMAD.IADD R75, R75, 0x1, -R2.reuse ;  /* 0x000000014b4bc824 */ /* 0x100fe200078e0a02 */
[C---:B------:R-:W-:Y:S01]  /*2e40*/  ISETP.GT.U32.AND P4, PT, R2.reuse, R73, PT ;  /* 0x000000490200720c */ /* 0x040fe20003f84070 */
[C---:B------:R-:W-:Y:S02]  /*2e50*/  IMAD R23, R2.reuse, R20, R23 ;  /* 0x0000001402177224 */ /* 0x040fe400078e0217 */
[----:B------:R-:W-:Y:S02]  /*2e60*/  @!P5 IMAD.IADD R77, R77, 0x1, -R2 ;  /* 0x000000014d4dd824 */ /* 0x000fe400078e0a02 */
[----:B------:R-:W-:Y:S01]  /*2e70*/  IMAD.HI.U32 R20, R3, R24, RZ ;  /* 0x0000001803147227 */ /* 0x000fe200078e00ff */
[----:B------:R-:W-:-:S03]  /*2e80*/  ISETP.GT.U32.AND P5, PT, R2, R23, PT ;  /* 0x000000170200720c */ /* 0x000fc60003fa4070 */
[----:B------:R-:W-:Y:S02]  /*2e90*/  IMAD.MOV R81, RZ, RZ, -R20 ;  /* 0x000000ffff517224 */ /* 0x000fe400078e0a14 */
[----:B------:R-:W-:Y:S02]  /*2ea0*/  @!P1 IMAD.IADD R21, R21, 0x1, -R2 ;  /* 0x0000000115159824 */ /* 0x000fe400078e0a02 */
[C---:B------:R-:W-:Y:S02]  /*2eb0*/  IMAD R17, R2.reuse, R81, R24 ;  /* 0x0000005102117224 */ /* 0x040fe400078e0218 */
[----:B------:R-:W-:Y:S01]  /*2ec0*/  IMAD.HI.U32 R22, R3, R56, RZ ;  /* 0x0000003803167227 */ /* 0x000fe200078e00ff */
[----:B------:R-:W-:-:S03]  /*2ed0*/  ISETP.GT.U32.AND P1, PT, R2, R21, PT ;  /* 0x000000150200720c */ /* 0x000fc60003f24070 */
[--C-:B------:R-:W-:Y:S01]  /*2ee0*/  @!P5 IMAD.IADD R23, R23, 0x1, -R2.reuse ;  /* 0x000000011717d824 */ /* 0x100fe200078e0a02 */
[C---:B------:R-:W-:Y:S01]  /*2ef0*/  ISETP.GT.U32.AND P5, PT, R2.reuse, R17, PT ;  /* 0x000000110200720c */ /* 0x040fe20003fa4070 */
[----:B------:R-:W-:Y:S01]  /*2f00*/  @!P4 IMAD.IADD R73, R73, 0x1, -R2 ;  /* 0x000000014949c824 */ /* 0x000fe200078e0a02 */
[C---:B------:R-:W-:Y:S01]  /*2f10*/  ISETP.GT.U32.AND P4, PT, R2.reuse, R79, PT ;  /* 0x0000004f0200720c */ /* 0x040fe20003f84070 */
[----:B------:R-:W-:Y:S01]  /*2f20*/  @!P0 IMAD.MOV R67, RZ, RZ, -R67 ;  /* 0x000000ffff438224 */ /* 0x000fe200078e0a43 */
[C---:B------:R-:W-:Y:S01]  /*2f30*/  ISETP.GT.U32.AND P0, PT, R2.reuse, R75, PT ;  /* 0x0000004b0200720c */ /* 0x040fe20003f04070 */
[----:B------:R-:W-:Y:S02]  /*2f40*/  IMAD.MOV R83, RZ, RZ, -R22 ;  /* 0x000000ffff537224 */ /* 0x000fe400078e0a16 */
[----:B------:R-:W-:Y:S01]  /*2f50*/  @!P2 IMAD.MOV R61, RZ, RZ, -R61 ;  /* 0x000000ffff3da224 */ /* 0x000fe200078e0a3d */
[C---:B------:R-:W-:Y:S01]  /*2f60*/  ISETP.GT.U32.AND P2, PT, R2.reuse, R69, PT ;  /* 0x000000450200720c */ /* 0x040fe20003f44070 */
[----:B------:R-:W-:-:S02]  /*2f70*/  IMAD R81, R2, R83, R56 ;  /* 0x0000005302517224 */ /* 0x000fc400078e0238 */
[--C-:B------:R-:W-:Y:S01]  /*2f80*/  @!P1 IMAD.IADD R21, R21, 0x1, -R2.reuse ;  /* 0x0000000115159824 */ /* 0x100fe200078e0a02 */
[----:B------:R-:W-:Y:S01]  /*2f90*/  ISETP.GE.AND P1, PT, R62, RZ, PT ;  /* 0x000000ff3e00720c */ /* 0x000fe20003f26270 */
[--C-:B------:R-:W-:Y:S01]  /*2fa0*/  @!P5 IMAD.IADD R17, R17, 0x1, -R2.reuse ;  /* 0x000000011111d824 */ /* 0x100fe200078e0a02 */
[----:B------:R-:W-:Y:S01]  /*2fb0*/  ISETP.GT.U32.AND P5, PT, R2, R81, PT ;  /* 0x000000510200720c */ /* 0x000fe20003fa4070 */
[--C-:B------:R-:W-:Y:S01]  /*2fc0*/  @!P4 IMAD.IADD R79, R79, 0x1, -R2.reuse ;  /* 0x000000014f4fc824 */ /* 0x100fe200078e0a02 */
[----:B------:R-:W-:Y:S01]  /*2fd0*/  ISETP.GE.AND P4, PT, R64, RZ, PT ;  /* 0x000000ff4000720c */ /* 0x000fe20003f86270 */
[--C-:B------:R-:W-:Y:S01]  /*2fe0*/  @!P0 IMAD.IADD R75, R75, 0x1, -R2.reuse ;  /* 0x000000014b4b8824 */ /* 0x100fe200078e0a02 */
[----:B------:R-:W-:Y:S01]  /*2ff0*/  LOP3.LUT R62, R5, 0xec, RZ, 0xfc, !PT ;  /* 0x000000ec053e7812 */ /* 0x000fe200078efcff */
[----:B------:R-:W-:Y:S01]  /*3000*/  IMAD.MOV.U32 R227, RZ, RZ, R21 ;  /* 0x000000ffffe37224 */ /* 0x000fe200078e0015 */
[----:B------:R-:W-:Y:S01]  /*3010*/  ISETP.GE.AND P0, PT, R60, RZ, PT ;  /* 0x000000ff3c00720c */ /* 0x000fe20003f06270 */
[----:B------:R-:W-:Y:S01]  /*3020*/  @!P2 IMAD.IADD R69, R69, 0x1, -R2 ;  /* 0x000000014545a824 */ /* 0x000fe200078e0a02 */
[C---:B------:R-:W-:Y:S01]  /*3030*/  LOP3.LUT R64, R5.reuse, 0xf0, RZ, 0xfc, !PT ;  /* 0x000000f005407812 */ /* 0x040fe200078efcff */
[----:B------:R-:W-:Y:S01]  /*3040*/  IMAD.MOV R4, RZ, RZ, -R4 ;  /* 0x000000ffff047224 */ /* 0x000fe200078e0a04 */
[----:B------:R-:W-:Y:S01]  /*3050*/  LOP3.LUT R60, R5, 0xe8, RZ, 0xfc, !PT ;  /* 0x000000e8053c7812 */ /* 0x000fe200078efcff */
[----:B------:R-:W-:Y:S01]  /*3060*/  @!P3 IMAD.MOV R69, RZ, RZ, -R69 ;  /* 0x000000ffff45b224 */ /* 0x000fe200078e0a45 */
[----:B------:R-:W-:Y:S01]  /*3070*/  ISETP.GE.AND P2, PT, R58, RZ, PT ;  /* 0x000000ff3a00720c */ /* 0x000fe20003f46270 */
[----:B------:R-:W-:Y:S01]  /*3080*/  @!P5 IMAD.IADD R81, R81, 0x1, -R2 ;  /* 0x000000015151d824 */ /* 0x000fe200078e0a02 */
[----:B------:R-:W-:Y:S01]  /*3090*/  IABS R24, R62 ;  /* 0x0000003e00187213 */ /* 0x000fe20000000000 */
[----:B------:R-:W-:Y:S01]  /*30a0*/  @!P1 IMAD.MOV R75, RZ, RZ, -R75 ;  /* 0x000000ffff4b9224 */ /* 0x000fe200078e0a4b */
[----:B------:R-:W-:Y:S01]  /*30b0*/  IABS R85, R64 ;  /* 0x0000004000557213 */ /* 0x000fe20000000000 */
[----:B------:R-:W-:Y:S01]  /*30c0*/  @!P4 IMAD.MOV R227, RZ, RZ, -R227 ;  /* 0x000000ffffe3c224 */ /* 0x000fe200078e0ae3 */
[----:B------:R-:W-:Y:S01]  /*30d0*/  LOP3.LUT R58, R5, 0xf8, RZ, 0xfc, !PT ;  /* 0x000000f8053a7812 */ /* 0x000fe200078efcff */
[----:B------:R-:W-:Y:S01]  /*30e0*/  IMAD.HI.U32 R6, R3, R24, RZ ;  /* 0x0000001803067227 */ /* 0x000fe200078e00ff */
[----:B------:R-:W-:-:S02]  /*30f0*/  IABS R22, R60 ;  /* 0x0000003c00167213 */ /* 0x000fc40000000000 */
[C---:B------:R-:W-:Y:S01]  /*3100*/  ISETP.GT.U32.AND P3, PT, R2.reuse, R77, PT ;  /* 0x0000004d0200720c */ /* 0x040fe20003f64070 */
[C---:B------:R-:W-:Y:S01]  /*3110*/  IMAD.HI.U32 R20, R3.reuse, R85, RZ ;  /* 0x0000005503147227 */ /* 0x040fe200078e00ff */
[----:B------:R-:W-:Y:S02]  /*3120*/  IABS R89, R58 ;  /* 0x0000003a00597213 */ /* 0x000fe40000000000 */
[C---:B------:R-:W-:Y:S01]  /*3130*/  ISETP.GT.U32.AND P1, PT, R2.reuse, R17, PT ;  /* 0x000000110200720c */ /* 0x040fe20003f24070 */
[----:B------:R-:W-:Y:S01]  /*3140*/  IMAD.HI.U32 R5, R3, R22, RZ ;  /* 0x0000001603057227 */ /* 0x000fe200078e00ff */
[----:B------:R-:W-:-:S03]  /*3150*/  ISETP.GT.U32.AND P5, PT, R2, R81, PT ;  /* 0x000000510200720c */ /* 0x000fc60003fa4070 */
[----:B------:R-:W-:Y:S02]  /*3160*/  IMAD.MOV R83, RZ, RZ, -R6 ;  /* 0x000000ffff537224 */ /* 0x000fe400078e0a06 */
[----:B------:R-:W-:Y:S02]  /*3170*/  IMAD.MOV R56, RZ, RZ, -R20 ;  /* 0x000000ffff387224 */ /* 0x000fe400078e0a14 */
[----:B------:R-:W-:Y:S02]  /*3180*/  IMAD.MOV R5, RZ, RZ, -R5 ;  /* 0x000000ffff057224 */ /* 0x000fe400078e0a05 */
[----:B------:R-:W-:-:S04]  /*3190*/  IMAD.HI.U32 R20, R3, R89, RZ ;  /* 0x0000005903147227 */ /* 0x000fc800078e00ff */
[----:B------:R-:W-:-:S04]  /*31a0*/  IMAD.HI.U32 R6, R3, R87, RZ ;  /* 0x0000005703067227 */ /* 0x000fc800078e00ff */
[C---:B------:R-:W-:Y:S02]  /*31b0*/  IMAD R3, R2.reuse, R83, R24 ;  /* 0x0000005302037224 */ /* 0x040fe400078e0218 */
[----:B------:R-:W-:Y:S01]  /*31c0*/  @!P2 IMAD.MOV R71, RZ, RZ, -R71 ;  /* 0x000000ffff47a224 */ /* 0x000fe200078e0a47 */
[C---:B------:R-:W-:Y:S01]  /*31d0*/  ISETP.GT.U32.AND P2, PT, R2.reuse, R79, PT ;  /* 0x0000004f0200720c */ /* 0x040fe20003f44070 */
[----:B------:R-:W-:Y:S01]  /*31e0*/  @!P0 IMAD.MOV R73, RZ, RZ, -R73 ;  /* 0x000000ffff498224 */ /* 0x000fe200078e0a49 */
[C---:B------:R-:W-:Y:S01]  /*31f0*/  ISETP.GT.U32.AND P0, PT, R2.reuse, R23, PT ;  /* 0x000000170200720c */ /* 0x040fe20003f04070 */
[C---:B------:R-:W-:Y:S02]  /*3200*/  IMAD R5, R2.reuse, R5, R22 ;  /* 0x0000000502057224 */ /* 0x040fe400078e0216 */
[----:B------:R-:W-:Y:S02]  /*3210*/  IMAD.MOV R20, RZ, RZ, -R20 ;  /* 0x000000ffff147224 */ /* 0x000fe400078e0a14 */
[----:B------:R-:W-:Y:S01]  /*3220*/  @!P3 IMAD.IADD R77, R77, 0x1, -R2 ;  /* 0x000000014d4db824 */ /* 0x000fe200078e0a02 */
[C---:B------:R-:W-:Y:S01]  /*3230*/  ISETP.GT.U32.AND P3, PT, R2.reuse, R3, PT ;  /* 0x000000030200720c */ /* 0x040fe20003f64070 */
[----:B------:R-:W-:Y:S01]  /*3240*/  IMAD.MOV R6, RZ, RZ, -R6 ;  /* 0x000000ffff067224 */ /* 0x000fe200078e0a06 */
[C---:B------:R-:W-:Y:S01]  /*3250*/  ISETP.GT.U32.AND P4, PT, R2.reuse, R5, PT ;  /* 0x000000050200720c */ /* 0x040fe20003f84070 */
[----:B------:R-:W-:-:S02]  /*3260*/  IMAD R89, R2, R20, R89 ;  /* 0x0000001402597224 */ /* 0x000fc400078e0259 */
[C---:B------:R-:W-:Y:S02]  /*3270*/  IMAD R85, R2.reuse, R56, R85 ;  /* 0x0000003802557224 */ /* 0x040fe400078e0255 */
[----:B------:R-:W-:Y:S02]  /*3280*/  IMAD R87, R2, R6, R87 ;  /* 0x0000000602577224 */ /* 0x000fe400078e0257 */
[--C-:B------:R-:W-:Y:S01]  /*3290*/  @!P1 IMAD.IADD R17, R17, 0x1, -R2.reuse ;  /* 0x0000000111119824 */ /* 0x100fe200078e0a02 */
[----:B------:R-:W-:Y:S01]  /*32a0*/  ISETP.GE.AND P1, PT, R66, RZ, PT ;  /* 0x000000ff4200720c */ /* 0x000fe20003f26270 */
[--C-:B------:R-:W-:Y:S01]  /*32b0*/  @!P5 IMAD.IADD R81, R81, 0x1, -R2.reuse ;  /* 0x000000015151d824 */ /* 0x100fe200078e0a02 */
[C---:B------:R-:W-:Y:S01]  /*32c0*/  ISETP.GT.U32.AND P5, PT, R2.reuse, R89, PT ;  /* 0x000000590200720c */ /* 0x040fe20003fa4070 */
[--C-:B------:R-:W-:Y:S01]  /*32d0*/  @!P2 IMAD.IADD R79, R79, 0x1, -R2.reuse ;  /* 0x000000014f4fa824 */ /* 0x100fe200078e0a02 */
[C---:B------:R-:W-:Y:S01]  /*32e0*/  ISETP.GT.U32.AND P2, PT, R2.reuse, R85, PT ;  /* 0x000000550200720c */ /* 0x040fe20003f44070 */
[--C-:B------:R-:W-:Y:S01]  /*32f0*/  @!P0 IMAD.IADD R23, R23, 0x1, -R2.reuse ;  /* 0x0000000117178824 */ /* 0x100fe200078e0a02 */
[----:B------:R-:W-:Y:S01]  /*3300*/  ISETP.GT.U32.AND P0, PT, R2, R87, PT ;  /* 0x000000570200720c */ /* 0x000fe20003f04070 */
[--C-:B------:R-:W-:Y:S01]  /*3310*/  @!P3 IMAD.IADD R3, R3, 0x1, -R2.reuse ;  /* 0x000000010303b824 */ /* 0x100fe200078e0a02 */
[----:B------:R-:W-:Y:S01]  /*3320*/  ISETP.GE.AND P3, PT, R70, RZ, PT ;  /* 0x000000ff4600720c */ /* 0x000fe20003f66270 */
[----:B------:R-:W-:Y:S01]  /*3330*/  @!P4 IMAD.IADD R5, R5, 0x1, -R2 ;  /* 0x000000010505c824 */ /* 0x000fe200078e0a02 */
[----:B------:R-:W-:Y:S01]  /*3340*/  ISETP.GE.AND P4, PT, R68, RZ, PT ;  /* 0x000000ff4400720c */ /* 0x000fe20003f86270 */
[----:B------:R-:W-:-:S02]  /*3350*/  IMAD R213, R0, R4, R213 ;  /* 0x0000000400d57224 */ /* 0x000fc400078e02d5 */
[----:B------:R-:W-:Y:S01]  /*3360*/  @!P1 IMAD.MOV R77, RZ, RZ, -R77 ;  /* 0x000000ffff4d9224 */ /* 0x000fe200078e0a4d */
[----:B------:R-:W-:Y:S01]  /*3370*/  ISETP.GT.U32.AND P1, PT, R2, R5, PT ;  /* 0x000000050200720c */ /* 0x000fe20003f24070 */
[--C-:B------:R-:W-:Y:S01]  /*3380*/  @!P5 IMAD.IADD R89, R89, 0x1, -R2.reuse ;  /* 0x000000015959d824 */ /* 0x100fe200078e0a02 */
[----:B------:R-:W-:Y:S01]  /*3390*/  ISETP.GE.AND P5, PT, R80, c[0x0][0x180], PT ;  /* 0x0000600050007a0c */ /* 0x000fe20003fa6270 */
[--C-:B------:R-:W-:Y:S01]  /*33a0*/  @!P2 IMAD.IADD R85, R85, 0x1, -R2.reuse ;  /* 0x000000015555a824 */ /* 0x100fe200078e0a02 */
[----:B------:R-:W-:Y:S01]  /*33b0*/  ISETP.GE.AND P2, PT, R72, RZ, PT ;  /* 0x000000ff4800720c */ /* 0x000fe20003f46270 */
[--C-:B------:R-:W-:Y:S01]  /*33c0*/  @!P0 IMAD.IADD R87, R87, 0x1, -R2.reuse ;  /* 0x0000000157578824 */ /* 0x100fe200078e0a02 */
[----:B------:R-:W-:Y:S01]  /*33d0*/  ISETP.GE.AND P0, PT, R74, RZ, PT ;  /* 0x000000ff4a00720c */ /* 0x000fe20003f06270 */
[----:B------:R-:W-:Y:S01]  /*33e0*/  IMAD.MOV.U32 R223, RZ, RZ, R23 ;  /* 0x000000ffffdf7224 */ /* 0x000fe200078e0017 */
[----:B------:R-:W-:Y:S01]  /*33f0*/  SEL R4, R200, RZ, !P5 ;  /* 0x000000ffc8047207 */ /* 0x000fe20006800000 */
[----:B------:R-:W-:Y:S01]  /*3400*/  @!P4 IMAD.MOV R79, RZ, RZ, -R79 ;  /* 0x000000ffff4fc224 */ /* 0x000fe200078e0a4f */
[C---:B------:R-:W-:Y:S01]  /*3410*/  ISETP.GT.U32.AND P5, PT, R2.reuse, R3, PT ;  /* 0x000000030200720c */ /* 0x040fe20003fa4070 */
[----:B------:R-:W-:Y:S01]  /*3420*/  @!P3 IMAD.MOV R223, RZ, RZ, -R223 ;  /* 0x000000ffffdfb224 */ /* 0x000fe200078e0adf */
[----:B------:R-:W-:Y:S01]  /*3430*/  ISETP.GT.U32.AND P3, PT, R2, R85, PT ;  /* 0x000000550200720c */ /* 0x000fe20003f64070 */
[----:B------:R-:W-:Y:S01]  /*3440*/  @!P1 IMAD.IADD R5, R5, 0x1, -R2 ;  /* 0x0000000105059824 */ /* 0x000fe200078e0a02 */
[----:B------:R-:W-:Y:S01]  /*3450*/  ISETP.GT.U32.AND P1, PT, R0, R213, PT ;  /* 0x000000d50000720c */ /* 0x000fe20003f24070 */
[----:B------:R-:W-:Y:S01]  /*3460*/  IMAD R24, R128, 0x2, R214 ;  /* 0x0000000280187824 */ /* 0x000fe200078e02d6 */
[----:B------:R-:W-:Y:S01]  /*3470*/  ISETP.GT.U32.AND P4, PT, R2, R87, PT ;  /* 0x000000570200720c */ /* 0x000fe20003f84070 */
[----:B------:R-:W-:-:S02]  /*3480*/  IMAD.MOV.U32 R83, RZ, RZ, R5 ;  /* 0x000000ffff537224 */ /* 0x000fc400078e0005 */
[----:B------:R-:W-:Y:S01]  /*3490*/  @!P0 IMAD.MOV R81, RZ, RZ, -R81 ;  /* 0x000000ffff518224 */ /* 0x000fe200078e0a51 */
[----:B------:R-:W-:Y:S01]  /*34a0*/  ISETP.GT.U32.AND P0, PT, R2, R89, PT ;  /* 0x000000590200720c */ /* 0x000fe20003f04070 */
[----:B------:R-:W-:Y:S01]  /*34b0*/  @!P2 IMAD.MOV R17, RZ, RZ, -R17 ;  /* 0x000000ffff11a224 */ /* 0x000fe200078e0a11 */
[----:B------:R-:W-:Y:S01]  /*34c0*/  ISETP.NE.U32.AND P2, PT, R4, RZ, PT ;  /* 0x000000ff0400720c */ /* 0x000fe20003f45070 */
[--C-:B------:R-:W-:Y:S01]  /*34d0*/  @!P5 IMAD.IADD R3, R3, 0x1, -R2.reuse ;  /* 0x000000010303d824 */ /* 0x100fe200078e0a02 */
[----:B------:R-:W-:Y:S01]  /*34e0*/  ISETP.GE.AND P5, PT, R60, RZ, PT ;  /* 0x000000ff3c00720c */ /* 0x000fe20003fa6270 */
[----:B------:R-:W-:Y:S01]  /*34f0*/  @!P3 IMAD.IADD R85, R85, 0x1, -R2 ;  /* 0x000000015555b824 */ /* 0x000fe200078e0a02 */
[----:B------:R-:W-:Y:S01]  /*3500*/  ISETP.GE.AND P3, PT, R62, RZ, PT ;  /* 0x000000ff3e00720c */ /* 0x000fe20003f66270 */
[----:B------:R-:W-:Y:S01]  /*3510*/  @!P1 IMAD.IADD R213, R213, 0x1, -R0 ;  /* 0x00000001d5d59824 */ /* 0x000fe200078e0a00 */
[----:B------:R-:W-:Y:S01]  /*3520*/  ISETP.GE.AND P1, PT, R232, c[0x0][0x180], PT ;  /* 0x00006000e8007a0c */ /* 0x000fe20003f26270 */
[----:B------:R-:W-:Y:S01]  /*3530*/  @!P4 IMAD.IADD R87, R87, 0x1, -R2 ;  /* 0x000000015757c824 */ /* 0x000fe200078e0a02 */
[----:B------:R-:W-:Y:S01]  /*3540*/  ISETP.GE.AND P4, PT, R64, RZ, PT ;  /* 0x000000ff4000720c */ /* 0x000fe20003f86270 */
[----:B------:R-:W-:-:S02]  /*3550*/  IMAD.MOV.U32 R217, RZ, RZ, R3 ;  /* 0x000000ffffd97224 */ /* 0x000fc400078e0003 */
[----:B------:R-:W-:Y:S01]  /*3560*/  @!P0 IMAD.IADD R89, R89, 0x1, -R2 ;  /* 0x0000000159598824 */ /* 0x000fe200078e0a02 */
[----:B------:R-:W-:Y:S01]  /*3570*/  SEL R2, R200, RZ, !P1 ;  /* 0x000000ffc8027207 */ /* 0x000fe20004800000 */
[----:B------:R-:W-:Y:S01]  /*3580*/  IMAD R23, R128, 0x2, R24 ;  /* 0x0000000280177824 */ /* 0x000fe200078e0218 */
[----:B------:R-:W-:Y:S01]  /*3590*/  ISETP.GE.AND P0, PT, R76, RZ, PT ;  /* 0x000000ff4c00720c */ /* 0x000fe20003f06270 */
[----:B------:R-:W-:Y:S01]  /*35a0*/  @!P5 IMAD.MOV R83, RZ, RZ, -R83 ;  /* 0x000000ffff53d224 */ /* 0x000fe200078e0a53 */
[----:B------:R-:W-:Y:S01]  /*35b0*/  ISETP.GE.AND P5, PT, R212, c[0x0][0x180], PT ;  /* 0x00006000d4007a0c */ /* 0x000fe20003fa6270 */
[----:B------:R-:W-:Y:S01]  /*35c0*/  @!P3 IMAD.MOV R217, RZ, RZ, -R217 ;  /* 0x000000ffffd9b224 */ /* 0x000fe200078e0ad9 */
[----:B------:R-:W-:Y:S01]  /*35d0*/  ISETP.NE.U32.AND P3, PT, R2, RZ, PT ;  /* 0x000000ff0200720c */ /* 0x000fe20003f65070 */
[----:B------:R-:W-:Y:S01]  /*35e0*/  IMAD R22, R128, 0x2, R23 ;  /* 0x0000000280167824 */ /* 0x000fe200078e0217 */
[----:B------:R-:W-:Y:S01]  /*35f0*/  SEL R2, R200, RZ, !P5 ;  /* 0x000000ffc8027207 */ /* 0x000fe20006800000 */
[----:B------:R-:W-:Y:S01]  /*3600*/  @!P4 IMAD.MOV R85, RZ, RZ, -R85 ;  /* 0x000000ffff55c224 */ /* 0x000fe200078e0a55 */
[----:B------:R-:W-:Y:S01]  /*3610*/  ISETP.GT.U32.AND P1, PT, R0, R213, PT ;  /* 0x000000d50000720c */ /* 0x000fe20003f24070 */
[----:B------:R-:W-:Y:S01]  /*3620*/  IMAD R21, R128, 0x2, R22 ;  /* 0x0000000280157824 */ /* 0x000fe200078e0216 */
[----:B------:R-:W-:Y:S01]  /*3630*/  ISETP.GE.AND P5, PT, R58, RZ, PT ;  /* 0x000000ff3a00720c */ /* 0x000fe20003fa6270 */
[----:B------:R-:W-:Y:S01]  /*3640*/  IMAD.SHL.U32 R140, R24, 0x4, RZ ;  /* 0x00000004188c7824 */ /* 0x000fe200078e00ff */
[----:B------:R-:W-:Y:S01]  /*3650*/  ISETP.NE.U32.AND P4, PT, R2, RZ, PT ;  /* 0x000000ff0200720c */ /* 0x000fe20003f85070 */
[----:B------:R-:W-:Y:S01]  /*3660*/  @!P0 IMAD.MOV R87, RZ, RZ, -R87 ;  /* 0x000000ffff578224 */ /* 0x000fe200078e0a57 */
[----:B------:R-:W-:Y:S01]  /*3670*/  ISETP.NE.AND P0, PT, RZ, c[0x0][0x17c], PT ;  /* 0x00005f00ff007a0c */ /* 0x000fe20003f05270 */
[----:B------:R-:W-:Y:S01]  /*3680*/  IMAD R220, R128, 0x2, R21 ;  /* 0x0000000280dc7824 */ /* 0x000fe200078e0215 */
[----:B------:R-:W-:Y:S01]  /*3690*/  STL [R1+0x174], R140 ;  /* 0x0001748c01007387 */ /* 0x000fe20000100800 */
[----:B------:R-:W-:-:S02]  /*36a0*/  IMAD.SHL.U32 R142, R23, 0x4, RZ ;  /* 0x00000004178e7824 */ /* 0x000fc400078e00ff */
[----:B------:R-:W-:Y:S02]  /*36b0*/  IMAD R20, R128, 0x2, R220 ;  /* 0x0000000280147824 */ /* 0x000fe400078e02dc */
[----:B------:R-:W-:Y:S01]  /*36c0*/  @!P1 IMAD.IADD R213, R213, 0x1, -R0 ;  /* 0x00000001d5d59824 */ /* 0x000fe200078e0a00 */
[----:B------:R-:W-:Y:S01]  /*36d0*/  LOP3.LUT R0, RZ, c[0x0][0x17c], RZ, 0x33, !PT ;  /* 0x00005f00ff007a12 */ /* 0x000fe200078e33ff */
[----:B------:R-:W-:Y:S01]  /*36e0*/  @!P5 IMAD.MOV R89, RZ, RZ, -R89 ;  /* 0x000000ffff59d224 */ /* 0x000fe200078e0a59 */
[----:B------:R-:W-:Y:S01]  /*36f0*/  ISETP.GE.AND P5, PT, R211, c[0x0][0x180], PT ;  /* 0x00006000d3007a0c */ /* 0x000fe20003fa6270 */
[----:B------:R-:W-:Y:S01]  /*3700*/  IMAD.SHL.U32 R144, R22, 0x4, RZ ;  /* 0x0000000416907824 */ /* 0x000fe200078e00ff */
[C---:B------:R-:W-:Y:S01]  /*3710*/  SEL R8, R0.reuse, R8, !P0 ;  /* 0x0000000800087207 */ /* 0x040fe20004000000 */
[----:B------:R-:W-:Y:S01]  /*3720*/  IMAD.SHL.U32 R146, R21, 0x4, RZ ;  /* 0x0000000415927824 */ /* 0x000fe200078e00ff */
[----:B------:R-:W-:Y:S01]  /*3730*/  SEL R9, R0, R9, !P0 ;  /* 0x0000000900097207 */ /* 0x000fe20004000000 */
[----:B------:R-:W-:Y:S01]  /*3740*/  IMAD.SHL.U32 R148, R220, 0x4, RZ ;  /* 0x00000004dc947824 */ /* 0x000fe200078e00ff */
[----:B------:R-:W-:Y:S01]  /*3750*/  SEL R10, R0, R10, !P0 ;  /* 0x0000000a000a7207 */ /* 0x000fe20004000000 */
[----:B------:R-:W-:Y:S01]  /*3760*/  IMAD R82, R8, c[0x0][0x190], RZ ;  /* 0x0000640008527a24 */ /* 0x000fe200078e02ff */
[C---:B------:R-:W-:Y:S01]  /*3770*/  SEL R11, R0.reuse, R11, !P0 ;  /* 0x0000000b000b7207 */ /* 0x040fe20004000000 */
[----:B------:R-:W-:Y:S01]  /*3780*/  IMAD R84, R9, c[0x0][0x190], RZ ;  /* 0x0000640009547a24 */ /* 0x000fe200078e02ff */
[----:B------:R-:W-:Y:S01]  /*3790*/  SEL R12, R0, R12, !P0 ;  /* 0x0000000c000c7207 */ /* 0x000fe20004000000 */
[----:B------:R-:W-:Y:S01]  /*37a0*/  IMAD.SHL.U32 R150, R20, 0x4, RZ ;  /* 0x0000000414967824 */ /* 0x000fe200078e00ff */
[C---:B------:R-:W-:Y:S01]  /*37b0*/  SEL R13, R0.reuse, R13, !P0 ;  /* 0x0000000d000d7207 */ /* 0x040fe20004000000 */
[----:B------:R-:W-:Y:S01]  /*37c0*/  STL [R1+0x170], R142 ;  /* 0x0001708e01007387 */ /* 0x000fe20000100800 */
[----:B------:R-:W-:Y:S01]  /*37d0*/  SEL R14, R0, R14, !P0 ;  /* 0x0000000e000e7207 */ /* 0x000fe20004000000 */
[----:B------:R-:W-:Y:S01]  /*37e0*/  IMAD R6, R128, 0x2, R20 ;  /* 0x0000000280067824 */ /* 0x000fe200078e0214 */
        /* <DEDUP_REMOVED lines=15> */
[----:B------:R-:W-:Y:S01]  /*38e0*/  IMAD R56, R56, c[0x0][0x190], RZ ;  /* 0x0000640038387a24 */ /* 0x000fe200078e02ff */
[C---:B------:R-:W-:Y:S01]  /*38f0*/  SEL R29, R0.reuse, R29, !P0 ;  /* 0x0000001d001d7207 */ /* 0x040fe20004000000 */
[----:B------:R2:W-:Y:S01]  /*3900*/  STL [R1+0x9c], R82 ;  /* 0x00009c5201007387 */ /* 0x0005e20000100800 */
[----:B------:R-:W-:Y:S01]  /*3910*/  SEL R30, R0, R30, !P0 ;  /* 0x0000001e001e7207 */ /* 0x000fe20004000000 */
[----:B------:R-:W-:Y:S01]  /*3920*/  IMAD R2, R128, 0x2, R3 ;  /* 0x0000000280027824 */ /* 0x000fe200078e0203 */
[C---:B------:R-:W-:Y:S01]  /*3930*/  SEL R31, R0.reuse, R31, !P0 ;  /* 0x0000001f001f7207 */ /* 0x040fe20004000000 */
[----:B------:R3:W-:Y:S01]  /*3940*/  STL [R1+0x98], R84 ;  /* 0x0000985401007387 */ /* 0x0007e20000100800 */
[----:B------:R-:W-:Y:S01]  /*3950*/  SEL R32, R0, R32, !P0 ;  /* 0x0000002000207207 */ /* 0x000fe20004000000 */
[----:B------:R-:W-:Y:S01]  /*3960*/  IMAD R137, R128, 0x2, R2 ;  /* 0x0000000280897824 */ /* 0x000fe200078e0202 */
[----:B------:R-:W-:Y:S01]  /*3970*/  SEL R33, R0, R33, !P0 ;  /* 0x0000002100217207 */ /* 0x000fe20004000000 */
[----:B------:R-:W-:Y:S01]  /*3980*/  IMAD.SHL.U32 R152, R6, 0x4, RZ ;  /* 0x0000000406987824 */ /* 0x000fe200078e00ff */
[----:B------:R-:W-:Y:S01]  /*3990*/  SEL R34, R0, R34, !P0 ;  /* 0x0000002200227207 */ /* 0x000fe20004000000 */
[----:B------:R-:W-:Y:S01]  /*39a0*/  IMAD R135, R128, 0x2, R137 ;  /* 0x0000000280877824 */ /* 0x000fe200078e0289 */
[----:B------:R-:W-:-:S02]  /*39b0*/  SEL R35, R0, R35, !P0 ;  /* 0x0000002300237207 */ /* 0x000fc40004000000 */
[----:B------:R-:W-:Y:S01]  /*39c0*/  SEL R36, R0, R36, !P0 ;  /* 0x0000002400247207 */ /* 0x000fe20004000000 */
[----:B------:R-:W-:Y:S01]  /*39d0*/  IMAD R58, R34, c[0x0][0x190], RZ ;  /* 0x00006400223a7a24 */ /* 0x000fe200078e02ff */
[C---:B------:R-:W-:Y:S01]  /*39e0*/  SEL R37, R0.reuse, R37, !P0 ;  /* 0x0000002500257207 */ /* 0x040fe20004000000 */
[----:B------:R-:W-:Y:S01]  /*39f0*/  IMAD R60, R35, c[0x0][0x190], RZ ;  /* 0x00006400233c7a24 */ /* 0x000fe200078e02ff */
        /* <DEDUP_REMOVED lines=17> */
[----:B------:R-:W-:Y:S01]  /*3b10*/  IMAD R155, R128, 0x2, R135 ;  /* 0x00000002809b7824 */ /* 0x000fe200078e0287 */
[C---:B------:R-:W-:Y:S01]  /*3b20*/  SEL R47, R0.reuse, R47, !P0 ;  /* 0x0000002f002f7207 */ /* 0x040fe20004000000 */
[----:B------:R-:W-:Y:S01]  /*3b30*/  IMAD R80, R45, c[0x0][0x190], RZ ;  /* 0x000064002d507a24 */ /* 0x000fe200078e02ff */
[----:B------:R-:W-:Y:S01]  /*3b40*/  SEL R49, R0, R49, !P0 ;  /* 0x0000003100317207 */ /* 0x000fe20004000000 */
[----:B------:R-:W-:Y:S01]  /*3b50*/  IMAD R153, R128, 0x2, R155 ;  /* 0x0000000280997824 */ /* 0x000fe200078e029b */
[----:B------:R-:W-:-:S02]  /*3b60*/  SEL R48, R0, R48, !P0 ;  /* 0x0000003000307207 */ /* 0x000fc40004000000 */
[C---:B------:R-:W-:Y:S01]  /*3b70*/  SEL R52, R0.reuse, R52, !P0 ;  /* 0x0000003400347207 */ /* 0x040fe20004000000 */
[----:B------:R-:W-:Y:S01]  /*3b80*/  IMAD R86, R49, c[0x0][0x190], RZ ;  /* 0x0000640031567a24 */ /* 0x000fe200078e02ff */
[----:B------:R-:W-:Y:S01]  /*3b90*/  SEL R50, R0, R50, !P0 ;  /* 0x0000003200327207 */ /* 0x000fe20004000000 */
[----:B------:R-:W-:Y:S01]  /*3ba0*/  IMAD R88, R48, c[0x0][0x190], RZ ;  /* 0x0000640030587a24 */ /* 0x000fe200078e02ff */
[----:B------:R-:W-:Y:S01]  /*3bb0*/  SEL R51, R0, R51, !P0 ;  /* 0x0000003300337207 */ /* 0x000fe20004000000 */
[----:B------:R-:W-:Y:S01]  /*3bc0*/  IMAD R90, R52, c[0x0][0x190], RZ ;  /* 0x00006400345a7a24 */ /* 0x000fe200078e02ff */
[----:B------:R-:W-:Y:S01]  /*3bd0*/  SEL R53, R0, R53, !P0 ;  /* 0x0000003500357207 */ /* 0x000fe20004000000 */
[----:B------:R-:W-:Y:S01]  /*3be0*/  IMAD R92, R50, c[0x0][0x190], RZ ;  /* 0x00006400325c7a24 */ /* 0x000fe200078e02ff */
[----:B------:R-:W-:Y:S01]  /*3bf0*/  SEL R251, R0, R54, !P0 ;  /* 0x0000003600fb7207 */ /* 0x000fe20004000000 */
[----:B------:R-:W-:Y:S01]  /*3c00*/  IMAD R54, R32, c[0x0][0x190], RZ ;  /* 0x0000640020367a24 */ /* 0x000fe200078e02ff */
[C---:B------:R-:W-:Y:S01]  /*3c10*/  SEL R249, R0.reuse, R55, !P0 ;  /* 0x0000003700f97207 */ /* 0x040fe20004000000 */
        /* <DEDUP_REMOVED lines=36> */
[----:B------:R4:W-:Y:S01]  /*3e60*/  STL [R1+0x94], R17 ;  /* 0x0000941101007387 */ /* 0x0009e20000100800 */
[C---:B------:R-:W-:Y:S01]  /*3e70*/  SEL R216, R0.reuse, R85, !P0 ;  /* 0x0000005500d87207 */ /* 0x040fe20004000000 */
[----:B------:R-:W-:Y:S01]  /*3e80*/  IMAD R251, R251, c[0x0][0x190], RZ ;  /* 0x00006400fbfb7a24 */ /* 0x000fe200078e02ff */
[C---:B------:R-:W-:Y:S01]  /*3e90*/  SEL R215, R0.reuse, R87, !P0 ;  /* 0x0000005700d77207 */ /* 0x040fe20004000000 */
[----:B------:R-:W-:Y:S01]  /*3ea0*/  STL [R1+0x90], R83 ;  /* 0x0000905301007387 */ /* 0x000fe20000100800 */
[C---:B------:R-:W-:Y:S01]  /*3eb0*/  SEL R203, R0.reuse, R89, !P0 ;  /* 0x0000005900cb7207 */ /* 0x040fe20004000000 */
[----:B------:R-:W-:Y:S01]  /*3ec0*/  IMAD R249, R249, c[0x0][0x190], RZ ;  /* 0x00006400f9f97a24 */ /* 0x000fe200078e02ff */
[----:B------:R-:W-:Y:S01]  /*3ed0*/  SEL R209, R0, R209, !P0 ;  /* 0x000000d100d17207 */ /* 0x000fe20004000000 */
[----:B------:R-:W-:Y:S01]  /*3ee0*/  IMAD.SHL.U32 R0, R226, 0x4, RZ ;  /* 0x00000004e2007824 */ /* 0x000fe200078e00ff */
[----:B------:R-:W-:Y:S01]  /*3ef0*/  SEL R129, R200, RZ, !P5 ;  /* 0x000000ffc8817207 */ /* 0x000fe20006800000 */
[----:B------:R-:W-:Y:S01]  /*3f00*/  STL [R1+0x8c], R81 ;  /* 0x00008c5101007387 */ /* 0x000fe20000100800 */
[----:B------:R-:W-:Y:S01]  /*3f10*/  ISETP.GE.AND P5, PT, R78, RZ, PT ;  /* 0x000000ff4e00720c */ /* 0x000fe20003fa6270 */
[----:B-1----:R-:W-:Y:S01]  /*3f20*/  IMAD R78, R44, c[0x0][0x190], RZ ;  /* 0x000064002c4e7a24 */ /* 0x002fe200078e02ff */
[----:B------:R-:W-:Y:S01]  /*3f30*/  ISETP.NE.AND P0, PT, RZ, c[0x0][0x178], PT ;  /* 0x00005e00ff007a0c */ /* 0x000fe20003f05270 */
[----:B------:R-:W-:Y:S01]  /*3f40*/  STL [R1+0x88], R79 ;  /* 0x0000884f01007387 */ /* 0x000fe20000100800 */
[----:B------:R-:W-:Y:S01]  /*3f50*/  IADD3 R208, P1, R0, c[0x0][0x168], RZ ;  /* 0x00005a0000d07a10 */ /* 0x000fe20007f3e0ff */
[----:B------:R-:W-:-:S02]  /*3f60*/  IMAD R247, R247, c[0x0][0x190], RZ ;  /* 0x00006400f7f77a24 */ /* 0x000fc400078e02ff */
[----:B------:R-:W-:Y:S01]  /*3f70*/  STL [R1+0x84], R77 ;  /* 0x0000844d01007387 */ /* 0x000fe20000100800 */
[----:B------:R-:W-:Y:S01]  /*3f80*/  LEA.HI.X.SX32 R25, R226, c[0x0][0x16c], 0x2, P1 ;  /* 0x00005b00e2197a11 */ /* 0x000fe200008f16ff */
[----:B------:R-:W-:Y:S01]  /*3f90*/  IMAD R245, R245, c[0x0][0x190], RZ ;  /* 0x00006400f5f57a24 */ /* 0x000fe200078e02ff */
[----:B------:R-:W-:Y:S01]  /*3fa0*/  ISETP.GE.AND P1, PT, R210, c[0x0][0x180], PT ;  /* 0x00006000d2007a0c */ /* 0x000fe20003f26270 */
[----:B------:R-:W-:Y:S01]  /*3fb0*/  STL [R1+0x80], R75 ;  /* 0x0000804b01007387 */ /* 0x000fe20000100800 */
[----:B------:R-:W-:Y:S02]  /*3fc0*/  IMAD R243, R243, c[0x0][0x190], RZ ;  /* 0x00006400f3f37a24 */ /* 0x000fe400078e02ff */
[----:B------:R-:W-:Y:S01]  /*3fd0*/  SEL R130, R200, RZ, !P1 ;  /* 0x000000ffc8827207 */ /* 0x000fe20004800000 */
[----:B------:R-:W-:Y:S01]  /*3fe0*/  @!P5 IMAD.MOV R213, RZ, RZ, -R213 ;  /* 0x000000ffffd5d224 */ /* 0x000fe200078e0ad5 */
[-C--:B------:R-:W-:Y:S01]  /*3ff0*/  LEA R8, P1, R82, R208.reuse, 0x2 ;  /* 0x000000d052087211 */ /* 0x080fe200078210ff */
[----:B------:R-:W-:Y:S01]  /*4000*/  STL [R1+0x7c], R73 ;  /* 0x00007c4901007387 */ /* 0x000fe20000100800 */
[----:B------:R-:W-:Y:S01]  /*4010*/  @!P0 LOP3.LUT R213, RZ, c[0x0][0x178], RZ, 0x33, !PT ;  /* 0x00005e00ffd58a12 */ /* 0x000fe200078e33ff */
[----:B------:R-:W-:Y:S01]  /*4020*/  IMAD R241, R241, c[0x0][0x190], RZ ;  /* 0x00006400f1f17a24 */ /* 0x000fe200078e02ff */
[-C--:B------:R-:W-:Y:S01]  /*4030*/  LEA R10, P0, R84, R208.reuse, 0x2 ;  /* 0x000000d0540a7211 */ /* 0x080fe200078010ff */
[----:B------:R-:W-:Y:S01]  /*4040*/  STL [R1+0x78], R71 ;  /* 0x0000784701007387 */ /* 0x000fe20000100800 */
[-C--:B------:R-:W-:Y:S01]  /*4050*/  LEA.HI.X.SX32 R9, R82, R25.reuse, 0x2, P1 ;  /* 0x0000001952097211 */ /* 0x080fe200008f16ff */
[----:B--2---:R-:W-:Y:S01]  /*4060*/  IMAD R82, R46, c[0x0][0x190], RZ ;  /* 0x000064002e527a24 */ /* 0x004fe200078e02ff */
[-C--:B------:R-:W-:Y:S01]  /*4070*/  LEA R12, P1, R17, R208.reuse, 0x2 ;  /* 0x000000d0110c7211 */ /* 0x080fe200078210ff */
[----:B------:R-:W-:Y:S01]  /*4080*/  STL [R1+0x74], R69 ;  /* 0x0000744501007387 */ /* 0x000fe20000100800 */
[-C--:B------:R-:W-:Y:S01]  /*4090*/  LEA.HI.X.SX32 R11, R84, R25.reuse, 0x2, P0 ;  /* 0x00000019540b7211 */ /* 0x080fe200000f16ff */
[----:B---3--:R-:W-:Y:S01]  /*40a0*/  IMAD R84, R47, c[0x0][0x190], RZ ;  /* 0x000064002f547a24 */ /* 0x008fe200078e02ff */
[-C--:B------:R-:W-:Y:S01]  /*40b0*/  LEA R14, P0, R83, R208.reuse, 0x2 ;  /* 0x000000d0530e7211 */ /* 0x080fe200078010ff */
[----:B------:R-:W-:Y:S01]  /*40c0*/  STL [R1+0x70], R56 ;  /* 0x0000703801007387 */ /* 0x000fe20000100800 */
[-C--:B------:R-:W-:Y:S01]  /*40d0*/  LEA.HI.X.SX32 R13, R17, R25.reuse, 0x2, P1 ;  /* 0x00000019110d7211 */ /* 0x080fe200008f16ff */
[----:B------:R-:W-:Y:S01]  /*40e0*/  IMAD R239, R239, c[0x0][0x190], RZ ;  /* 0x00006400efef7a24 */ /* 0x000fe200078e02ff */
[-C--:B------:R-:W-:Y:S01]  /*40f0*/  LEA R16, P1, R81, R208.reuse, 0x2 ;  /* 0x000000d051107211 */ /* 0x080fe200078210ff */
[----:B------:R-:W-:Y:S01]  /*4100*/  STL [R1+0x6c], R67 ;  /* 0x00006c4301007387 */ /* 0x000fe20000100800 */
[-C--:B------:R-:W-:Y:S01]  /*4110*/  LEA.HI.X.SX32 R15, R83, R25.reuse, 0x2, P0 ;  /* 0x00000019530f7211 */ /* 0x080fe200000f16ff */
[----:B------:R-:W-:Y:S01]  /*4120*/  IMAD R237, R237, c[0x0][0x190], RZ ;  /* 0x00006400eded7a24 */ /* 0x000fe200078e02ff */
[-C--:B------:R-:W-:Y:S01]  /*4130*/  LEA R18, P0, R79, R208.reuse, 0x2 ;  /* 0x000000d04f127211 */ /* 0x080fe200078010ff */
[----:B------:R-:W-:Y:S01]  /*4140*/  STL [R1+0x68], R65 ;  /* 0x0000684101007387 */ /* 0x000fe20000100800 */
[-C--:B----4-:R-:W-:Y:S01]  /*4150*/  LEA.HI.X.SX32 R17, R81, R25.reuse, 0x2, P1 ;  /* 0x0000001951117211 */ /* 0x090fe200008f16ff */
[----:B------:R-:W-:Y:S01]  /*4160*/  IMAD R235, R235, c[0x0][0x190], RZ ;  /* 0x00006400ebeb7a24 */ /* 0x000fe200078e02ff */
        /* <DEDUP_REMOVED lines=15> */
[----:B------:R-:W-:Y:S01]  /*4260*/  IMAD R151, R128, 0x2, R153 ;  /* 0x0000000280977824 */ /* 0x000fe200078e0299 */
[-C--:B------:R-:W-:Y:S01]  /*4270*/  LEA R34, P1, R69, R208.reuse, 0x2 ;  /* 0x000000d045227211 */ /* 0x080fe200078210ff */
[----:B------:R1:W-:Y:S01]  /*4280*/  STL [R1+0x54], R54 ;  /* 0x0000543601007387 */ /* 0x0003e20000100800 */
[-C--:B------:R-:W-:Y:S01]  /*4290*/  LEA.HI.X.SX32 R33, R71, R25.reuse, 0x2, P0 ;  /* 0x0000001947217211 */ /* 0x080fe200000f16ff */
[----:B------:R-:W-:Y:S01]  /*42a0*/  IMAD R227, R227, c[0x0][0x190], RZ ;  /* 0x00006400e3e37a24 */ /* 0x000fe200078e02ff */
[CC--:B------:R-:W-:Y:S01]  /*42b0*/  LEA R36, P0, R56.reuse, R208.reuse, 0x2 ;  /* 0x000000d038247211 */ /* 0x0c0fe200078010ff */
[----:B------:R-:W-:Y:S01]  /*42c0*/  STL [R1+0x50], R57 ;  /* 0x0000503901007387 */ /* 0x000fe20000100800 */
[-C--:B------:R-:W-:Y:S01]  /*42d0*/  LEA.HI.X.SX32 R35, R69, R25.reuse, 0x2, P1 ;  /* 0x0000001945237211 */ /* 0x080fe200008f16ff */
[----:B------:R-:W-:Y:S01]  /*42e0*/  IMAD R225, R225, c[0x0][0x190], RZ ;  /* 0x00006400e1e17a24 */ /* 0x000fe200078e02ff */
[-C--:B------:R-:W-:Y:S01]  /*42f0*/  LEA R38, P1, R67, R208.reuse, 0x2 ;  /* 0x000000d043267211 */ /* 0x080fe200078210ff */
[----:B------:R2:W-:Y:S01]  /*4300*/  STL [R1+0x4c], R58 ;  /* 0x00004c3a01007387 */ /* 0x0005e20000100800 */
[-C--:B------:R-:W-:Y:S01]  /*4310*/  LEA.HI.X.SX32 R37, R56, R25.reuse, 0x2, P0 ;  /* 0x0000001938257211 */ /* 0x080fe200000f16ff */
[----:B------:R-:W-:Y:S01]  /*4320*/  IMAD R149, R128, 0x2, R151 ;  /* 0x0000000280957824 */ /* 0x000fe200078e0297 */
[-C--:B------:R-:W-:Y:S01]  /*4330*/  LEA R40, P0, R65, R208.reuse, 0x2 ;  /* 0x000000d041287211 */ /* 0x080fe200078010ff */
[----:B------:R3:W-:Y:S01]  /*4340*/  STL [R1+0x48], R60 ;  /* 0x0000483c01007387 */ /* 0x0007e20000100800 */
[-C--:B------:R-:W-:Y:S01]  /*4350*/  LEA.HI.X.SX32 R39, R67, R25.reuse, 0x2, P1 ;  /* 0x0000001943277211 */ /* 0x080fe200008f16ff */
[----:B------:R-:W-:Y:S01]  /*4360*/  IMAD R213, R213, c[0x0][0x184], RZ ;  /* 0x00006100d5d57a24 */ /* 0x000fe200078e02ff */
[-C--:B------:R-:W-:Y:S01]  /*4370*/  LEA R42, P1, R63, R208.reuse, 0x2 ;  /* 0x000000d03f2a7211 */ /* 0x080fe200078210ff */
[----:B------:R4:W-:Y:S01]  /*4380*/  STL [R1+0x44], R62 ;  /* 0x0000443e01007387 */ /* 0x0009e20000100800 */
        /* <DEDUP_REMOVED lines=9> */
[----:B------:R-:W-:Y:S01]  /*4420*/  IMAD.SHL.U32 R222, R213, 0x4, RZ ;  /* 0x00000004d5de7824 */ /* 0x000fe200078e00ff */
        /* <DEDUP_REMOVED lines=8> */
[CC--:B------:R-:W-:Y:S01]  /*44b0*/  LEA R52, P0, R57.reuse, R208.reuse, 0x2 ;  /* 0x000000d039347211 */ /* 0x0c0fe200078010ff */
[----:B------:R2:W-:Y:S01]  /*44c0*/  STL [R1+0x30], R72 ;  /* 0x0000304801007387 */ /* 0x0005e20000100800 */
[-C--:B------:R-:W-:Y:S01]  /*44d0*/  LEA.HI.X.SX32 R51, R54, R25.reuse, 0x2, P1 ;  /* 0x0000001936337211 */ /* 0x080fe200008f16ff */
[----:B------:R-:W-:Y:S01]  /*44e0*/  IMAD R143, R128, 0x2, R145 ;  /* 0x00000002808f7824 */ /* 0x000fe200078e0291 */
[-C--:B-1----:R-:W-:Y:S01]  /*44f0*/  LEA R54, P1, R58, R208.reuse, 0x2 ;  /* 0x000000d03a367211 */ /* 0x082fe200078210ff */
[----:B------:R1:W-:Y:S01]  /*4500*/  STL [R1+0x2c], R74 ;  /* 0x00002c4a01007387 */ /* 0x0003e20000100800 */
[-C--:B------:R-:W-:Y:S01]  /*4510*/  LEA.HI.X.SX32 R53, R57, R25.reuse, 0x2, P0 ;  /* 0x0000001939357211 */ /* 0x080fe200000f16ff */
[----:B------:R-:W-:Y:S01]  /*4520*/  IMAD R141, R128, 0x2, R143 ;  /* 0x00000002808d7824 */ /* 0x000fe200078e028f */
[-C--:B------:R-:W-:Y:S01]  /*4530*/  LEA R56, P0, R60, R208.reuse, 0x2 ;  /* 0x000000d03c387211 */ /* 0x080fe200078010ff */
[----:B------:R1:W-:Y:S01]  /*4540*/  STL [R1+0x28], R76 ;  /* 0x0000284c01007387 */ /* 0x0003e20000100800 */
[-C--:B------:R-:W-:Y:S01]  /*4550*/  LEA.HI.X.SX32 R55, R58, R25.reuse, 0x2, P1 ;  /* 0x000000193a377211 */ /* 0x080fe200008f16ff */
[----:B------:R-:W-:Y:S01]  /*4560*/  IMAD R139, R128, 0x2, R141 ;  /* 0x00000002808b7824 */ /* 0x000fe200078e028d */
[-C--:B--2---:R-:W-:Y:S01]  /*4570*/  LEA R58, P1, R62, R208.reuse, 0x2 ;  /* 0x000000d03e3a7211 */ /* 0x084fe200078210ff */
[----:B------:R2:W-:Y:S01]  /*4580*/  STL [R1+0x24], R78 ;  /* 0x0000244e01007387 */ /* 0x0005e20000100800 */
[-C--:B------:R-:W-:Y:S01]  /*4590*/  LEA.HI.X.SX32 R57, R60, R25.reuse, 0x2, P0 ;  /* 0x000000193c397211 */ /* 0x080fe200000f16ff */
[----:B------:R-:W-:Y:S01]  /*45a0*/  IMAD R133, R128, 0x2, R139 ;  /* 0x0000000280857824 */ /* 0x000fe200078e028b */
[-C--:B---3--:R-:W-:Y:S01]  /*45b0*/  LEA R60, P0, R64, R208.reuse, 0x2 ;  /* 0x000000d0403c7211 */ /* 0x088fe200078010ff */
[----:B------:R3:W-:Y:S01]  /*45c0*/  STL [R1+0x20], R80 ;  /* 0x0000205001007387 */ /* 0x0007e20000100800 */
[-C--:B------:R-:W-:Y:S01]  /*45d0*/  LEA.HI.X.SX32 R59, R62, R25.reuse, 0x2, P1 ;  /* 0x000000193e3b7211 */ /* 0x080fe200008f16ff */
[----:B------:R-:W-:Y:S01]  /*45e0*/  IMAD R223, R223, c[0x0][0x190], RZ ;  /* 0x00006400dfdf7a24 */ /* 0x000fe200078e02ff */
[-C--:B----4-:R-:W-:Y:S01]  /*45f0*/  LEA R62, P1, R66, R208.reuse, 0x2 ;  /* 0x000000d0423e7211 */ /* 0x090fe200078210ff */
[----:B------:R4:W-:Y:S01]  /*4600*/  STL [R1+0x1c], R82 ;  /* 0x00001c5201007387 */ /* 0x0009e20000100800 */
[-C--:B------:R-:W-:Y:S01]  /*4610*/  LEA.HI.X.SX32 R61, R64, R25.reuse, 0x2, P0 ;  /* 0x00000019403d7211 */ /* 0x080fe200000f16ff */
[----:B------:R-:W-:Y:S01]  /*4620*/  IMAD R219, R219, c[0x0][0x190], RZ ;  /* 0x00006400dbdb7a24 */ /* 0x000fe200078e02ff */
[-C--:B-----5:R-:W-:Y:S01]  /*4630*/  LEA R64, P0, R68, R208.reuse, 0x2 ;  /* 0x000000d044407211 */ /* 0x0a0fe200078010ff */
        /* <DEDUP_REMOVED lines=15> */
[----:B------:R-:W-:Y:S01]  /*4730*/  LEA R72, P0, R76, R208, 0x2 ;  /* 0x000000d04c487211 */ /* 0x000fe200078010ff */
[----:B------:R2:W-:Y:S01]  /*4740*/  STL [R1+0x8], R92 ;  /* 0x0000085c01007387 */ /* 0x0005e20000100800 */
[----:B------:R-:W-:-:S02]  /*4750*/  LEA.HI.X.SX32 R71, R74, R25, 0x2, P1 ;  /* 0x000000194a477211 */ /* 0x000fc400008f16ff */
[-C--:B-1----:R-:W-:Y:S01]  /*4760*/  LEA R74, P1, R78, R208.reuse, 0x2 ;  /* 0x000000d04e4a7211 */ /* 0x082fe200078210ff */
[----:B------:R1:W-:Y:S01]  /*4770*/  STL [R1+0x4], R94 ;  /* 0x0000045e01007387 */ /* 0x0003e20000100800 */
[-C--:B------:R-:W-:Y:S02]  /*4780*/  LEA.HI.X.SX32 R73, R76, R25.reuse, 0x2, P0 ;  /* 0x000000194c497211 */ /* 0x080fe400000f16ff */
[-C--:B------:R-:W-:Y:S01]  /*4790*/  LEA R76, P0, R80, R208.reuse, 0x2 ;  /* 0x000000d0504c7211 */ /* 0x080fe200078010ff */
[----:B------:R1:W-:Y:S01]  /*47a0*/  STL [R1], R96 ;  /* 0x0000006001007387 */ /* 0x0003e20000100800 */
[-C--:B------:R-:W-:Y:S02]  /*47b0*/  LEA.HI.X.SX32 R75, R78, R25.reuse, 0x2, P1 ;  /* 0x000000194e4b7211 */ /* 0x080fe400008f16ff */
[----:B--2---:R-:W-:Y:S01]  /*47c0*/  LEA R78, P1, R82, R208, 0x2 ;  /* 0x000000d0524e7211 */ /* 0x004fe200078210ff */
[----:B------:R2:W-:Y:S01]  /*47d0*/  STL [R1+0x15c], R152 ;  /* 0x00015c9801007387 */ /* 0x0005e20000100800 */
[----:B------:R-:W-:-:S02]  /*47e0*/  LEA.HI.X.SX32 R77, R80, R25, 0x2, P0 ;  /* 0x00000019504d7211 */ /* 0x000fc400000f16ff */
[-C--:B---3--:R-:W-:Y:S02]  /*47f0*/  LEA R80, P0, R84, R208.reuse, 0x2 ;  /* 0x000000d054507211 */ /* 0x088fe400078010ff */
[-C--:B------:R-:W-:Y:S02]  /*4800*/  LEA.HI.X.SX32 R79, R82, R25.reuse, 0x2, P1 ;  /* 0x00000019524f7211 */ /* 0x080fe400008f16ff */
[-C--:B----4-:R-:W-:Y:S02]  /*4810*/  LEA R82, P1, R86, R208.reuse, 0x2 ;  /* 0x000000d056527211 */ /* 0x090fe400078210ff */
[-C--:B------:R-:W-:Y:S02]  /*4820*/  LEA.HI.X.SX32 R81, R84, R25.reuse, 0x2, P0 ;  /* 0x0000001954517211 */ /* 0x080fe400000f16ff */
[----:B-----5:R-:W-:Y:S02]  /*4830*/  LEA R84, P0, R88, R208, 0x2 ;  /* 0x000000d058547211 */ /* 0x020fe400078010ff */
[----:B------:R-:W-:-:S02]  /*4840*/  LEA.HI.X.SX32 R83, R86, R25, 0x2, P1 ;  /* 0x0000001956537211 */ /* 0x000fc400008f16ff */
[-C--:B------:R-:W-:Y:S02]  /*4850*/  LEA R86, P1, R90, R208.reuse, 0x2 ;  /* 0x000000d05a567211 */ /* 0x080fe400078210ff */
[-C--:B------:R-:W-:Y:S02]  /*4860*/  LEA.HI.X.SX32 R85, R88, R25.reuse, 0x2, P0 ;  /* 0x0000001958557211 */ /* 0x080fe400000f16ff */
[-C--:B------:R-:W-:Y:S02]  /*4870*/  LEA R88, P0, R92, R208.reuse, 0x2 ;  /* 0x000000d05c587211 */ /* 0x080fe400078010ff */
[-C--:B------:R-:W-:Y:S02]  /*4880*/  LEA.HI.X.SX32 R87, R90, R25.reuse, 0x2, P1 ;  /* 0x000000195a577211 */ /* 0x080fe400008f16ff */
[----:B------:R-:W-:Y:S02]  /*4890*/  LEA R90, P1, R94, R208, 0x2 ;  /* 0x000000d05e5a7211 */ /* 0x000fe400078210ff */
[----:B------:R-:W-:-:S02]  /*48a0*/  LEA.HI.X.SX32 R89, R92, R25, 0x2, P0 ;  /* 0x000000195c597211 */ /* 0x000fc400000f16ff */
[-C--:B------:R-:W-:Y:S02]  /*48b0*/  LEA R92, P0, R96, R208.reuse, 0x2 ;  /* 0x000000d0605c7211 */ /* 0x080fe400078010ff */
[-C--:B------:R-:W-:Y:S02]  /*48c0*/  LEA.HI.X.SX32 R91, R94, R25.reuse, 0x2, P1 ;  /* 0x000000195e5b7211 */ /* 0x080fe400008f16ff */
[-C--:B-1----:R-:W-:Y:S02]  /*48d0*/  LEA R94, P1, R251, R208.reuse, 0x2 ;  /* 0x000000d0fb5e7211 */ /* 0x082fe400078210ff */
[-C--:B------:R-:W-:Y:S02]  /*48e0*/  LEA.HI.X.SX32 R93, R96, R25.reuse, 0x2, P0 ;  /* 0x00000019605d7211 */ /* 0x080fe400000f16ff */
[----:B------:R-:W-:Y:S02]  /*48f0*/  LEA R96, P0, R249, R208, 0x2 ;  /* 0x000000d0f9607211 */ /* 0x000fe400078010ff */
        /* <DEDUP_REMOVED lines=27> */
[----:B------:R-:W-:Y:S02]  /*4ab0*/  IADD3 R160, P0, R222, c[0x0][0x160], RZ ;  /* 0x00005800dea07a10 */ /* 0x000fe40007f1e0ff */
[----:B------:R-:W-:Y:S02]  /*4ac0*/  LEA.HI.X.SX32 R123, R224, R25, 0x2, P1 ;  /* 0x00000019e07b7211 */ /* 0x000fe400008f16ff */
[----:B------:R-:W-:Y:S02]  /*4ad0*/  LEA R126, P1, R221, R208, 0x2 ;  /* 0x000000d0dd7e7211 */ /* 0x000fe400078210ff */
[----:B------:R-:W-:-:S02]  /*4ae0*/  LEA.HI.X.SX32 R131, R213, c[0x0][0x164], 0x2, P0 ;  /* 0x00005900d5837a11 */ /* 0x000fc400000f16ff */
[-C--:B------:R-:W-:Y:S02]  /*4af0*/  LEA R162, P0, R137, R160.reuse, 0x2 ;  /* 0x000000a089a27211 */ /* 0x080fe400078010ff */
[----:B------:R-:W-:Y:S02]  /*4b00*/  LEA.HI.X.SX32 R127, R221, R25, 0x2, P1 ;  /* 0x00000019dd7f7211 */ /* 0x000fe400008f16ff */
[-C--:B------:R-:W-:Y:S02]  /*4b10*/  LEA R164, P1, R135, R160.reuse, 0x2 ;  /* 0x000000a087a47211 */ /* 0x080fe400078210ff */
[-C--:B------:R-:W-:Y:S01]  /*4b20*/  LEA.HI.X.SX32 R163, R137, R131.reuse, 0x2, P0 ;  /* 0x0000008389a37211 */ /* 0x080fe200000f16ff */
[C---:B------:R-:W-:Y:S01]  /*4b30*/  IMAD R137, R128.reuse, 0x2, R133 ;  /* 0x0000000280897824 */ /* 0x040fe200078e0285 */
[-C--:B------:R-:W-:Y:S02]  /*4b40*/  LEA R166, P0, R155, R160.reuse, 0x2 ;  /* 0x000000a09ba67211 */ /* 0x080fe400078010ff */
[----:B------:R-:W-:Y:S01]  /*4b50*/  LEA.HI.X.SX32 R165, R135, R131, 0x2, P1 ;  /* 0x0000008387a57211 */ /* 0x000fe200008f16ff */
[----:B------:R-:W-:Y:S01]  /*4b60*/  IMAD R132, R128, 0x2, R137 ;  /* 0x0000000280847824 */ /* 0x000fe200078e0289 */
[----:B------:R-:W-:-:S02]  /*4b70*/  LEA R168, P1, R153, R160, 0x2 ;  /* 0x000000a099a87211 */ /* 0x000fc400078210ff */
[-C--:B------:R-:W-:Y:S01]  /*4b80*/  LEA.HI.X.SX32 R167, R155, R131.reuse, 0x2, P0 ;  /* 0x000000839ba77211 */ /* 0x080fe200000f16ff */
[C---:B------:R-:W-:Y:S01]  /*4b90*/  IMAD R136, R128.reuse, 0x2, R132 ;  /* 0x0000000280887824 */ /* 0x040fe200078e0284 */
[-C--:B------:R-:W-:Y:S02]  /*4ba0*/  LEA R170, P0, R151, R160.reuse, 0x2 ;  /* 0x000000a097aa7211 */ /* 0x080fe400078010ff */
[-C--:B------:R-:W-:Y:S01]  /*4bb0*/  LEA.HI.X.SX32 R169, R153, R131.reuse, 0x2, P1 ;  /* 0x0000008399a97211 */ /* 0x080fe200008f16ff */
[C---:B------:R-:W-:Y:S01]  /*4bc0*/  IMAD R135, R128.reuse, 0x2, R136 ;  /* 0x0000000280877824 */ /* 0x040fe200078e0288 */
[-C--:B------:R-:W-:Y:S02]  /*4bd0*/  LEA R172, P1, R149, R160.reuse, 0x2 ;  /* 0x000000a095ac7211 */ /* 0x080fe400078210ff */
[----:B------:R-:W-:Y:S01]  /*4be0*/  LEA.HI.X.SX32 R171, R151, R131, 0x2, P0 ;  /* 0x0000008397ab7211 */ /* 0x000fe200000f16ff */
[----:B------:R-:W-:Y:S01]  /*4bf0*/  IMAD R134, R128, 0x2, R135 ;  /* 0x0000000280867824 */ /* 0x000fe200078e0287 */
[----:B------:R-:W-:-:S02]  /*4c00*/  LEA R174, P0, R147, R160, 0x2 ;  /* 0x000000a093ae7211 */ /* 0x000fc400078010ff */
[-C--:B------:R-:W-:Y:S02]  /*4c10*/  LEA.HI.X.SX32 R173, R149, R131.reuse, 0x2, P1 ;  /* 0x0000008395ad7211 */ /* 0x080fe400008f16ff */
[-C--:B------:R-:W-:Y:S02]  /*4c20*/  LEA R176, P1, R145, R160.reuse, 0x2 ;  /* 0x000000a091b07211 */ /* 0x080fe400078210ff */
[-C--:B------:R-:W-:Y:S02]  /*4c30*/  LEA.HI.X.SX32 R175, R147, R131.reuse, 0x2, P0 ;  /* 0x0000008393af7211 */ /* 0x080fe400000f16ff */
[-C--:B------:R-:W-:Y:S02]  /*4c40*/  LEA R178, P0, R143, R160.reuse, 0x2 ;  /* 0x000000a08fb27211 */ /* 0x080fe400078010ff */
[----:B------:R-:W-:Y:S02]  /*4c50*/  LEA.HI.X.SX32 R177, R145, R131, 0x2, P1 ;  /* 0x0000008391b17211 */ /* 0x000fe400008f16ff */
[----:B------:R-:W-:-:S02]  /*4c60*/  LEA R180, P1, R141, R160, 0x2 ;  /* 0x000000a08db47211 */ /* 0x000fc400078210ff */
[-C--:B------:R-:W-:Y:S02]  /*4c70*/  LEA.HI.X.SX32 R179, R143, R131.reuse, 0x2, P0 ;  /* 0x000000838fb37211 */ /* 0x080fe400000f16ff */
[-C--:B------:R-:W-:Y:S02]  /*4c80*/  LEA R182, P0, R139, R160.reuse, 0x2 ;  /* 0x000000a08bb67211 */ /* 0x080fe400078010ff */
[-C--:B------:R-:W-:Y:S02]  /*4c90*/  LEA.HI.X.SX32 R181, R141, R131.reuse, 0x2, P1 ;  /* 0x000000838db57211 */ /* 0x080fe400008f16ff */
[-C--:B------:R-:W-:Y:S02]  /*4ca0*/  LEA R184, P1, R133, R160.reuse, 0x2 ;  /* 0x000000a085b87211 */ /* 0x080fe400078210ff */
[----:B------:R-:W-:Y:S02]  /*4cb0*/  LEA.HI.X.SX32 R183, R139, R131, 0x2, P0 ;  /* 0x000000838bb77211 */ /* 0x000fe400000f16ff */
[----:B------:R-:W-:-:S02]  /*4cc0*/  LEA R186, P0, R137, R160, 0x2 ;  /* 0x000000a089ba7211 */ /* 0x000fc400078010ff */
[-C--:B------:R-:W-:Y:S01]  /*4cd0*/  LEA.HI.X.SX32 R185, R133, R131.reuse, 0x2, P1 ;  /* 0x0000008385b97211 */ /* 0x080fe200008f16ff */
[----:B------:R-:W-:Y:S01]  /*4ce0*/  IMAD R133, R128, 0x2, R134 ;  /* 0x0000000280857824 */ /* 0x000fe200078e0286 */
[-C--:B------:R-:W-:Y:S02]  /*4cf0*/  LEA R188, P1, R132, R160.reuse, 0x2 ;  /* 0x000000a084bc7211 */ /* 0x080fe400078210ff */
[-C--:B------:R-:W-:Y:S02]  /*4d00*/  LEA.HI.X.SX32 R187, R137, R131.reuse, 0x2, P0 ;  /* 0x0000008389bb7211 */ /* 0x080fe400000f16ff */
[-C--:B------:R-:W-:Y:S02]  /*4d10*/  LEA R190, P0, R136, R160.reuse, 0x2 ;  /* 0x000000a088be7211 */ /* 0x080fe400078010ff */
[----:B------:R-:W-:Y:S01]  /*4d20*/  LEA.HI.X.SX32 R189, R132, R131, 0x2, P1 ;  /* 0x0000008384bd7211 */ /* 0x000fe200008f16ff */
[----:B------:R-:W-:Y:S01]  /*4d30*/  IMAD R132, R128, 0x2, R133 ;  /* 0x0000000280847824 */ /* 0x000fe200078e0285 */
[----:B------:R-:W-:-:S02]  /*4d40*/  LEA R192, P1, R135, R160, 0x2 ;  /* 0x000000a087c07211 */ /* 0x000fc400078210ff */
[-C--:B------:R-:W-:Y:S01]  /*4d50*/  LEA.HI.X.SX32 R191, R136, R131.reuse, 0x2, P0 ;  /* 0x0000008388bf7211 */ /* 0x080fe200000f16ff */
[----:B------:R-:W-:Y:S01]  /*4d60*/  IMAD R128, R128, 0x2, R132 ;  /* 0x0000000280807824 */ /* 0x000fe200078e0284 */
[CC--:B------:R-:W-:Y:S02]  /*4d70*/  LEA R194, P0, R134.reuse, R160.reuse, 0x2 ;  /* 0x000000a086c27211 */ /* 0x0c0fe400078010ff */
[-C--:B------:R-:W-:Y:S02]  /*4d80*/  LEA.HI.X.SX32 R193, R135, R131.reuse, 0x2, P1 ;  /* 0x0000008387c17211 */ /* 0x080fe400008f16ff */
[-C--:B------:R-:W-:Y:S02]  /*4d90*/  LEA R196, P1, R133, R160.reuse, 0x2 ;  /* 0x000000a085c47211 */ /* 0x080fe400078210ff */
[----:B------:R-:W-:Y:S01]  /*4da0*/  LEA.HI.X.SX32 R195, R134, R131, 0x2, P0 ;  /* 0x0000008386c37211 */ /* 0x000fe200000f16ff */
[----:B------:R-:W-:Y:S01]  /*4db0*/  IMAD.SHL.U32 R134, R5, 0x4, RZ ;  /* 0x0000000405867824 */ /* 0x000fe200078e00ff */
[----:B------:R-:W-:-:S02]  /*4dc0*/  LEA R198, P0, R132, R160, 0x2 ;  /* 0x000000a084c67211 */ /* 0x000fc400078010ff */
[-C--:B------:R-:W-:Y:S01]  /*4dd0*/  LEA.HI.X.SX32 R197, R133, R131.reuse, 0x2, P1 ;  /* 0x0000008385c57211 */ /* 0x080fe200008f16ff */
[----:B------:R-:W-:Y:S01]  /*4de0*/  IMAD.SHL.U32 R133, R4, 0x4, RZ ;  /* 0x0000000404857824 */ /* 0x000fe200078e00ff */
[-C--:B------:R-:W-:Y:S01]  /*4df0*/  LEA R204, P1, R128, R160.reuse, 0x2 ;  /* 0x000000a080cc7211 */ /* 0x080fe200078210ff */
[----:B------:R-:W-:Y:S01]  /*4e00*/  STL [R1+0x158], R134 ;  /* 0x0001588601007387 */ /* 0x000fe20000100800 */
[-C--:B------:R-:W-:Y:S01]  /*4e10*/  LEA.HI.X.SX32 R199, R132, R131.reuse, 0x2, P0 ;  /* 0x0000008384c77211 */ /* 0x080fe200000f16ff */
[----:B------:R-:W-:Y:S01]  /*4e20*/  IMAD.SHL.U32 R132, R3, 0x4, RZ ;  /* 0x0000000403847824 */ /* 0x000fe200078e00ff */
[-C--:B------:R-:W-:Y:S01]  /*4e30*/  IADD3 R138, P0, R138, R160.reuse, RZ ;  /* 0x000000a08a8a7210 */ /* 0x080fe20007f1e0ff */
[----:B------:R-:W-:Y:S01]  /*4e40*/  STL [R1+0x154], R133 ;  /* 0x0001548501007387 */ /* 0x000fe20000100800 */
[-C--:B------:R-:W-:Y:S01]  /*4e50*/  LEA.HI.X.SX32 R205, R128, R131.reuse, 0x2, P1 ;  /* 0x0000008380cd7211 */ /* 0x080fe200008f16ff */
[----:B------:R-:W-:Y:S01]  /*4e60*/  IMAD.SHL.U32 R128, R2, 0x4, RZ ;  /* 0x0000000402807824 */ /* 0x000fe200078e00ff */
[----:B------:R-:W-:Y:S01]  /*4e70*/  IADD3 R140, P1, R140, R160, RZ ;  /* 0x000000a08c8c7210 */ /* 0x000fe20007f3e0ff */
[----:B------:R-:W-:Y:S01]  /*4e80*/  STL [R1+0x150], R132 ;  /* 0x0001508401007387 */ /* 0x000fe20000100800 */
[----:B------:R-:W-:-:S02]  /*4e90*/  LEA.HI.X.SX32 R139, R214, R131, 0x2, P0 ;  /* 0x00000083d68b7211 */ /* 0x000fc400000f16ff */
[-C--:B------:R-:W-:Y:S01]  /*4ea0*/  IADD3 R142, P0, R142, R160.reuse, RZ ;  /* 0x000000a08e8e7210 */ /* 0x080fe20007f1e0ff */
[----:B------:R1:W-:Y:S01]  /*4eb0*/  STL [R1+0x14c], R128 ;  /* 0x00014c8001007387 */ /* 0x0003e20000100800 */
[-C--:B------:R-:W-:Y:S02]  /*4ec0*/  LEA.HI.X.SX32 R141, R24, R131.reuse, 0x2, P1 ;  /* 0x00000083188d7211 */ /* 0x080fe400008f16ff */
[-C--:B------:R-:W-:Y:S01]  /*4ed0*/  IADD3 R144, P1, R144, R160.reuse, RZ ;  /* 0x000000a090907210 */ /* 0x080fe20007f3e0ff */
[----:B------:R3:W-:Y:S01]  /*4ee0*/  LDGSTS.E [R201+0x20000], [R138.64], P6 ;  /* 0x200000008ac97fae */ /* 0x0007e2000b12184c */
[-C--:B------:R-:W-:Y:S02]  /*4ef0*/  LEA.HI.X.SX32 R143, R23, R131.reuse, 0x2, P0 ;  /* 0x00000083178f7211 */ /* 0x080fe400000f16ff */
[-C--:B------:R-:W-:Y:S02]  /*4f00*/  IADD3 R146, P0, R146, R160.reuse, RZ ;  /* 0x000000a092927210 */ /* 0x080fe40007f1e0ff */
[----:B------:R-:W-:Y:S01]  /*4f10*/  LEA.HI.X.SX32 R145, R22, R131, 0x2, P1 ;  /* 0x0000008316917211 */ /* 0x000fe200008f16ff */
[----:B------:R4:W-:Y:S01]  /*4f20*/  LDGSTS.E [R201+0x20800], [R142.64], P3 ;  /* 0x208000008ec97fae */ /* 0x0009e2000992184c */
[----:B------:R-:W-:-:S02]  /*4f30*/  IADD3 R148, P1, R148, R160, RZ ;  /* 0x000000a094947210 */ /* 0x000fc40007f3e0ff */
[-C--:B------:R-:W-:Y:S02]  /*4f40*/  LEA.HI.X.SX32 R147, R21, R131.reuse, 0x2, P0 ;  /* 0x0000008315937211 */ /* 0x080fe400000f16ff */
[-C--:B------:R-:W-:Y:S02]  /*4f50*/  IADD3 R150, P0, R150, R160.reuse, RZ ;  /* 0x000000a096967210 */ /* 0x080fe40007f1e0ff */
[-C--:B------:R-:W-:Y:S01]  /*4f60*/  LEA.HI.X.SX32 R149, R220, R131.reuse, 0x2, P1 ;  /* 0x00000083dc957211 */ /* 0x080fe200008f16ff */
[----:B------:R5:W-:Y:S01]  /*4f70*/  LDGSTS.E [R201+0x21000], [R146.64], P4 ;  /* 0x2100000092c97fae */ /* 0x000be2000a12184c */
[-C--:B--2---:R-:W-:Y:S02]  /*4f80*/  IADD3 R152, P1, R152, R160.reuse, RZ ;  /* 0x000000a098987210 */ /* 0x084fe40007f3e0ff */
[----:B------:R-:W-:Y:S02]  /*4f90*/  LEA.HI.X.SX32 R151, R20, R131, 0x2, P0 ;  /* 0x0000008314977211 */ /* 0x000fe400000f16ff */
[----:B------:R-:W-:-:S02]  /*4fa0*/  IADD3 R154, P0, R134, R160, RZ ;  /* 0x000000a0869a7210 */ /* 0x000fc40007f1e0ff */
[----:B------:R-:W-:Y:S02]  /*4fb0*/  LEA R124, P5, R223, R208, 0x2 ;  /* 0x000000d0df7c7211 */ /* 0x000fe400078a10ff */
[-C--:B------:R-:W-:Y:S02]  /*4fc0*/  LEA.HI.X.SX32 R153, R6, R131.reuse, 0x2, P1 ;  /* 0x0000008306997211 */ /* 0x080fe400008f16ff */
[-C--:B------:R-:W-:Y:S02]  /*4fd0*/  IADD3 R156, P1, R133, R160.reuse, RZ ;  /* 0x000000a0859c7210 */ /* 0x080fe40007f3e0ff */
[----:B------:R-:W-:Y:S02]  /*4fe0*/  LEA.HI.X.SX32 R155, R5, R131, 0x2, P0 ;  /* 0x00000083059b7211 */ /* 0x000fe400000f16ff */
[----:B------:R-:W-:Y:S02]  /*4ff0*/  LEA.HI.X.SX32 R125, R223, R25, 0x2, P5 ;  /* 0x00000019df7d7211 */ /* 0x000fe400028f16ff */
[----:B------:R-:W-:-:S02]  /*5000*/  IADD3 R158, P0, R132, R160, RZ ;  /* 0x000000a0849e7210 */ /* 0x000fc40007f1e0ff */
[-C--:B------:R-:W-:Y:S02]  /*5010*/  LEA.HI.X.SX32 R157, R4, R131.reuse, 0x2, P1 ;  /* 0x00000083049d7211 */ /* 0x080fe400008f16ff */
[----:B------:R-:W-:Y:S02]  /*5020*/  IADD3 R160, P5, R128, R160, RZ ;  /* 0x000000a080a07210 */ /* 0x000fe40007fbe0ff */
[----:B-1----:R-:W-:Y:S02]  /*5030*/  LEA R128, P1, R219, R208, 0x2 ;  /* 0x000000d0db807211 */ /* 0x002fe400078210ff */
[-C--:B------:R-:W-:Y:S02]  /*5040*/  LEA.HI.X.SX32 R159, R3, R131.reuse, 0x2, P0 ;  /* 0x00000083039f7211 */ /* 0x080fe400000f16ff */
[----:B------:R-:W-:Y:S02]  /*5050*/  LEA.HI.X.SX32 R161, R2, R131, 0x2, P5 ;  /* 0x0000008302a17211 */ /* 0x000fe400028f16ff */
[----:B------:R-:W-:-:S02]  /*5060*/  ISETP.NE.U32.AND P0, PT, R129, RZ, PT ;  /* 0x000000ff8100720c */ /* 0x000fc40003f05070 */
[----:B------:R-:W-:Y:S02]  /*5070*/  ISETP.NE.U32.AND P5, PT, R130, RZ, PT ;  /* 0x000000ff8200720c */ /* 0x000fe40003fa5070 */
[-C--:B------:R-:W-:Y:S02]  /*5080*/  LEA.HI.X.SX32 R129, R219, R25.reuse, 0x2, P1 ;  /* 0x00000019db817211 */ /* 0x080fe400008f16ff */
[----:B------:R-:W-:Y:S02]  /*5090*/  LEA R130, P1, R218, R208, 0x2 ;  /* 0x000000d0da827211 */ /* 0x000fe400078210ff */
[----:B------:R-:W-:Y:S02]  /*50a0*/  LOP3.LUT R133, R202, 0x18, RZ, 0xfc, !PT ;  /* 0x00000018ca857812 */ /* 0x000fe400078efcff */
[----:B------:R-:W-:Y:S02]  /*50b0*/  LEA.HI.X.SX32 R131, R218, R25, 0x2, P1 ;  /* 0x00000019da837211 */ /* 0x000fe400008f16ff */
[----:B------:R-:W-:Y:S01]  /*50c0*/  ISETP.GE.AND P1, PT, R207, c[0x0][0x180], PT ;  /* 0x00006000cf007a0c */ /* 0x000fe20003f26270 */
[----:B------:R1:W-:Y:S01]  /*50d0*/  LDGSTS.E [R201+0x21800], [R150.64], P0 ;  /* 0x2180000096c97fae */ /* 0x0003e2000812184c */
[----:B------:R-:W-:-:S02]  /*50e0*/  LOP3.LUT R132, R202, 0x1c, RZ, 0xfc, !PT ;  /* 0x0000001cca847812 */ /* 0x000fc400078efcff */
[----:B------:R-:W-:Y:S01]  /*50f0*/  ISETP.GE.AND P6, PT, R133, c[0x0][0x180], PT ;  /* 0x0000600085007a0c */ /* 0x000fe20003fc6270 */
[----:B------:R2:W-:Y:S01]  /*5100*/  LDGSTS.E [R201+0x22000], [R154.64], P5 ;  /* 0x220000009ac97fae */ /* 0x0005e2000a92184c */
[----:B------:R-:W-:Y:S02]  /*5110*/  LOP3.LUT R134, R202, 0x20, RZ, 0xfc, !PT ;  /* 0x00000020ca867812 */ /* 0x000fe400078efcff */
[----:B------:R-:W-:Y:S02]  /*5120*/  SEL R133, R200, RZ, !P1 ;  /* 0x000000ffc8857207 */ /* 0x000fe40004800000 */
[----:B------:R-:W-:Y:S02]  /*5130*/  ISETP.GE.AND P1, PT, R132, c[0x0][0x180], PT ;  /* 0x0000600084007a0c */ /* 0x000fe40003f26270 */
[----:B------:R-:W-:Y:S02]  /*5140*/  SEL R132, R200, RZ, !P6 ;  /* 0x000000ffc8847207 */ /* 0x000fe40007000000 */
[----:B------:R-:W-:-:S02]  /*5150*/  LOP3.LUT R136, R202, 0x24, RZ, 0xfc, !PT ;  /* 0x00000024ca887812 */ /* 0x000fc400078efcff */
[----:B------:R-:W-:Y:S02]  /*5160*/  ISETP.GE.AND P6, PT, R134, c[0x0][0x180], PT ;  /* 0x0000600086007a0c */ /* 0x000fe40003fc6270 */
[----:B------:R-:W-:Y:S02]  /*5170*/  ISETP.NE.U32.AND P3, PT, R133, RZ, PT ;  /* 0x000000ff8500720c */ /* 0x000fe40003f65070 */
[----:B------:R-:W-:Y:S02]  /*5180*/  SEL R133, R200, RZ, !P1 ;  /* 0x000000ffc8857207 */ /* 0x000fe40004800000 */
[----:B------:R-:W-:Y:S02]  /*5190*/  LOP3.LUT R134, R202, 0x28, RZ, 0xfc, !PT ;  /* 0x00000028ca867812 */ /* 0x000fe400078efcff */
[----:B------:R-:W-:Y:S02]  /*51a0*/  ISETP.NE.U32.AND P1, PT, R132, RZ, PT ;  /* 0x000000ff8400720c */ /* 0x000fe40003f25070 */
[----:B------:R-:W-:-:S02]  /*51b0*/  ISETP.GE.AND P0, PT, R136, c[0x0][0x180], PT ;  /* 0x0000600088007a0c */ /* 0x000fc40003f06270 */
[----:B------:R-:W-:Y:S02]  /*51c0*/  SEL R132, R200, RZ, !P6 ;  /* 0x000000ffc8847207 */ /* 0x000fe40007000000 */
[----:B------:R-:W-:Y:S01]  /*51d0*/  ISETP.NE.U32.AND P6, PT, R133, RZ, PT ;  /* 0x000000ff8500720c */ /* 0x000fe20003fc5070 */
[----:B------:R1:W-:Y:S01]  /*51e0*/  LDGSTS.E [R201+0x22800], [R158.64], P3 ;  /* 0x228000009ec97fae */ /* 0x0003e2000992184c */
[----:B------:R-:W-:Y:S02]  /*51f0*/  LOP3.LUT R135, R202, 0x2c, RZ, 0xfc, !PT ;  /* 0x0000002cca877812 */ /* 0x000fe400078efcff */
[----:B------:R-:W-:Y:S02]  /*5200*/  ISETP.GE.AND P5, PT, R134, c[0x0][0x180], PT ;  /* 0x0000600086007a0c */ /* 0x000fe40003fa6270 */
[----:B------:R-:W-:Y:S01]  /*5210*/  SEL R133, R200, RZ, !P0 ;  /* 0x000000ffc8857207 */ /* 0x000fe20004000000 */
[----:B------:R1:W-:Y:S01]  /*5220*/  LDGSTS.E [R201+0x23000], [R162.64], P1 ;  /* 0x23000000a2c97fae */ /* 0x0003e2000892184c */
[----:B------:R-:W-:-:S02]  /*5230*/  ISETP.NE.U32.AND P4, PT, R132, RZ, PT ;  /* 0x000000ff8400720c */ /* 0x000fc40003f85070 */
[----:B------:R-:W-:Y:S02]  /*5240*/  ISETP.GE.AND P0, PT, R135, c[0x0][0x180], PT ;  /* 0x0000600087007a0c */ /* 0x000fe40003f06270 */
[C---:B------:R-:W-:Y:S01]  /*5250*/  SEL R132, R200.reuse, RZ, !P5 ;  /* 0x000000ffc8847207 */ /* 0x040fe20006800000 */
[----:B------:R1:W-:Y:S01]  /*5260*/  LDGSTS.E [R201+0x23800], [R166.64], P6 ;  /* 0x23800000a6c97fae */ /* 0x0003e2000b12184c */
[----:B------:R-:W-:Y:S02]  /*5270*/  ISETP.NE.U32.AND P5, PT, R133, RZ, PT ;  /* 0x000000ff8500720c */ /* 0x000fe40003fa5070 */
[----:B------:R-:W-:Y:S02]  /*5280*/  SEL R133, R200, RZ, !P0 ;  /* 0x000000ffc8857207 */ /* 0x000fe40004000000 */
[----:B------:R-:W-:Y:S02]  /*5290*/  ISETP.NE.U32.AND P0, PT, R132, RZ, PT ;  /* 0x000000ff8400720c */ /* 0x000fe40003f05070 */
[C---:B------:R-:W-:Y:S01]  /*52a0*/  LOP3.LUT R134, R202.reuse, 0x30, RZ, 0xfc, !PT ;  /* 0x00000030ca867812 */ /* 0x040fe200078efcff */
[----:B------:R1:W-:Y:S01]  /*52b0*/  LDGSTS.E [R201+0x24000], [R170.64], P4 ;  /* 0x24000000aac97fae */ /* 0x0003e2000a12184c */
[----:B------:R-:W-:-:S02]  /*52c0*/  LOP3.LUT R136, R202, 0x34, RZ, 0xfc, !PT ;  /* 0x00000034ca887812 */ /* 0x000fc400078efcff */
[----:B------:R-:W-:Y:S02]  /*52d0*/  LOP3.LUT R135, R202, 0x38, RZ, 0xfc, !PT ;  /* 0x00000038ca877812 */ /* 0x000fe400078efcff */
[----:B------:R-:W-:Y:S01]  /*52e0*/  ISETP.GE.AND P3, PT, R134, c[0x0][0x180], PT ;  /* 0x0000600086007a0c */ /* 0x000fe20003f66270 */
[----:B------:R1:W-:Y:S01]  /*52f0*/  LDGSTS.E [R201+0x24800], [R174.64], P5 ;  /* 0x24800000aec97fae */ /* 0x0003e2000a92184c */
[----:B------:R-:W-:Y:S02]  /*5300*/  ISETP.NE.U32.AND P1, PT, R133, RZ, PT ;  /* 0x000000ff8500720c */ /* 0x000fe40003f25070 */
[----:B------:R-:W-:Y:S01]  /*5310*/  LOP3.LUT R134, R202, 0x3c, RZ, 0xfc, !PT ;  /* 0x0000003cca867812 */ /* 0x000fe200078efcff */
[----:B------:R1:W-:Y:S01]  /*5320*/  LDGSTS.E [R201+0x25000], [R178.64], P0 ;  /* 0x25000000b2c97fae */ /* 0x0003e2000812184c */
[----:B------:R-:W-:Y:S02]  /*5330*/  ISETP.GE.AND P6, PT, R136, c[0x0][0x180], PT ;  /* 0x0000600088007a0c */ /* 0x000fe40003fc6270 */
[----:B------:R-:W-:-:S02]  /*5340*/  ISETP.GE.AND P4, PT, R135, c[0x0][0x180], PT ;  /* 0x0000600087007a0c */ /* 0x000fc40003f86270 */
[----:B------:R-:W-:Y:S02]  /*5350*/  ISETP.GE.AND P5, PT, R134, c[0x0][0x180], PT ;  /* 0x0000600086007a0c */ /* 0x000fe40003fa6270 */
[C---:B------:R-:W-:Y:S02]  /*5360*/  SEL R132, R200.reuse, RZ, !P3 ;  /* 0x000000ffc8847207 */ /* 0x040fe40005800000 */
[C---:B------:R-:W-:Y:S01]  /*5370*/  SEL R135, R200.reuse, RZ, !P6 ;  /* 0x000000ffc8877207 */ /* 0x040fe20007000000 */
[----:B------:R1:W-:Y:S01]  /*5380*/  LDGSTS.E [R201+0x25800], [R182.64], P1 ;  /* 0x25800000b6c97fae */ /* 0x0003e2000892184c */
[----:B------:R-:W-:Y:S02]  /*5390*/  SEL R136, R200, RZ, !P4 ;  /* 0x000000ffc8887207 */ /* 0x000fe40006000000 */
[----:B------:R-:W-:Y:S02]  /*53a0*/  LEA R134, P4, R216, R208, 0x2 ;  /* 0x000000d0d8867211 */ /* 0x000fe400078810ff */
[----:B------:R-:W-:-:S02]  /*53b0*/  SEL R137, R200, RZ, !P5 ;  /* 0x000000ffc8897207 */ /* 0x000fc40006800000 */
[----:B------:R-:W-:Y:S02]  /*53c0*/  ISETP.GE.AND P0, PT, R234, c[0x0][0x180], PT ;  /* 0x00006000ea007a0c */ /* 0x000fe40003f06270 */
[----:B------:R-:W-:Y:S02]  /*53d0*/  ISETP.NE.U32.AND P3, PT, R132, RZ, PT ;  /* 0x000000ff8400720c */ /* 0x000fe40003f65070 */
[----:B------:R-:W-:Y:S02]  /*53e0*/  ISETP.NE.U32.AND P5, PT, R135, RZ, PT ;  /* 0x000000ff8700720c */ /* 0x000fe40003fa5070 */
[----:B------:R-:W-:Y:S02]  /*53f0*/  LEA.HI.X.SX32 R135, R216, R25, 0x2, P4 ;  /* 0x00000019d8877211 */ /* 0x000fe400020f16ff */
[----:B------:R-:W-:Y:S02]  /*5400*/  ISETP.NE.U32.AND P4, PT, R136, RZ, PT ;  /* 0x000000ff8800720c */ /* 0x000fe40003f85070 */
[----:B------:R-:W-:-:S02]  /*5410*/  SEL R136, R200, RZ, !P0 ;  /* 0x000000ffc8887207 */ /* 0x000fc40004000000 */
[C---:B------:R-:W-:Y:S02]  /*5420*/  LEA R132, P6, R217.reuse, R208, 0x2 ;  /* 0x000000d0d9847211 */ /* 0x040fe400078c10ff */
[----:B------:R-:W-:Y:S01]  /*5430*/  ISETP.GE.AND P1, PT, R206, c[0x0][0x180], PT ;  /* 0x00006000ce007a0c */ /* 0x000fe20003f26270 */
[----:B------:R1:W-:Y:S01]  /*5440*/  LDGSTS.E [R201+0x26000], [R186.64], P3 ;  /* 0x26000000bac97fae */ /* 0x0003e2000992184c */
[----:B------:R-:W-:Y:S02]  /*5450*/  ISETP.NE.U32.AND P0, PT, R136, RZ, PT ;  /* 0x000000ff8800720c */ /* 0x000fe40003f05070 */
[----:B------:R-:W-:Y:S01]  /*5460*/  LEA.HI.X.SX32 R133, R217, R25, 0x2, P6 ;  /* 0x00000019d9857211 */ /* 0x000fe200030f16ff */
[----:B------:R1:W-:Y:S01]  /*5470*/  LDGSTS.E [R201+0x26800], [R190.64], P5 ;  /* 0x26800000bec97fae */ /* 0x0003e2000a92184c */
[----:B------:R-:W-:Y:S02]  /*5480*/  SEL R136, R200, RZ, !P1 ;  /* 0x000000ffc8887207 */ /* 0x000fe40004800000 */
[----:B------:R-:W-:Y:S01]  /*5490*/  ISETP.NE.U32.AND P6, PT, R137, RZ, PT ;  /* 0x000000ff8900720c */ /* 0x000fe20003fc5070 */
[----:B------:R1:W-:Y:S01]  /*54a0*/  LDGSTS.E [R201+0x27000], [R194.64], P4 ;  /* 0x27000000c2c97fae */ /* 0x0003e2000a12184c */
[----:B------:R-:W-:-:S02]  /*54b0*/  LOP3.LUT R137, R202, 0xa, RZ, 0xfc, !PT ;  /* 0x0000000aca897812 */ /* 0x000fc400078efcff */
[----:B------:R-:W-:Y:S02]  /*54c0*/  ISETP.NE.U32.AND P1, PT, R136, RZ, PT ;  /* 0x000000ff8800720c */ /* 0x000fe40003f25070 */
[----:B------:R-:W-:Y:S02]  /*54d0*/  LOP3.LUT R136, R202, 0xe, RZ, 0xfc, !PT ;  /* 0x0000000eca887812 */ /* 0x000fe400078efcff */
[----:B------:R-:W-:Y:S02]  /*54e0*/  ISETP.GE.AND P3, PT, R137, c[0x0][0x180], PT ;  /* 0x0000600089007a0c */ /* 0x000fe40003f66270 */
[----:B------:R-:W-:Y:S02]  /*54f0*/  ISETP.GE.AND P5, PT, R136, c[0x0][0x180], PT ;  /* 0x0000600088007a0c */ /* 0x000fe40003fa6270 */
[----:B------:R-:W-:Y:S01]  /*5500*/  SEL R136, R200, RZ, !P3 ;  /* 0x000000ffc8887207 */ /* 0x000fe20005800000 */
[----:B------:R1:W-:Y:S01]  /*5510*/  LDGSTS.E [R201+0x27800], [R198.64], P6 ;  /* 0x27800000c6c97fae */ /* 0x0003e2000b12184c */
[----:B------:R-:W-:-:S02]  /*5520*/  LOP3.LUT R137, R202, 0x12, RZ, 0xfc, !PT ;  /* 0x00000012ca897812 */ /* 0x000fc400078efcff */
[----:B------:R-:W-:Y:S02]  /*5530*/  ISETP.NE.U32.AND P3, PT, R136, RZ, PT ;  /* 0x000000ff8800720c */ /* 0x000fe40003f65070 */
[----:B------:R-:W-:Y:S02]  /*5540*/  SEL R136, R200, RZ, !P5 ;  /* 0x000000ffc8887207 */ /* 0x000fe40006800000 */
[----:B------:R-:W-:Y:S02]  /*5550*/  ISETP.GE.AND P4, PT, R137, c[0x0][0x180], PT ;  /* 0x0000600089007a0c */ /* 0x000fe40003f86270 */
[----:B------:R-:W-:Y:S02]  /*5560*/  ISETP.NE.U32.AND P5, PT, R136, RZ, PT ;  /* 0x000000ff8800720c */ /* 0x000fe40003fa5070 */
[----:B------:R-:W-:Y:S02]  /*5570*/  LOP3.LUT R136, R202, 0x16, RZ, 0xfc, !PT ;  /* 0x00000016ca887812 */ /* 0x000fe400078efcff */
[----:B------:R-:W-:-:S02]  /*5580*/  LOP3.LUT R234, R201, 0x40, RZ, 0x3c, !PT ;  /* 0x00000040c9ea7812 */ /* 0x000fc400078e3cff */
[----:B------:R-:W-:Y:S02]  /*5590*/  ISETP.GE.AND P6, PT, R136, c[0x0][0x180], PT ;  /* 0x0000600088007a0c */ /* 0x000fe40003fc6270 */
[----:B------:R-:W-:Y:S01]  /*55a0*/  SEL R136, R200, RZ, !P4 ;  /* 0x000000ffc8887207 */ /* 0x000fe20006000000 */
[----:B------:R1:W-:Y:S01]  /*55b0*/  LDGSTS.E [R234+0x20400], [R140.64], P0 ;  /* 0x204000008cea7fae */ /* 0x0003e2000812184c */
[----:B------:R-:W-:Y:S02]  /*55c0*/  LOP3.LUT R137, R202, 0x1a, RZ, 0xfc, !PT ;  /* 0x0000001aca897812 */ /* 0x000fe400078efcff */
[----:B------:R-:W-:Y:S01]  /*55d0*/  ISETP.NE.U32.AND P4, PT, R136, RZ, PT ;  /* 0x000000ff8800720c */ /* 0x000fe20003f85070 */
[----:B------:R1:W-:Y:S01]  /*55e0*/  LDGSTS.E [R234+0x20c00], [R144.64], P1 ;  /* 0x20c0000090ea7fae */ /* 0x0003e2000892184c */
[----:B------:R-:W-:Y:S02]  /*55f0*/  SEL R136, R200, RZ, !P6 ;  /* 0x000000ffc8887207 */ /* 0x000fe40007000000 */
[----:B------:R-:W-:Y:S01]  /*5600*/  ISETP.GE.AND P0, PT, R137, c[0x0][0x180], PT ;  /* 0x0000600089007a0c */ /* 0x000fe20003f06270 */
[----:B------:R1:W-:Y:S01]  /*5610*/  LDGSTS.E [R234+0x21400], [R148.64], P3 ;  /* 0x2140000094ea7fae */ /* 0x0003e2000992184c */
[----:B------:R-:W-:-:S02]  /*5620*/  ISETP.NE.U32.AND P6, PT, R136, RZ, PT ;  /* 0x000000ff8800720c */ /* 0x000fc40003fc5070 */
[----:B------:R-:W-:Y:S01]  /*5630*/  SEL R136, R200, RZ, !P0 ;  /* 0x000000ffc8887207 */ /* 0x000fe20004000000 */
[----:B------:R1:W-:Y:S01]  /*5640*/  LDGSTS.E [R234+0x21c00], [R152.64], P5 ;  /* 0x21c0000098ea7fae */ /* 0x0003e2000a92184c */
[----:B------:R-:W-:Y:S02]  /*5650*/  ISETP.GE.AND P1, PT, R252, c[0x0][0x180], PT ;  /* 0x00006000fc007a0c */ /* 0x000fe40003f26270 */
[----:B------:R-:W-:Y:S01]  /*5660*/  ISETP.NE.U32.AND P0, PT, R136, RZ, PT ;  /* 0x000000ff8800720c */ /* 0x000fe20003f05070 */
[----:B------:R1:W-:Y:S01]  /*5670*/  LDGSTS.E [R234+0x22400], [R156.64], P4 ;  /* 0x224000009cea7fae */ /* 0x0003e2000a12184c */
[----:B------:R-:W-:Y:S02]  /*5680*/  SEL R136, R200, RZ, !P1 ;  /* 0x000000ffc8887207 */ /* 0x000fe40004800000 */
[----:B------:R-:W-:Y:S02]  /*5690*/  ISETP.GE.AND P3, PT, R250, c[0x0][0x180], PT ;  /* 0x00006000fa007a0c */ /* 0x000fe40003f66270 */
[----:B------:R-:W-:Y:S01]  /*56a0*/  ISETP.NE.U32.AND P1, PT, R136, RZ, PT ;  /* 0x000000ff8800720c */ /* 0x000fe20003f25070 */
[----:B------:R1:W-:Y:S01]  /*56b0*/  LDGSTS.E [R234+0x22c00], [R160.64], P6 ;  /* 0x22c00000a0ea7fae */ /* 0x0003e2000b12184c */
[----:B------:R-:W-:-:S02]  /*56c0*/  SEL R136, R200, RZ, !P3 ;  /* 0x000000ffc8887207 */ /* 0x000fc40005800000 */
        /* <DEDUP_REMOVED lines=23> */
[----:B------:R-:W-:-:S02]  /*5840*/  LEA R136, P5, R215, R208, 0x2 ;  /* 0x000000d0d7887211 */ /* 0x000fc400078a10ff */
[----:B------:R-:W-:Y:S02]  /*5850*/  SEL R206, R200, RZ, !P3 ;  /* 0x000000ffc8ce7207 */ /* 0x000fe40005800000 */
[----:B------:R-:W-:Y:S01]  /*5860*/  LEA.HI.X.SX32 R137, R215, R25, 0x2, P5 ;  /* 0x00000019d7897211 */ /* 0x000fe200028f16ff */
[----:B------:R1:W-:Y:S01]  /*5870*/  LDGSTS.E [R234+0x26400], [R188.64], P0 ;  /* 0x26400000bcea7fae */ /* 0x0003e2000812184c */
[----:B------:R-:W-:Y:S02]  /*5880*/  ISETP.GE.AND P5, PT, R236, c[0x0][0x180], PT ;  /* 0x00006000ec007a0c */ /* 0x000fe40003fa6270 */
[----:B------:R-:W-:Y:S02]  /*5890*/  ISETP.GE.AND P4, PT, R202, UR8, PT ;  /* 0x00000008ca007c0c */ /* 0x000fe4000bf86270 */
[----:B------:R-:W-:Y:S01]  /*58a0*/  SEL R200, R200, RZ, !P5 ;  /* 0x000000ffc8c87207 */ /* 0x000fe20006800000 */
[----:B------:R1:W-:Y:S01]  /*58b0*/  LDGSTS.E [R234+0x26c00], [R192.64], P1 ;  /* 0x26c00000c0ea7fae */ /* 0x0003e2000892184c */
[----:B------:R-:W-:-:S02]  /*58c0*/  ISETP.NE.U32.AND P3, PT, R206, RZ, PT ;  /* 0x000000ffce00720c */ /* 0x000fc40003f65070 */
[----:B------:R-:W-:Y:S02]  /*58d0*/  ISETP.NE.U32.AND P5, PT, R200, RZ, PT ;  /* 0x000000ffc800720c */ /* 0x000fe40003fa5070 */
[----:B------:R-:W-:Y:S02]  /*58e0*/  ISETP.GT.AND P6, PT, R228, 0x7f, PT ;  /* 0x0000007fe400780c */ /* 0x000fe40003fc4270 */
[----:B------:R-:W-:Y:S02]  /*58f0*/  SEL R200, RZ, 0x4, P4 ;  /* 0x00000004ffc87807 */ /* 0x000fe40002000000 */
[----:B------:R-:W-:Y:S02]  /*5900*/  ISETP.GE.AND P4, PT, R232, UR8, PT ;  /* 0x00000008e8007c0c */ /* 0x000fe4000bf86270 */
[----:B------:R-:W-:Y:S02]  /*5910*/  SEL R200, R200, RZ, P6 ;  /* 0x000000ffc8c87207 */ /* 0x000fe40003000000 */
[----:B------:R-:W-:Y:S01]  /*5920*/  ISETP.GE.AND P0, PT, R212, UR8, PT ;  /* 0x00000008d4007c0c */ /* 0x000fe2000bf06270 */
[----:B------:R1:W-:Y:S01]  /*5930*/  LDGSTS.E [R234+0x27400], [R196.64], P3 ;  /* 0x27400000c4ea7fae */ /* 0x0003e2000992184c */
[----:B------:R-:W-:Y:S01]  /*5940*/  SEL R206, RZ, 0x4, P4 ;  /* 0x00000004ffce7807 */ /* 0x000fe20002000000 */
[----:B------:R-:W-:Y:S01]  /*5950*/  IMAD R212, R203, c[0x0][0x190], RZ ;  /* 0x00006400cbd47a24 */ /* 0x000fe200078e02ff */
[----:B------:R-:W-:Y:S01]  /*5960*/  ISETP.NE.U32.AND P4, PT, R200, RZ, PT ;  /* 0x000000ffc800720c */ /* 0x000fe20003f85070 */
[----:B------:R1:W-:Y:S01]  /*5970*/  LDGSTS.E [R234+0x27c00], [R204.64], P5 ;  /* 0x27c00000ccea7fae */ /* 0x0003e2000a92184c */
[----:B------:R-:W-:Y:S01]  /*5980*/  SEL R200, RZ, 0x4, P0 ;  /* 0x00000004ffc87807 */ /* 0x000fe20000000000 */
[----:B------:R-:W-:Y:S01]  /*5990*/  IMAD.U32 R203, RZ, RZ, UR5 ;  /* 0x00000005ffcb7e24 */ /* 0x000fe2000f8e00ff */
[----:B------:R-:W-:Y:S01]  /*59a0*/  ISETP.GE.AND P0, PT, R211, UR8, PT ;  /* 0x00000008d3007c0c */ /* 0x000fe2000bf06270 */
[----:B------:R-:W0:Y:S01]  /*59b0*/  LDGDEPBAR ;  /* 0x00000000000079af */ /* 0x000e220000000000 */
[----:B------:R-:W-:-:S02]  /*59c0*/  SEL R200, R200, RZ, P6 ;  /* 0x000000ffc8c87207 */ /* 0x000fc40003000000 */
[----:B------:R-:W-:Y:S02]  /*59d0*/  ISETP.GE.AND P3, PT, R210, UR8, PT ;  /* 0x00000008d2007c0c */ /* 0x000fe4000bf66270 */
[----:B------:R-:W-:Y:S02]  /*59e0*/  SEL R211, RZ, 0x4, P0 ;  /* 0x00000004ffd37807 */ /* 0x000fe40000000000 */
[----:B------:R-:W-:Y:S01]  /*59f0*/  ISETP.NE.U32.AND P0, PT, R200, RZ, PT ;  /* 0x000000ffc800720c */ /* 0x000fe20003f05070 */
[----:B-1----:R-:W-:Y:S01]  /*5a00*/  IMAD.WIDE R204, R203, 0x4, R204 ;  /* 0x00000004cbcc7825 */ /* 0x002fe200078e02cc */
[----:B------:R-:W-:Y:S02]  /*5a10*/  SEL R200, RZ, 0x4, P3 ;  /* 0x00000004ffc87807 */ /* 0x000fe40001800000 */
[----:B------:R-:W-:Y:S01]  /*5a20*/  SEL R206, R206, RZ, P6 ;  /* 0x000000ffcece7207 */ /* 0x000fe20003000000 */
[----:B------:R-:W-:Y:S01]  /*5a30*/  IMAD R203, R209, c[0x0][0x190], RZ ;  /* 0x00006400d1cb7a24 */ /* 0x000fe200078e02ff */
[----:B------:R-:W-:-:S02]  /*5a40*/  ISETP.GE.AND P3, PT, R207, UR8, PT ;  /* 0x00000008cf007c0c */ /* 0x000fc4000bf66270 */
[----:B------:R-:W-:Y:S02]  /*5a50*/  SEL R200, R200, RZ, P6 ;  /* 0x000000ffc8c87207 */ /* 0x000fe40003000000 */
[----:B------:R-:W-:Y:S02]  /*5a60*/  ISETP.NE.U32.AND P1, PT, R206, RZ, PT ;  /* 0x000000ffce00720c */ /* 0x000fe40003f25070 */
[----:B------:R-:W-:Y:S02]  /*5a70*/  SEL R210, RZ, 0x4, P3 ;  /* 0x00000004ffd27807 */ /* 0x000fe40001800000 */
[----:B------:R-:W-:Y:S02]  /*5a80*/  LOP3.LUT R206, R230, 0xff, RZ, 0xc0, !PT ;  /* 0x000000ffe6ce7812 */ /* 0x000fe400078ec0ff */
[----:B------:R-:W-:Y:S02]  /*5a90*/  ISETP.NE.U32.AND P3, PT, R200, RZ, PT ;  /* 0x000000ffc800720c */ /* 0x000fe40003f65070 */
[----:B------:R-:W-:Y:S01]  /*5aa0*/  LOP3.LUT R200, R230, 0xc0, RZ, 0xc0, !PT ;  /* 0x000000c0e6c87812 */ /* 0x000fe200078ec0ff */
[----:B------:R-:W-:Y:S01]  /*5ab0*/  IMAD.SHL.U32 R206, R206, 0x4, RZ ;  /* 0x00000004cece7824 */ /* 0x000fe200078e00ff */
[----:B------:R-:W-:-:S02]  /*5ac0*/  SEL R210, R210, RZ, P6 ;  /* 0x000000ffd2d27207 */ /* 0x000fc40003000000 */
[----:B------:R-:W-:Y:S02]  /*5ad0*/  SHF.R.U32.HI R200, RZ, 0x2, R200 ;  /* 0x00000002ffc87819 */ /* 0x000fe400000116c8 */
[----:B------:R-:W-:Y:S02]  /*5ae0*/  SEL R211, R211, RZ, P6 ;  /* 0x000000ffd3d37207 */ /* 0x000fe40003000000 */
[----:B------:R-:W-:Y:S01]  /*5af0*/  LOP3.LUT R200, R206, R200, RZ, 0x3c, !PT ;  /* 0x000000c8cec87212 */ /* 0x000fe200078e3cff */
[----:B------:R-:W-:-:S03]  /*5b00*/  IMAD.U32 R206, RZ, RZ, UR5 ;  /* 0x00000005ffce7e24 */ /* 0x000fc6000f8e00ff */
[----:B------:R-:W-:Y:S01]  /*5b10*/  LOP3.LUT R232, R200, 0x40, RZ, 0x3c, !PT ;  /* 0x00000040c8e87812 */ /* 0x000fe200078e3cff */
[----:B------:R1:W-:Y:S01]  /*5b20*/  LDGSTS.E [R200], [R8.64], P2 ;  /* 0x0000000008c87fae */ /* 0x0003e2000912184c */
[----:B---3--:R-:W-:-:S03]  /*5b30*/  IMAD.WIDE R138, R206, 0x4, R138 ;  /* 0x00000004ce8a7825 */ /* 0x008fc600078e028a */
[----:B------:R3:W-:Y:S01]  /*5b40*/  LDGSTS.E [R200+0x800], [R12.64], P2 ;  /* 0x008000000cc87fae */ /* 0x0007e2000912184c */
[----:B------:R-:W-:-:S03]  /*5b50*/  IMAD.WIDE R140, R206, 0x4, R140 ;  /* 0x00000004ce8c7825 */ /* 0x000fc600078e028c */
[----:B------:R1:W-:Y:S01]  /*5b60*/  LDGSTS.E [R200+0x1000], [R16.64], P2 ;  /* 0x0100000010c87fae */ /* 0x0003e2000912184c */
[----:B----4-:R-:W-:-:S03]  /*5b70*/  IMAD.WIDE R142, R206, 0x4, R142 ;  /* 0x00000004ce8e7825 */ /* 0x010fc600078e028e */
[----:B------:R4:W-:Y:S01]  /*5b80*/  LDGSTS.E [R200+0x1800], [R26.64], P2 ;  /* 0x018000001ac87fae */ /* 0x0009e2000912184c */
[----:B------:R-:W-:-:S03]  /*5b90*/  IMAD.WIDE R144, R206, 0x4, R144 ;  /* 0x00000004ce907825 */ /* 0x000fc600078e0290 */
[----:B------:R1:W-:Y:S01]  /*5ba0*/  LDGSTS.E [R200+0x2000], [R30.64], P2 ;  /* 0x020000001ec87fae */ /* 0x0003e2000912184c */
[----:B-----5:R-:W-:-:S03]  /*5bb0*/  IMAD.WIDE R146, R206, 0x4, R146 ;  /* 0x00000004ce927825 */ /* 0x020fc600078e0292 */
[----:B------:R5:W-:Y:S01]  /*5bc0*/  LDGSTS.E [R200+0x2800], [R34.64], P2 ;  /* 0x0280000022c87fae */ /* 0x000be2000912184c */
[----:B------:R-:W-:-:S03]  /*5bd0*/  IMAD.WIDE R148, R206, 0x4, R148 ;  /* 0x00000004ce947825 */ /* 0x000fc600078e0294 */
[----:B------:R1:W-:Y:S01]  /*5be0*/  LDGSTS.E [R200+0x3000], [R38.64], P2 ;  /* 0x0300000026c87fae */ /* 0x0003e2000912184c */
[----:B------:R-:W-:-:S03]  /*5bf0*/  IMAD.WIDE R150, R206, 0x4, R150 ;  /* 0x00000004ce967825 */ /* 0x000fc600078e0296 */
[----:B------:R1:W-:Y:S01]  /*5c00*/  LDGSTS.E [R200+0x3800], [R42.64], P2 ;  /* 0x038000002ac87fae */ /* 0x0003e2000912184c */
[----:B------:R-:W-:-:S03]  /*5c10*/  IMAD.WIDE R152, R206, 0x4, R152 ;  /* 0x00000004ce987825 */ /* 0x000fc600078e0298 */
[----:B------:R1:W-:Y:S01]  /*5c20*/  LDGSTS.E [R200+0x4000], [R46.64], P2 ;  /* 0x040000002ec87fae */ /* 0x0003e2000912184c */
[----:B--2---:R-:W-:-:S03]  /*5c30*/  IMAD.WIDE R154, R206, 0x4, R154 ;  /* 0x00000004ce9a7825 */ /* 0x004fc600078e029a */
[----:B------:R2:W-:Y:S01]  /*5c40*/  LDGSTS.E [R200+0x4800], [R50.64], P2 ;  /* 0x0480000032c87fae */ /* 0x0005e2000912184c */
[----:B------:R-:W-:-:S03]  /*5c50*/  IMAD.WIDE R156, R206, 0x4, R156 ;  /* 0x00000004ce9c7825 */ /* 0x000fc600078e029c */
        /* <DEDUP_REMOVED lines=41> */
[----:B------:R-:W-:Y:S01]  /*5ef0*/  IMAD.WIDE R198, R206, 0x4, R198 ;  /* 0x00000004cec67825 */ /* 0x000fe200078e02c6 */
[----:B------:R-:W-:-:S04]  /*5f00*/  LEA R206, P5, R212, R208, 0x2 ;  /* 0x000000d0d4ce7211 */ /* 0x000fc800078a10ff */
[----:B------:R-:W-:Y:S02]  /*5f10*/  LEA.HI.X.SX32 R207, R212, R25, 0x2, P5 ;  /* 0x00000019d4cf7211 */ /* 0x000fe400028f16ff */
[----:B------:R-:W-:-:S03]  /*5f20*/  LEA R208, P5, R203, R208, 0x2 ;  /* 0x000000d0cbd07211 */ /* 0x000fc600078a10ff */
[----:B------:R1:W-:Y:S01]  /*5f30*/  LDGSTS.E [R200+0xf800], [R206.64], P2 ;  /* 0x0f800000cec87fae */ /* 0x0003e2000912184c */
[----:B------:R-:W-:Y:S02]  /*5f40*/  LEA.HI.X.SX32 R209, R203, R25, 0x2, P5 ;  /* 0x00000019cbd17211 */ /* 0x000fe400028f16ff */
[----:B------:R-:W-:Y:S01]  /*5f50*/  LOP3.LUT R25, R202, 0x18, RZ, 0xfc, !PT ;  /* 0x00000018ca197812 */ /* 0x000fe200078efcff */
[----:B------:R1:W-:Y:S03]  /*5f60*/  LDGSTS.E [R232+0x400], [R10.64], P2 ;  /* 0x004000000ae87fae */ /* 0x0003e6000912184c */
[----:B------:R-:W-:Y:S01]  /*5f70*/  ISETP.GE.AND P5, PT, R25, UR8, PT ;  /* 0x0000000819007c0c */ /* 0x000fe2000bfa6270 */
[----:B------:R1:W-:Y:S03]  /*5f80*/  LDGSTS.E [R232+0xc00], [R14.64], P2 ;  /* 0x00c000000ee87fae */ /* 0x0003e6000912184c */
[----:B------:R-:W-:Y:S01]  /*5f90*/  SEL R25, RZ, 0x4, P5 ;  /* 0x00000004ff197807 */ /* 0x000fe20002800000 */
[----:B------:R1:W-:Y:S03]  /*5fa0*/  LDGSTS.E [R232+0x1400], [R18.64], P2 ;  /* 0x0140000012e87fae */ /* 0x0003e6000912184c */
[----:B------:R-:W-:Y:S01]  /*5fb0*/  SEL R25, R25, RZ, P6 ;  /* 0x000000ff19197207 */ /* 0x000fe20003000000 */
[----:B------:R1:W-:Y:S03]  /*5fc0*/  LDGSTS.E [R232+0x1c00], [R28.64], P2 ;  /* 0x01c000001ce87fae */ /* 0x0003e6000912184c */
[----:B------:R-:W-:Y:S01]  /*5fd0*/  ISETP.NE.U32.AND P5, PT, R25, RZ, PT ;  /* 0x000000ff1900720c */ /* 0x000fe20003fa5070 */
[----:B------:R1:W-:Y:S04]  /*5fe0*/  LDGSTS.E [R232+0x2400], [R32.64], P2 ;  /* 0x0240000020e87fae */ /* 0x0003e8000912184c */
        /* <DEDUP_REMOVED lines=26> */
[----:B------:R1:W-:Y:S01]  /*6190*/  LDGSTS.E [R232+0xfc00], [R208.64], P2 ;  /* 0x0fc00000d0e87fae */ /* 0x0003e2000912184c */
[----:B------:R-:W-:-:S02]  /*61a0*/  ISETP.NE.U32.AND P2, PT, R210, RZ, PT ;  /* 0x000000ffd200720c */ /* 0x000fc40003f45070 */
[----:B------:R-:W-:Y:S01]  /*61b0*/  LOP3.LUT R210, R230, 0x3f, RZ, 0xc0, !PT ;  /* 0x0000003fe6d27812 */ /* 0x000fe200078ec0ff */
[----:B------:R-:W0:Y:S04]  /*61c0*/  LDGDEPBAR ;  /* 0x00000000000079af */ /* 0x000e280000000000 */
[----:B------:R-:W-:Y:S06]  /*61d0*/  BAR.SYNC.DEFER_BLOCKING 0x0 ;  /* 0x0000000000007b1d */ /* 0x000fec0000010000 */
[----:B------:R-:W-:Y:S01]  /*61e0*/  @!PT LDS RZ, [RZ] ;  /* 0x00000000fffff984 */ /* 0x000fe20000000800 */
[----:B------:R-:W-:Y:S01]  /*61f0*/  @!PT LDS RZ, [RZ] ;  /* 0x00000000fffff984 */ /* 0x000fe20000000800 */
[----:B------:R-:W-:Y:S01]  /*6200*/  @!PT LDS RZ, [RZ] ;  /* 0x00000000fffff984 */ /* 0x000fe20000000800 */
[----:B------:R1:W-:Y:S01]  /*6210*/  LDGSTS.E [R201+0x28000], [R138.64], P4 ;  /* 0x280000008ac97fae */ /* 0x0003e2000a12184c */
[----:B------:R-:W-:-:S02]  /*6220*/  ISETP.GE.AND P4, PT, R210, UR8, PT ;  /* 0x00000008d2007c0c */ /* 0x000fc4000bf86270 */
[C---:B------:R-:W-:Y:S01]  /*6230*/  LOP3.LUT R210, R202.reuse, 0x20, RZ, 0xfc, !PT ;  /* 0x00000020cad27812 */ /* 0x040fe200078efcff */
[----:B------:R2:W-:Y:S04]  /*6240*/  LDGSTS.E [R201+0x28800], [R142.64], P1 ;  /* 0x288000008ec97fae */ /* 0x0005e8000892184c */
[----:B------:R3:W-:Y:S01]  /*6250*/  LDGSTS.E [R201+0x29000], [R146.64], P0 ;  /* 0x2900000092c97fae */ /* 0x0007e2000812184c */
[----:B-1----:R-:W-:Y:S02]  /*6260*/  LOP3.LUT R139, R202, 0x1c, RZ, 0xfc, !PT ;  /* 0x0000001cca8b7812 */ /* 0x002fe400078efcff */
[----:B------:R-:W-:Y:S02]  /*6270*/  SEL R138, RZ, 0x4, P4 ;  /* 0x00000004ff8a7807 */ /* 0x000fe40002000000 */
[----:B------:R-:W-:-:S02]  /*6280*/  ISETP.GE.AND P4, PT, R139, UR8, PT ;  /* 0x000000088b007c0c */ /* 0x000fc4000bf86270 */
[----:B--2---:R-:W-:Y:S02]  /*6290*/  LOP3.LUT R142, R202, 0x28, RZ, 0xfc, !PT ;  /* 0x00000028ca8e7812 */ /* 0x004fe400078efcff */
[----:B------:R-:W-:Y:S02]  /*62a0*/  SEL R139, RZ, 0x4, P4 ;  /* 0x00000004ff8b7807 */ /* 0x000fe40002000000 */
[----:B------:R-:W-:Y:S02]  /*62b0*/  ISETP.GE.AND P4, PT, R210, UR8, PT ;  /* 0x00000008d2007c0c */ /* 0x000fe4000bf86270 */
[----:B------:R-:W-:Y:S02]  /*62c0*/  LOP3.LUT R210, R202, 0x24, RZ, 0xfc, !PT ;  /* 0x00000024cad27812 */ /* 0x000fe400078efcff */
[----:B------:R-:W-:Y:S02]  /*62d0*/  SEL R25, RZ, 0x4, P4 ;  /* 0x00000004ff197807 */ /* 0x000fe40002000000 */
[----:B------:R-:W-:-:S02]  /*62e0*/  ISETP.GE.AND P4, PT, R210, UR8, PT ;  /* 0x00000008d2007c0c */ /* 0x000fc4000bf86270 */
[----:B------:R-:W-:Y:S02]  /*62f0*/  SEL R139, R139, RZ, P6 ;  /* 0x000000ff8b8b7207 */ /* 0x000fe40003000000 */
[----:B------:R-:W-:Y:S02]  /*6300*/  SEL R143, RZ, 0x4, P4 ;  /* 0x00000004ff8f7807 */ /* 0x000fe40002000000 */
[----:B------:R-:W-:Y:S02]  /*6310*/  ISETP.GE.AND P4, PT, R142, UR8, PT ;  /* 0x000000088e007c0c */ /* 0x000fe4000bf86270 */
[----:B------:R-:W-:Y:S02]  /*6320*/  LOP3.LUT R210, R202, 0x2c, RZ, 0xfc, !PT ;  /* 0x0000002ccad27812 */ /* 0x000fe400078efcff */
[----:B------:R-:W-:Y:S02]  /*6330*/  ISETP.NE.U32.AND P1, PT, R139, RZ, PT ;  /* 0x000000ff8b00720c */ /* 0x000fe40003f25070 */
[----:B------:R-:W-:-:S02]  /*6340*/  SEL R139, RZ, 0x4, P4 ;  /* 0x00000004ff8b7807 */ /* 0x000fc40002000000 */
[----:B------:R-:W-:Y:S02]  /*6350*/  ISETP.GE.AND P4, PT, R210, UR8, PT ;  /* 0x00000008d2007c0c */ /* 0x000fe4000bf86270 */
[----:B------:R-:W-:Y:S02]  /*6360*/  LOP3.LUT R210, R202, 0x30, RZ, 0xfc, !PT ;  /* 0x00000030cad27812 */ /* 0x000fe400078efcff */
[----:B------:R-:W-:Y:S02]  /*6370*/  SEL R142, RZ, 0x4, P4 ;  /* 0x00000004ff8e7807 */ /* 0x000fe40002000000 */
[----:B------:R-:W-:Y:S02]  /*6380*/  ISETP.GE.AND P4, PT, R210, UR8, PT ;  /* 0x00000008d2007c0c */ /* 0x000fe4000bf86270 */
[----:B---3--:R-:W-:Y:S02]  /*6390*/  LOP3.LUT R146, R202, 0x34, RZ, 0xfc, !PT ;  /* 0x00000034ca927812 */ /* 0x008fe400078efcff */
[----:B------:R-:W-:-:S02]  /*63a0*/  SEL R147, RZ, 0x4, P4 ;  /* 0x00000004ff937807 */ /* 0x000fc40002000000 */
[----:B------:R-:W-:Y:S02]  /*63b0*/  ISETP.GE.AND P4, PT, R146, UR8, PT ;  /* 0x0000000892007c0c */ /* 0x000fe4000bf86270 */
[----:B------:R-:W-:Y:S02]  /*63c0*/  LOP3.LUT R210, R202, 0x38, RZ, 0xfc, !PT ;  /* 0x00000038cad27812 */ /* 0x000fe400078efcff */
[----:B------:R-:W-:Y:S02]  /*63d0*/  SEL R25, R25, RZ, P6 ;  /* 0x000000ff19197207 */ /* 0x000fe40003000000 */
[----:B------:R-:W-:Y:S02]  /*63e0*/  SEL R146, RZ, 0x4, P4 ;  /* 0x00000004ff927807 */ /* 0x000fe40002000000 */
[----:B------:R-:W-:Y:S02]  /*63f0*/  ISETP.GE.AND P4, PT, R210, UR8, PT ;  /* 0x00000008d2007c0c */ /* 0x000fe4000bf86270 */
[----:B------:R-:W-:-:S02]  /*6400*/  ISETP.NE.U32.AND P0, PT, R25, RZ, PT ;  /* 0x000000ff1900720c */ /* 0x000fc40003f05070 */
[----:B------:R-:W-:Y:S02]  /*6410*/  SEL R25, RZ, 0x4, P4 ;  /* 0x00000004ff197807 */ /* 0x000fe40002000000 */
[----:B------:R-:W-:Y:S02]  /*6420*/  ISETP.NE.U32.AND P4, PT, R211, RZ, PT ;  /* 0x000000ffd300720c */ /* 0x000fe40003f85070 */
[C---:B------:R-:W-:Y:S02]  /*6430*/  LOP3.LUT R210, R202.reuse, 0x3c, RZ, 0xfc, !PT ;  /* 0x0000003ccad27812 */ /* 0x040fe400078efcff */
[----:B------:R-:W-:Y:S02]  /*6440*/  LOP3.LUT R211, R202, 0x2, RZ, 0xfc, !PT ;  /* 0x00000002cad37812 */ /* 0x000fe400078efcff */
[----:B------:R-:W-:Y:S02]  /*6450*/  SEL R142, R142, RZ, P6 ;  /* 0x000000ff8e8e7207 */ /* 0x000fe40003000000 */
[----:B------:R-:W-:-:S02]  /*6460*/  SEL R147, R147, RZ, P6 ;  /* 0x000000ff93937207 */ /* 0x000fc40003000000 */
[----:B------:R-:W-:Y:S02]  /*6470*/  SEL R146, R146, RZ, P6 ;  /* 0x000000ff92927207 */ /* 0x000fe40003000000 */
[----:B------:R-:W-:Y:S01]  /*6480*/  SEL R139, R139, RZ, P6 ;  /* 0x000000ff8b8b7207 */ /* 0x000fe20003000000 */
[----:B------:R1:W-:Y:S01]  /*6490*/  LDGSTS.E [R201+0x29800], [R150.64], P4 ;  /* 0x2980000096c97fae */ /* 0x0003e2000a12184c */
[----:B------:R-:W-:Y:S02]  /*64a0*/  ISETP.GE.AND P4, PT, R210, UR8, PT ;  /* 0x00000008d2007c0c */ /* 0x000fe4000bf86270 */
[----:B------:R-:W-:Y:S01]  /*64b0*/  LOP3.LUT R210, R202, 0x6, RZ, 0xfc, !PT ;  /* 0x00000006cad27812 */ /* 0x000fe200078efcff */
[----:B------:R2:W-:Y:S01]  /*64c0*/  LDGSTS.E [R201+0x2a000], [R154.64], P3 ;  /* 0x2a0000009ac97fae */ /* 0x0005e2000992184c */
[----:B------:R-:W-:Y:S02]  /*64d0*/  SEL R25, R25, RZ, P6 ;  /* 0x000000ff19197207 */ /* 0x000fe40003000000 */
[----:B------:R-:W-:Y:S01]  /*64e0*/  SEL R138, R138, RZ, P6 ;  /* 0x000000ff8a8a7207 */ /* 0x000fe20003000000 */
[----:B------:R3:W-:Y:S01]  /*64f0*/  LDGSTS.E [R201+0x2a800], [R158.64], P2 ;  /* 0x2a8000009ec97fae */ /* 0x0007e2000912184c */
[----:B-1----:R-:W-:-:S03]  /*6500*/  SEL R151, RZ, 0x4, P4 ;  /* 0x00000004ff977807 */ /* 0x002fc60002000000 */
[----:B------:R1:W-:Y:S01]  /*6510*/  LDGSTS.E [R201+0x2b000], [R162.64], P5 ;  /* 0x2b000000a2c97fae */ /* 0x0003e2000a92184c */
[----:B------:R-:W-:Y:S02]  /*6520*/  ISETP.GE.AND P4, PT, R211, UR8, PT ;  /* 0x00000008d3007c0c */ /* 0x000fe4000bf86270 */
[C---:B------:R-:W-:Y:S01]  /*6530*/  LOP3.LUT R211, R202.reuse, 0xa, RZ, 0xfc, !PT ;  /* 0x0000000acad37812 */ /* 0x040fe200078efcff */
[----:B------:R1:W-:Y:S01]  /*6540*/  LDGSTS.E [R201+0x2b800], [R166.64], P1 ;  /* 0x2b800000a6c97fae */ /* 0x0003e2000892184c */
[C---:B--2---:R-:W-:Y:S02]  /*6550*/  LOP3.LUT R155, R202.reuse, 0xe, RZ, 0xfc, !PT ;  /* 0x0000000eca9b7812 */ /* 0x044fe400078efcff */
[----:B---3--:R-:W-:Y:S01]  /*6560*/  LOP3.LUT R159, R202, 0x16, RZ, 0xfc, !PT ;  /* 0x00000016ca9f7812 */ /* 0x008fe200078efcff */
[----:B------:R2:W-:Y:S01]  /*6570*/  LDGSTS.E [R201+0x2c000], [R170.64], P0 ;  /* 0x2c000000aac97fae */ /* 0x0005e2000812184c */
[----:B------:R-:W-:Y:S02]  /*6580*/  ISETP.GE.AND P3, PT, R211, UR8, PT ;  /* 0x00000008d3007c0c */ /* 0x000fe4000bf66270 */
[----:B------:R-:W-:-:S02]  /*6590*/  ISETP.GE.AND P2, PT, R159, UR8, PT ;  /* 0x000000089f007c0c */ /* 0x000fc4000bf46270 */
[----:B------:R-:W-:Y:S02]  /*65a0*/  LOP3.LUT R158, R202, 0x1a, RZ, 0xfc, !PT ;  /* 0x0000001aca9e7812 */ /* 0x000fe400078efcff */
[----:B------:R-:W-:Y:S02]  /*65b0*/  SEL R211, RZ, 0x4, P3 ;  /* 0x00000004ffd37807 */ /* 0x000fe40001800000 */
[----:B------:R-:W-:Y:S02]  /*65c0*/  ISETP.GE.AND P5, PT, R250, UR8, PT ;  /* 0x00000008fa007c0c */ /* 0x000fe4000bfa6270 */
[----:B------:R-:W-:Y:S02]  /*65d0*/  ISETP.GE.AND P3, PT, R155, UR8, PT ;  /* 0x000000089b007c0c */ /* 0x000fe4000bf66270 */
[----:B------:R-:W-:Y:S02]  /*65e0*/  LOP3.LUT R154, R202, 0x12, RZ, 0xfc, !PT ;  /* 0x00000012ca9a7812 */ /* 0x000fe400078efcff */
[----:B------:R-:W-:-:S02]  /*65f0*/  SEL R159, RZ, 0x4, P2 ;  /* 0x00000004ff9f7807 */ /* 0x000fc40001000000 */
[----:B------:R-:W-:Y:S02]  /*6600*/  ISETP.GE.AND P2, PT, R158, UR8, PT ;  /* 0x000000089e007c0c */ /* 0x000fe4000bf46270 */
[----:B-1----:R-:W-:Y:S02]  /*6610*/  SEL R163, RZ, 0x4, P5 ;  /* 0x00000004ffa37807 */ /* 0x002fe40002800000 */
[----:B------:R-:W-:Y:S02]  /*6620*/  SEL R155, RZ, 0x4, P3 ;  /* 0x00000004ff9b7807 */ /* 0x000fe40001800000 */
[----:B------:R-:W-:Y:S02]  /*6630*/  ISETP.GE.AND P5, PT, R248, UR8, PT ;  /* 0x00000008f8007c0c */ /* 0x000fe4000bfa6270 */
[----:B------:R-:W-:Y:S02]  /*6640*/  ISETP.GE.AND P3, PT, R154, UR8, PT ;  /* 0x000000089a007c0c */ /* 0x000fe4000bf66270 */
[----:B------:R-:W-:-:S02]  /*6650*/  SEL R158, RZ, 0x4, P2 ;  /* 0x00000004ff9e7807 */ /* 0x000fc40001000000 */
[----:B------:R-:W-:Y:S02]  /*6660*/  ISETP.GE.AND P2, PT, R252, UR8, PT ;  /* 0x00000008fc007c0c */ /* 0x000fe4000bf46270 */
[----:B------:R-:W-:Y:S02]  /*6670*/  SEL R162, RZ, 0x4, P5 ;  /* 0x00000004ffa27807 */ /* 0x000fe40002800000 */
[----:B------:R-:W-:Y:S02]  /*6680*/  SEL R154, RZ, 0x4, P3 ;  /* 0x00000004ff9a7807 */ /* 0x000fe40001800000 */
[----:B------:R-:W-:Y:S02]  /*6690*/  ISETP.GE.AND P5, PT, R246, UR8, PT ;  /* 0x00000008f6007c0c */ /* 0x000fe4000bfa6270 */
[----:B------:R-:W-:Y:S02]  /*66a0*/  ISETP.NE.U32.AND P3, PT, R142, RZ, PT ;  /* 0x000000ff8e00720c */ /* 0x000fe40003f65070 */
[----:B------:R-:W-:-:S02]  /*66b0*/  SEL R142, RZ, 0x4, P2 ;  /* 0x00000004ff8e7807 */ /* 0x000fc40001000000 */
[----:B------:R-:W-:Y:S02]  /*66c0*/  ISETP.NE.U32.AND P2, PT, R147, RZ, PT ;  /* 0x000000ff9300720c */ /* 0x000fe40003f45070 */
[----:B------:R-:W-:Y:S02]  /*66d0*/  SEL R147, RZ, 0x4, P5 ;  /* 0x00000004ff937807 */ /* 0x000fe40002800000 */
[----:B------:R-:W-:Y:S02]  /*66e0*/  ISETP.GE.AND P5, PT, R244, UR8, PT ;  /* 0x00000008f4007c0c */ /* 0x000fe4000bfa6270 */
[----:B------:R-:W-:Y:S02]  /*66f0*/  ISETP.NE.U32.AND P1, PT, R146, RZ, PT ;  /* 0x000000ff9200720c */ /* 0x000fe40003f25070 */
[----:B------:R-:W-:Y:S02]  /*6700*/  SEL R146, RZ, 0x4, P5 ;  /* 0x00000004ff927807 */ /* 0x000fe40002800000 */
[----:B------:R-:W-:-:S02]  /*6710*/  SEL R150, R143, RZ, P6 ;  /* 0x000000ff8f967207 */ /* 0x000fc40003000000 */
[----:B------:R-:W-:Y:S02]  /*6720*/  ISETP.GE.AND P5, PT, R242, UR8, PT ;  /* 0x00000008f2007c0c */ /* 0x000fe4000bfa6270 */
[----:B------:R-:W-:Y:S02]  /*6730*/  SEL R143, RZ, 0x4, P4 ;  /* 0x00000004ff8f7807 */ /* 0x000fe40002000000 */
[----:B------:R-:W-:Y:S02]  /*6740*/  ISETP.GE.AND P4, PT, R210, UR8, PT ;  /* 0x00000008d2007c0c */ /* 0x000fe4000bf86270 */
[----:B------:R-:W-:Y:S02]  /*6750*/  SEL R166, RZ, 0x4, P5 ;  /* 0x00000004ffa67807 */ /* 0x000fe40002800000 */
[----:B------:R-:W-:Y:S02]  /*6760*/  ISETP.GE.AND P5, PT, R240, UR8, PT ;  /* 0x00000008f0007c0c */ /* 0x000fe4000bfa6270 */
[----:B------:R-:W-:-:S02]  /*6770*/  SEL R210, RZ, 0x4, P4 ;  /* 0x00000004ffd27807 */ /* 0x000fc40002000000 */
[----:B------:R-:W-:Y:S02]  /*6780*/  ISETP.NE.U32.AND P4, PT, R139, RZ, PT ;  /* 0x000000ff8b00720c */ /* 0x000fe40003f85070 */
[----:B------:R-:W-:Y:S02]  /*6790*/  SEL R167, RZ, 0x4, P5 ;  /* 0x00000004ffa77807 */ /* 0x000fe40002800000 */
[----:B------:R-:W-:Y:S02]  /*67a0*/  ISETP.GE.AND P5, PT, R238, UR8, PT ;  /* 0x00000008ee007c0c */ /* 0x000fe4000bfa6270 */
[----:B------:R-:W-:Y:S02]  /*67b0*/  P2R R139, PR, RZ, 0x10 ;  /* 0x00000010ff8b7803 */ /* 0x000fe40000000000 */
[----:B------:R-:W-:Y:S02]  /*67c0*/  SEL R151, R151, RZ, P6 ;  /* 0x000000ff97977207 */ /* 0x000fe40003000000 */
[----:B------:R-:W-:-:S02]  /*67d0*/  ISETP.GE.AND P4, PT, R236, UR8, PT ;  /* 0x00000008ec007c0c */ /* 0x000fc4000bf86270 */
[----:B------:R-:W-:Y:S02]  /*67e0*/  ISETP.NE.U32.AND P0, PT, R25, RZ, PT ;  /* 0x000000ff1900720c */ /* 0x000fe40003f05070 */
[----:B------:R-:W-:Y:S02]  /*67f0*/  SEL R25, RZ, 0x4, P5 ;  /* 0x00000004ff197807 */ /* 0x000fe40002800000 */
[----:B------:R-:W-:Y:S02]  /*6800*/  ISETP.NE.U32.AND P5, PT, R151, RZ, PT ;  /* 0x000000ff9700720c */ /* 0x000fe40003fa5070 */
[----:B------:R-:W-:Y:S02]  /*6810*/  SEL R151, RZ, 0x4, P4 ;  /* 0x00000004ff977807 */ /* 0x000fe40002000000 */
[----:B------:R-:W-:Y:S02]  /*6820*/  SEL R143, R143, RZ, P6 ;  /* 0x000000ff8f8f7207 */ /* 0x000fe40003000000 */
[----:B------:R-:W-:-:S02]  /*6830*/  SEL R210, R210, RZ, P6 ;  /* 0x000000ffd2d27207 */ /* 0x000fc40003000000 */
[----:B------:R-:W-:Y:S02]  /*6840*/  SEL R211, R211, RZ, P6 ;  /* 0x000000ffd3d37207 */ /* 0x000fe40003000000 */
[----:B------:R-:W-:Y:S02]  /*6850*/  SEL R155, R155, RZ, P6 ;  /* 0x000000ff9b9b7207 */ /* 0x000fe40003000000 */
[----:B------:R-:W-:Y:S02]  /*6860*/  SEL R154, R154, RZ, P6 ;  /* 0x000000ff9a9a7207 */ /* 0x000fe40003000000 */
[----:B------:R-:W-:Y:S02]  /*6870*/  SEL R159, R159, RZ, P6 ;  /* 0x000000ff9f9f7207 */ /* 0x000fe40003000000 */
        /* <DEDUP_REMOVED lines=10> */
[----:B------:R-:W-:Y:S02]  /*6920*/  ISETP.NE.U32.AND P6, PT, R150, RZ, PT ;  /* 0x000000ff9600720c */ /* 0x000fe40003fc5070 */
[----:B------:R-:W-:-:S11]  /*6930*/  ISETP.NE.AND P4, PT, R139, RZ, PT ;  /* 0x000000ff8b00720c */ /* 0x000fd60003f85270 */
[----:B------:R1:W-:Y:S01]  /*6940*/  LDGSTS.E [R201+0x2c800], [R174.64], P6 ;  /* 0x2c800000aec97fae */ /* 0x0003e2000b12184c */
[----:B------:R-:W-:-:S03]  /*6950*/  ISETP.NE.U32.AND P6, PT, R143, RZ, PT ;  /* 0x000000ff8f00720c */ /* 0x000fc60003fc5070 */
[----:B------:R3:W-:Y:S01]  /*6960*/  LDGSTS.E [R201+0x2d000], [R178.64], P4 ;  /* 0x2d000000b2c97fae */ /* 0x0007e2000a12184c */
[----:B------:R-:W-:-:S03]  /*6970*/  ISETP.NE.U32.AND P4, PT, R210, RZ, PT ;  /* 0x000000ffd200720c */ /* 0x000fc60003f85070 */
[----:B------:R2:W-:Y:S01]  /*6980*/  LDGSTS.E [R201+0x2d800], [R182.64], P3 ;  /* 0x2d800000b6c97fae */ /* 0x0005e2000992184c */
[----:B------:R-:W-:-:S03]  /*6990*/  ISETP.NE.U32.AND P3, PT, R211, RZ, PT ;  /* 0x000000ffd300720c */ /* 0x000fc60003f65070 */
[----:B------:R2:W-:Y:S01]  /*69a0*/  LDGSTS.E [R201+0x2e000], [R186.64], P2 ;  /* 0x2e000000bac97fae */ /* 0x0005e2000912184c */
[----:B------:R-:W-:Y:S01]  /*69b0*/  ISETP.NE.U32.AND P2, PT, R155, RZ, PT ;  /* 0x000000ff9b00720c */ /* 0x000fe20003f45070 */
[----:B-1----:R-:W-:Y:S02]  /*69c0*/  CS2R R174, SRZ ;  /* 0x0000000000ae7805 */ /* 0x002fe4000001ff00 */
[----:B------:R2:W-:Y:S01]  /*69d0*/  LDGSTS.E [R201+0x2e800], [R190.64], P1 ;  /* 0x2e800000bec97fae */ /* 0x0005e2000892184c */
[----:B------:R-:W-:Y:S01]  /*69e0*/  ISETP.NE.U32.AND P1, PT, R154, RZ, PT ;  /* 0x000000ff9a00720c */ /* 0x000fe20003f25070 */
[----:B---3--:R-:W-:Y:S01]  /*69f0*/  CS2R R178, SRZ ;  /* 0x0000000000b27805 */ /* 0x008fe2000001ff00 */
[----:B------:R-:W-:Y:S01]  /*6a00*/  CS2R R154, SRZ ;  /* 0x00000000009a7805 */ /* 0x000fe2000001ff00 */
[----:B------:R2:W-:Y:S01]  /*6a10*/  LDGSTS.E [R201+0x2f000], [R194.64], P0 ;  /* 0x2f000000c2c97fae */ /* 0x0005e2000812184c */
[----:B------:R-:W-:-:S03]  /*6a20*/  ISETP.NE.U32.AND P0, PT, R159, RZ, PT ;  /* 0x000000ff9f00720c */ /* 0x000fc60003f05070 */
[----:B------:R2:W-:Y:S01]  /*6a30*/  LDGSTS.E [R201+0x2f800], [R198.64], P5 ;  /* 0x2f800000c6c97fae */ /* 0x0005e2000a92184c */
[----:B------:R-:W-:Y:S02]  /*6a40*/  ISETP.NE.U32.AND P5, PT, R158, RZ, PT ;  /* 0x000000ff9e00720c */ /* 0x000fe40003fa5070 */
[----:B------:R-:W-:Y:S01]  /*6a50*/  CS2R R158, SRZ ;  /* 0x00000000009e7805 */ /* 0x000fe2000001ff00 */
[----:B------:R1:W-:Y:S01]  /*6a60*/  LDGSTS.E [R234+0x28400], [R140.64], P6 ;  /* 0x284000008cea7fae */ /* 0x0003e2000b12184c */
[----:B------:R-:W-:Y:S02]  /*6a70*/  ISETP.NE.U32.AND P6, PT, R142, RZ, PT ;  /* 0x000000ff8e00720c */ /* 0x000fe40003fc5070 */
[----:B------:R-:W-:Y:S01]  /*6a80*/  CS2R R142, SRZ ;  /* 0x00000000008e7805 */ /* 0x000fe2000001ff00 */
[----:B------:R3:W-:Y:S01]  /*6a90*/  LDGSTS.E [R234+0x28c00], [R144.64], P4 ;  /* 0x28c0000090ea7fae */ /* 0x0007e2000a12184c */
[----:B------:R-:W-:-:S03]  /*6aa0*/  ISETP.NE.U32.AND P4, PT, R163, RZ, PT ;  /* 0x000000ffa300720c */ /* 0x000fc60003f85070 */
[----:B------:R2:W-:Y:S01]  /*6ab0*/  LDGSTS.E [R234+0x29400], [R148.64], P3 ;  /* 0x2940000094ea7fae */ /* 0x0005e2000992184c */
[----:B------:R-:W-:Y:S02]  /*6ac0*/  ISETP.NE.U32.AND P3, PT, R162, RZ, PT ;  /* 0x000000ffa200720c */ /* 0x000fe40003f65070 */
[----:B------:R-:W-:Y:S01]  /*6ad0*/  CS2R R162, SRZ ;  /* 0x0000000000a27805 */ /* 0x000fe2000001ff00 */
        /* <DEDUP_REMOVED lines=8> */
[----:B------:R-:W-:Y:S01]  /*6b60*/  ISETP.NE.U32.AND P0, PT, R166, RZ, PT ;  /* 0x000000ffa600720c */ /* 0x000fe20003f05070 */
[----:B--2---:R-:W-:-:S02]  /*6b70*/  CS2R R148, SRZ ;  /* 0x0000000000947805 */ /* 0x004fc4000001ff00 */
[----:B------:R2:W-:Y:S01]  /*6b80*/  LDGSTS.E [R234+0x2b400], [R164.64], P5 ;  /* 0x2b400000a4ea7fae */ /* 0x0005e2000a92184c */
[----:B------:R-:W-:Y:S01]  /*6b90*/  ISETP.NE.U32.AND P5, PT, R167, RZ, PT ;  /* 0x000000ffa700720c */ /* 0x000fe20003fa5070 */
[----:B----4-:R-:W-:Y:S02]  /*6ba0*/  CS2R R152, SRZ ;  /* 0x0000000000987805 */ /* 0x010fe4000001ff00 */
[----:B------:R2:W-:Y:S01]  /*6bb0*/  LDGSTS.E [R234+0x2bc00], [R168.64], P6 ;  /* 0x2bc00000a8ea7fae */ /* 0x0005e2000b12184c */
[----:B------:R-:W-:Y:S01]  /*6bc0*/  ISETP.NE.U32.AND P6, PT, R25, RZ, PT ;  /* 0x000000ff1900720c */ /* 0x000fe20003fc5070 */
[----:B------:R-:W-:Y:S01]  /*6bd0*/  IMAD.U32 R25, RZ, RZ, UR6 ;  /* 0x00000006ff197e24 */ /* 0x000fe2000f8e00ff */
[----:B-1----:R-:W-:Y:S01]  /*6be0*/  CS2R R156, SRZ ;  /* 0x00000000009c7805 */ /* 0x002fe2000001ff00 */
[----:B------:R1:W-:Y:S01]  /*6bf0*/  LDGSTS.E [R234+0x2c400], [R172.64], P4 ;  /* 0x2c400000acea7fae */ /* 0x0003e2000a12184c */
[----:B------:R-:W-:Y:S01]  /*6c00*/  ISETP.NE.U32.AND P4, PT, R151, RZ, PT ;  /* 0x000000ff9700720c */ /* 0x000fe20003f85070 */
[C---:B------:R-:W-:Y:S01]  /*6c10*/  IMAD.WIDE R8, R25.reuse, 0x4, R8 ;  /* 0x0000000419087825 */ /* 0x040fe200078e0208 */
[----:B---3--:R-:W-:Y:S01]  /*6c20*/  CS2R R160, SRZ ;  /* 0x0000000000a07805 */ /* 0x008fe2000001ff00 */
[----:B------:R3:W-:Y:S01]  /*6c30*/  LDGSTS.E [R234+0x2cc00], [R176.64], P3 ;  /* 0x2cc00000b0ea7fae */ /* 0x0007e2000992184c */
[----:B------:R-:W-:Y:S01]  /*6c40*/  ISETP.NE.U32.AND P3, PT, R138, RZ, PT ;  /* 0x000000ff8a00720c */ /* 0x000fe20003f65070 */
[C---:B------:R-:W-:Y:S01]  /*6c50*/  IMAD.WIDE R12, R25.reuse, 0x4, R12 ;  /* 0x00000004190c7825 */ /* 0x040fe200078e020c */
[----:B------:R-:W-:Y:S01]  /*6c60*/  CS2R R138, SRZ ;  /* 0x00000000008a7805 */ /* 0x000fe2000001ff00 */
[----:B------:R2:W-:Y:S01]  /*6c70*/  LDGSTS.E [R234+0x2d400], [R180.64], P2 ;  /* 0x2d400000b4ea7fae */ /* 0x0005e2000912184c */
[----:B------:R-:W-:Y:S01]  /*6c80*/  CS2R R150, SRZ ;  /* 0x0000000000967805 */ /* 0x000fe2000001ff00 */
[----:B------:R-:W-:-:S02]  /*6c90*/  IMAD.WIDE R16, R25, 0x4, R16 ;  /* 0x0000000419107825 */ /* 0x000fc400078e0210 */
[----:B------:R2:W-:Y:S01]  /*6ca0*/  LDGSTS.E [R234+0x2dc00], [R184.64], P1 ;  /* 0x2dc00000b8ea7fae */ /* 0x0005e2000892184c */
[----:B-1----:R-:W-:Y:S01]  /*6cb0*/  CS2R R172, SRZ ;  /* 0x0000000000ac7805 */ /* 0x002fe2000001ff00 */
[C---:B------:R-:W-:Y:S02]  /*6cc0*/  IMAD.WIDE R26, R25.reuse, 0x4, R26 ;  /* 0x00000004191a7825 */ /* 0x040fe400078e021a */
[----:B------:R2:W-:Y:S01]  /*6cd0*/  LDGSTS.E [R234+0x2e400], [R188.64], P0 ;  /* 0x2e400000bcea7fae */ /* 0x0005e2000812184c */
[----:B------:R-:W-:Y:S01]  /*6ce0*/  ISETP.GE.AND P0, PT, R228, 0x40, PT ;  /* 0x00000040e400780c */ /* 0x000fe20003f06270 */
[C---:B------:R-:W-:Y:S01]  /*6cf0*/  IMAD.WIDE R30, R25.reuse, 0x4, R30 ;  /* 0x00000004191e7825 */ /* 0x040fe200078e021e */
[----:B---3--:R-:W-:Y:S01]  /*6d00*/  CS2R R176, SRZ ;  /* 0x0000000000b07805 */ /* 0x008fe2000001ff00 */
[----:B------:R2:W-:Y:S02]  /*6d10*/  LDGSTS.E [R234+0x2ec00], [R192.64], P5 ;  /* 0x2ec00000c0ea7fae */ /* 0x0005e4000a92184c */
[----:B-----5:R-:W-:-:S02]  /*6d20*/  IMAD.WIDE R34, R25, 0x4, R34 ;  /* 0x0000000419227825 */ /* 0x020fc400078e0222 */
[----:B------:R2:W-:Y:S02]  /*6d30*/  LDGSTS.E [R234+0x2f400], [R196.64], P6 ;  /* 0x2f400000c4ea7fae */ /* 0x0005e4000b12184c */
[C---:B------:R-:W-:Y:S02]  /*6d40*/  IMAD.WIDE R38, R25.reuse, 0x4, R38 ;  /* 0x0000000419267825 */ /* 0x040fe400078e0226 */
[----:B------:R2:W-:Y:S02]  /*6d50*/  LDGSTS.E [R234+0x2fc00], [R204.64], P4 ;  /* 0x2fc00000ccea7fae */ /* 0x0005e4000a12184c */
[C---:B------:R-:W-:Y:S02]  /*6d60*/  IMAD.WIDE R42, R25.reuse, 0x4, R42 ;  /* 0x00000004192a7825 */ /* 0x040fe400078e022a */
[----:B------:R-:W0:Y:S02]  /*6d70*/  LDGDEPBAR ;  /* 0x00000000000079af */ /* 0x000e240000000000 */
[----:B------:R-:W-:-:S02]  /*6d80*/  IMAD.WIDE R46, R25, 0x4, R46 ;  /* 0x00000004192e7825 */ /* 0x000fc400078e022e */
[----:B------:R1:W-:Y:S02]  /*6d90*/  LDGSTS.E [R200+0x10000], [R8.64], P3 ;  /* 0x1000000008c87fae */ /* 0x0003e4000992184c */
[C---:B------:R-:W-:Y:S02]  /*6da0*/  IMAD.WIDE R50, R25.reuse, 0x4, R50 ;  /* 0x0000000419327825 */ /* 0x040fe400078e0232 */
[----:B------:R3:W-:Y:S02]  /*6db0*/  LDGSTS.E [R200+0x10800], [R12.64], P3 ;  /* 0x108000000cc87fae */ /* 0x0007e4000992184c */
[C---:B------:R-:W-:Y:S02]  /*6dc0*/  IMAD.WIDE R54, R25.reuse, 0x4, R54 ;  /* 0x0000000419367825 */ /* 0x040fe400078e0236 */
[----:B------:R4:W-:Y:S02]  /*6dd0*/  LDGSTS.E [R200+0x11000], [R16.64], P3 ;  /* 0x1100000010c87fae */ /* 0x0009e4000992184c */
[----:B------:R-:W-:-:S02]  /*6de0*/  IMAD.WIDE R58, R25, 0x4, R58 ;  /* 0x00000004193a7825 */ /* 0x000fc400078e023a */
[----:B------:R2:W-:Y:S01]  /*6df0*/  LDGSTS.E [R200+0x11800], [R26.64], P3 ;  /* 0x118000001ac87fae */ /* 0x0005e2000992184c */
[----:B-1----:R-:W-:Y:S01]  /*6e00*/  CS2R R8, SRZ ;  /* 0x0000000000087805 */ /* 0x002fe2000001ff00 */
[C---:B------:R-:W-:Y:S02]  /*6e10*/  IMAD.WIDE R62, R25.reuse, 0x4, R62 ;  /* 0x00000004193e7825 */ /* 0x040fe400078e023e */
[----:B------:R2:W-:Y:S01]  /*6e20*/  LDGSTS.E [R200+0x12000], [R30.64], P3 ;  /* 0x120000001ec87fae */ /* 0x0005e2000992184c */
[----:B---3--:R-:W-:Y:S01]  /*6e30*/  CS2R R12, SRZ ;  /* 0x00000000000c7805 */ /* 0x008fe2000001ff00 */
[C---:B------:R-:W-:Y:S02]  /*6e40*/  IMAD.WIDE R66, R25.reuse, 0x4, R66 ;  /* 0x0000000419427825 */ /* 0x040fe400078e0242 */
[----:B------:R2:W-:Y:S01]  /*6e50*/  LDGSTS.E [R200+0x12800], [R34.64], P3 ;  /* 0x1280000022c87fae */ /* 0x0005e2000992184c */
[----:B----4-:R-:W-:Y:S01]  /*6e60*/  CS2R R16, SRZ ;  /* 0x0000000000107805 */ /* 0x010fe2000001ff00 */
[----:B------:R-:W-:-:S02]  /*6e70*/  IMAD.WIDE R70, R25, 0x4, R70 ;  /* 0x0000000419467825 */ /* 0x000fc400078e0246 */
[----:B------:R2:W-:Y:S02]  /*6e80*/  LDGSTS.E [R200+0x13000], [R38.64], P3 ;  /* 0x1300000026c87fae */ /* 0x0005e4000992184c */
[C---:B------:R-:W-:Y:S02]  /*6e90*/  IMAD.WIDE R74, R25.reuse, 0x4, R74 ;  /* 0x00000004194a7825 */ /* 0x040fe400078e024a */
[----:B------:R1:W-:Y:S02]  /*6ea0*/  LDGSTS.E [R200+0x13800], [R42.64], P3 ;  /* 0x138000002ac87fae */ /* 0x0003e4000992184c */
[C---:B------:R-:W-:Y:S02]  /*6eb0*/  IMAD.WIDE R78, R25.reuse, 0x4, R78 ;  /* 0x00000004194e7825 */ /* 0x040fe400078e024e */
[----:B------:R3:W-:Y:S02]  /*6ec0*/  LDGSTS.E [R200+0x14000], [R46.64], P3 ;  /* 0x140000002ec87fae */ /* 0x0007e4000992184c */
[----:B------:R-:W-:-:S02]  /*6ed0*/  IMAD.WIDE R82, R25, 0x4, R82 ;  /* 0x0000000419527825 */ /* 0x000fc400078e0252 */
[----:B------:R4:W-:Y:S02]  /*6ee0*/  LDGSTS.E [R200+0x14800], [R50.64], P3 ;  /* 0x1480000032c87fae */ /* 0x0009e4000992184c */
[C---:B------:R-:W-:Y:S02]  /*6ef0*/  IMAD.WIDE R86, R25.reuse, 0x4, R86 ;  /* 0x0000000419567825 */ /* 0x040fe400078e0256 */
[----:B------:R5:W-:Y:S01]  /*6f00*/  LDGSTS.E [R200+0x15000], [R54.64], P3 ;  /* 0x1500000036c87fae */ /* 0x000be2000992184c */
[----:B-1----:R-:W-:Y:S01]  /*6f10*/  CS2R R42, SRZ ;  /* 0x00000000002a7805 */ /* 0x002fe2000001ff00 */
[C---:B------:R-:W-:Y:S02]  /*6f20*/  IMAD.WIDE R90, R25.reuse, 0x4, R90 ;  /* 0x00000004195a7825 */ /* 0x040fe400078e025a */
[----:B------:R2:W-:Y:S01]  /*6f30*/  LDGSTS.E [R200+0x15800], [R58.64], P3 ;  /* 0x158000003ac87fae */ /* 0x0005e2000992184c */
[----:B---3--:R-:W-:Y:S01]  /*6f40*/  CS2R R46, SRZ ;  /* 0x00000000002e7805 */ /* 0x008fe2000001ff00 */
[----:B------:R-:W-:-:S02]  /*6f50*/  IMAD.WIDE R94, R25, 0x4, R94 ;  /* 0x00000004195e7825 */ /* 0x000fc400078e025e */
[----:B------:R2:W-:Y:S01]  /*6f60*/  LDGSTS.E [R200+0x16000], [R62.64], P3 ;  /* 0x160000003ec87fae */ /* 0x0005e2000992184c */
[----:B----4-:R-:W-:Y:S01]  /*6f70*/  CS2R R50, SRZ ;  /* 0x0000000000327805 */ /* 0x010fe2000001ff00 */
[C---:B------:R-:W-:Y:S02]  /*6f80*/  IMAD.WIDE R98, R25.reuse, 0x4, R98 ;  /* 0x0000000419627825 */ /* 0x040fe400078e0262 */
[----:B------:R2:W-:Y:S01]  /*6f90*/  LDGSTS.E [R200+0x16800], [R66.64], P3 ;  /* 0x1680000042c87fae */ /* 0x0005e2000992184c */
[----:B-----5:R-:W-:Y:S01]  /*6fa0*/  CS2R R54, SRZ ;  /* 0x0000000000367805 */ /* 0x020fe2000001ff00 */
[C---:B------:R-:W-:Y:S02]  /*6fb0*/  IMAD.WIDE R102, R25.reuse, 0x4, R102 ;  /* 0x0000000419667825 */ /* 0x040fe400078e0266 */
[----:B------:R2:W-:Y:S02]  /*6fc0*/  LDGSTS.E [R200+0x17000], [R70.64], P3 ;  /* 0x1700000046c87fae */ /* 0x0005e4000992184c */
        /* <DEDUP_REMOVED lines=16> */
[----:B------:R4:W-:Y:S01]  /*70d0*/  LDGSTS.E [R200+0x1a800], [R98.64], P3 ;  /* 0x1a80000062c87fae */ /* 0x0009e2000992184c */
[----:B-----5:R-:W-:Y:S01]  /*70e0*/  CS2R R86, SRZ ;  /* 0x0000000000567805 */ /* 0x020fe2000001ff00 */
        /* <DEDUP_REMOVED lines=13> */
[----:B------:R5:W-:Y:S01]  /*71c0*/  LDGSTS.E [R200+0x1d000], [R118.64], P3 ;  /* 0x1d00000076c87fae */ /* 0x000be2000992184c */
[----:B-1----:R-:W-:Y:S01]  /*71d0*/  CS2R R106, SRZ ;  /* 0x00000000006a7805 */ /* 0x002fe2000001ff00 */
[----:B------:R-:W-:-:S02]  /*71e0*/  IMAD.WIDE R28, R25, 0x4, R28 ;  /* 0x00000004191c7825 */ /* 0x000fc400078e021c */
[----:B------:R1:W-:Y:S01]  /*71f0*/  LDGSTS.E [R200+0x1d800], [R122.64], P3 ;  /* 0x1d8000007ac87fae */ /* 0x0003e2000992184c */
[----:B---3--:R-:W-:Y:S01]  /*7200*/  CS2R R110, SRZ ;  /* 0x00000000006e7805 */ /* 0x008fe2000001ff00 */
[C---:B------:R-:W-:Y:S02]  /*7210*/  IMAD.WIDE R32, R25.reuse, 0x4, R32 ;  /* 0x0000000419207825 */ /* 0x040fe400078e0220 */
[----:B------:R3:W-:Y:S01]  /*7220*/  LDGSTS.E [R200+0x1e000], [R126.64], P3 ;  /* 0x1e0000007ec87fae */ /* 0x0007e2000992184c */
[----:B----4-:R-:W-:Y:S01]  /*7230*/  CS2R R114, SRZ ;  /* 0x0000000000727805 */ /* 0x010fe2000001ff00 */
[C---:B------:R-:W-:Y:S02]  /*7240*/  IMAD.WIDE R36, R25.reuse, 0x4, R36 ;  /* 0x0000000419247825 */ /* 0x040fe400078e0224 */
[----:B------:R4:W-:Y:S01]  /*7250*/  LDGSTS.E [R200+0x1e800], [R130.64], P3 ;  /* 0x1e80000082c87fae */ /* 0x0009e2000992184c */
[----:B-----5:R-:W-:Y:S01]  /*7260*/  CS2R R118, SRZ ;  /* 0x0000000000767805 */ /* 0x020fe2000001ff00 */
        /* <DEDUP_REMOVED lines=13> */
[----:B------:R4:W-:Y:S02]  /*7340*/  LDGSTS.E [R232+0x11400], [R18.64], P3 ;  /* 0x1140000012e87fae */ /* 0x0009e4000992184c */
        /* <DEDUP_REMOVED lines=10> */
[----:B------:R1:W-:Y:S02]  /*73f0*/  LDGSTS.E [R232+0x13400], [R40.64], P3 ;  /* 0x1340000028e87fae */ /* 0x0003e4000992184c */
[----:B------:R-:W-:-:S02]  /*7400*/  IMAD.WIDE R76, R25, 0x4, R76 ;  /* 0x00000004194c7825 */ /* 0x000fc400078e024c */
[----:B------:R3:W-:Y:S02]  /*7410*/  LDGSTS.E [R232+0x13c00], [R44.64], P3 ;  /* 0x13c000002ce87fae */ /* 0x0007e4000992184c */
        /* <DEDUP_REMOVED lines=40> */
[----:B------:R-:W-:Y:S01]  /*76a0*/  IMAD.WIDE R208, R25, 0x4, R208 ;  /* 0x0000000419d07825 */ /* 0x000fe200078e02d0 */
[----:B------:R-:W-:Y:S01]  /*76b0*/  LOP3.LUT R25, R230, 0x80, RZ, 0xc0, !PT ;  /* 0x00000080e6197812 */ /* 0x000fe200078ec0ff */
[----:B------:R3:W-:Y:S01]  /*76c0*/  LDGSTS.E [R232+0x1bc00], [R108.64], P3 ;  /* 0x1bc000006ce87fae */ /* 0x0007e2000992184c */
[----:B----4-:R-:W-:Y:S02]  /*76d0*/  CS2R R96, SRZ ;  /* 0x0000000000607805 */ /* 0x010fe4000001ff00 */
[----:B------:R2:W4:Y:S01]  /*76e0*/  R2UR UR11, R25 ;  /* 0x00000000190b73c2 */ /* 0x00052200000e0000 */
[----:B------:R2:W-:Y:S01]  /*76f0*/  LDGSTS.E [R232+0x1c400], [R112.64], P3 ;  /* 0x1c40000070e87fae */ /* 0x0005e2000992184c */
[----:B-----5:R-:W-:-:S03]  /*7700*/  CS2R R100, SRZ ;  /* 0x0000000000647805 */ /* 0x020fc6000001ff00 */
[----:B------:R5:W-:Y:S01]  /*7710*/  LDGSTS.E [R232+0x1cc00], [R116.64], P3 ;  /* 0x1cc0000074e87fae */ /* 0x000be2000992184c */
[----:B-1----:R-:W-:-:S03]  /*7720*/  CS2R R104, SRZ ;  /* 0x0000000000687805 */ /* 0x002fc6000001ff00 */
[----:B------:R1:W-:Y:S01]  /*7730*/  LDGSTS.E [R232+0x1d400], [R120.64], P3 ;  /* 0x1d40000078e87fae */ /* 0x0003e2000992184c */
[----:B---3--:R-:W-:-:S03]  /*7740*/  CS2R R108, SRZ ;  /* 0x00000000006c7805 */ /* 0x008fc6000001ff00 */
[----:B------:R3:W-:Y:S01]  /*7750*/  LDGSTS.E [R232+0x1dc00], [R124.64], P3 ;  /* 0x1dc000007ce87fae */ /* 0x0007e2000992184c */
[----:B--2---:R-:W-:-:S03]  /*7760*/  CS2R R112, SRZ ;  /* 0x0000000000707805 */ /* 0x004fc6000001ff00 */
        /* <DEDUP_REMOVED lines=8> */
[----:B------:R-:W0:Y:S01]  /*77f0*/  LDGDEPBAR ;  /* 0x00000000000079af */ /* 0x000e220000000000 */
[----:B-----5:R-:W-:Y:S01]  /*7800*/  CS2R R132, SRZ ;  /* 0x0000000000847805 */ /* 0x020fe2000001ff00 */
[----:B-1----:R-:W-:Y:S01]  /*7810*/  CS2R R136, SRZ ;  /* 0x0000000000887805 */ /* 0x002fe2000001ff00 */
[----:B----4-:R-:W-:Y:S05]  /*7820*/  @!P0 BRA `(.L_x_0) ;  /* 0x00007f3000008947 */ /* 0x010fea0003800000 */
[----:B------:R-:W-:Y:S01]  /*7830*/  IMAD.U32 R11, RZ, RZ, UR5 ;  /* 0x00000005ff0b7e24 */ /* 0x000fe2000f8e00ff */
[----:B------:R-:W-:Y:S01]  /*7840*/  SHF.R.S32.HI R9, RZ, 0x1f, R214 ;  /* 0x0000001fff097819 */ /* 0x000fe200000114d6 */
[----:B------:R-:W-:Y:S01]  /*7850*/  USHF.R.S32.HI UR9, URZ, 0x1f, UR5 ;  /* 0x0000001f3f097899 */ /* 0x000fe20008011405 */
[----:B------:R-:W-:Y:S01]  /*7860*/  SHF.R.S32.HI R8, RZ, 0x1f, R213 ;  /* 0x0000001fff087819 */ /* 0x000fe200000114d5 */
[----:B------:R-:W-:Y:S01]  /*7870*/  USHF.R.S32.HI UR10, URZ, 0x1f, UR6 ;  /* 0x0000001f3f0a7899 */ /* 0x000fe20008011406 */
[----:B------:R-:W-:Y:S01]  /*7880*/  LEA R190, P0, R11, R222, 0x3 ;  /* 0x000000de0bbe7211 */ /* 0x000fe200078018ff */
[----:B------:R-:W-:Y:S01]  /*7890*/  USHF.L.U32 UR7, UR6, 0x3, URZ ;  /* 0x0000000306077899 */ /* 0x000fe2000800063f */
[----:B------:R-:W-:-:S02]  /*78a0*/  SHF.R.S32.HI R11, RZ, 0x1f, R24 ;  /* 0x0000001fff0b7819 */ /* 0x000fc40000011418 */
[----:B------:R-:W-:Y:S02]  /*78b0*/  SHF.L.U64.HI R12, R214, 0x2, R9 ;  /* 0x00000002d60c7819 */ /* 0x000fe40000010209 */
[----:B------:R-:W-:Y:S02]  /*78c0*/  SHF.L.U64.HI R189, R213, 0x2, R8 ;  /* 0x00000002d5bd7819 */ /* 0x000fe40000010208 */
[----:B------:R-:W-:Y:S01]  /*78d0*/  SHF.L.U64.HI R10, R24, 0x2, R11 ;  /* 0x00000002180a7819 */ /* 0x000fe2000001020b */
[----:B------:R-:W-:Y:S01]  /*78e0*/  STL [R1+0x1a4], R12 ;  /* 0x0001a40c01007387 */ /* 0x000fe20000100800 */
[----:B------:R-:W-:Y:S02]  /*78f0*/  SHF.R.S32.HI R8, RZ, 0x1f, R23 ;  /* 0x0000001fff087819 */ /* 0x000fe40000011417 */
[----:B------:R-:W-:Y:S01]  /*7900*/  SHF.R.S32.HI R9, RZ, 0x1f, R22 ;  /* 0x0000001fff097819 */ /* 0x000fe20000011416 */
[----:B------:R1:W-:Y:S01]  /*7910*/  STL [R1+0x1a0], R10 ;  /* 0x0001a00a01007387 */ /* 0x0003e20000100800 */
[----:B------:R-:W-:-:S02]  /*7920*/  SHF.L.U64.HI R11, R23, 0x2, R8 ;  /* 0x00000002170b7819 */ /* 0x000fc40000010208 */
[----:B------:R-:W-:Y:S02]  /*7930*/  SHF.R.S32.HI R8, RZ, 0x1f, R21 ;  /* 0x0000001fff087819 */ /* 0x000fe40000011415 */
[----:B------:R-:W-:Y:S01]  /*7940*/  SHF.R.S32.HI R13, RZ, 0x1f, R6 ;  /* 0x0000001fff0d7819 */ /* 0x000fe20000011406 */
[----:B------:R2:W-:Y:S01]  /*7950*/  STL [R1+0x19c], R11 ;  /* 0x00019c0b01007387 */ /* 0x0005e20000100800 */
[----:B------:R-:W-:Y:S02]  /*7960*/  SHF.L.U64.HI R8, R21, 0x2, R8 ;  /* 0x0000000215087819 */ /* 0x000fe40000010208 */
[----:B------:R-:W-:Y:S02]  /*7970*/  SHF.R.S32.HI R165, RZ, 0x1f, R228 ;  /* 0x0000001fffa57819 */ /* 0x000fe400000114e4 */
[----:B-1----:R-:W-:Y:S02]  /*7980*/  SHF.L.U64.HI R10, R22, 0x2, R9 ;  /* 0x00000002160a7819 */ /* 0x002fe40000010209 */
[----:B------:R-:W-:Y:S01]  /*7990*/  SHF.R.S32.HI R9, RZ, 0x1f, R220 ;  /* 0x0000001fff097819 */ /* 0x000fe200000114dc */
[----:B------:R-:W-:Y:S01]  /*79a0*/  USHF.L.U64.HI UR8, UR6, 0x3, UR10 ;  /* 0x0000000306087899 */ /* 0x000fe2000801020a */
[----:B------:R-:W-:Y:S01]  /*79b0*/  SHF.R.S32.HI R205, RZ, 0x1f, R212 ;  /* 0x0000001fffcd7819 */ /* 0x000fe200000114d4 */
[----:B------:R1:W-:Y:S01]  /*79c0*/  STL [R1+0x198], R10 ;  /* 0x0001980a01007387 */ /* 0x0003e20000100800 */
[----:B--2---:R-:W-:-:S02]  /*79d0*/  SHF.R.S32.HI R11, RZ, 0x1f, R20 ;  /* 0x0000001fff0b7819 */ /* 0x004fc40000011414 */
[----:B------:R-:W-:Y:S01]  /*79e0*/  LEA R206, P1, R212, UR7, 0x2 ;  /* 0x00000007d4ce7c11 */ /* 0x000fe2000f8210ff */
[----:B------:R2:W-:Y:S01]  /*79f0*/  STL [R1+0x194], R8 ;  /* 0x0001940801007387 */ /* 0x0005e20000100800 */
[----:B---3--:R-:W-:Y:S02]  /*7a00*/  SHF.R.S32.HI R209, RZ, 0x1f, R216 ;  /* 0x0000001fffd17819 */ /* 0x008fe400000114d8 */
[----:B------:R-:W-:Y:S02]  /*7a10*/  SHF.R.S32.HI R213, RZ, 0x1f, R218 ;  /* 0x0000001fffd57819 */ /* 0x000fe400000114da */
[----:B------:R-:W-:Y:S02]  /*7a20*/  LEA R214, P3, R218, UR7, 0x2 ;  /* 0x00000007dad67c11 */ /* 0x000fe4000f8610ff */
[----:B-1----:R-:W-:Y:S02]  /*7a30*/  SHF.L.U64.HI R10, R220, 0x2, R9 ;  /* 0x00000002dc0a7819 */ /* 0x002fe40000010209 */
[----:B------:R-:W-:-:S02]  /*7a40*/  SHF.L.U64.HI R9, R20, 0x2, R11 ;  /* 0x0000000214097819 */ /* 0x000fc4000001020b */
[----:B--2---:R-:W-:Y:S01]  /*7a50*/  SHF.R.S32.HI R8, RZ, 0x1f, R5 ;  /* 0x0000001fff087819 */ /* 0x004fe20000011405 */
[----:B------:R1:W-:Y:S01]  /*7a60*/  STL [R1+0x190], R10 ;  /* 0x0001900a01007387 */ /* 0x0003e20000100800 */
[----:B------:R-:W-:Y:S02]  /*7a70*/  SHF.R.S32.HI R12, RZ, 0x1f, R225 ;  /* 0x0000001fff0c7819 */ /* 0x000fe400000114e1 */
[----:B------:R-:W-:Y:S01]  /*7a80*/  LEA.HI R165, R165, R228, RZ, 0x6 ;  /* 0x000000e4a5a57211 */ /* 0x000fe200078f30ff */
[----:B------:R2:W-:Y:S01]  /*7a90*/  STL [R1+0x18c], R9 ;  /* 0x00018c0901007387 */ /* 0x0005e20000100800 */
[----:B-1----:R-:W-:Y:S02]  /*7aa0*/  SHF.L.U64.HI R10, R6, 0x2, R13 ;  /* 0x00000002060a7819 */ /* 0x002fe4000001020d */
[----:B------:R-:W-:Y:S02]  /*7ab0*/  SHF.R.S32.HI R6, RZ, 0x1f, R3 ;  /* 0x0000001fff067819 */ /* 0x000fe40000011403 */
[----:B--2---:R-:W-:Y:S01]  /*7ac0*/  SHF.R.S32.HI R9, RZ, 0x1f, R4 ;  /* 0x0000001fff097819 */ /* 0x004fe20000011404 */
[----:B------:R1:W-:Y:S02]  /*7ad0*/  STL [R1+0x188], R10 ;  /* 0x0001880a01007387 */ /* 0x0003e40000100800 */
[----:B-1----:R-:W-:-:S02]  /*7ae0*/  SHF.L.U64.HI R10, R5, 0x2, R8 ;  /* 0x00000002050a7819 */ /* 0x002fc40000010208 */
[----:B------:R-:W-:Y:S02]  /*7af0*/  SHF.R.S32.HI R5, RZ, 0x1f, R2 ;  /* 0x0000001fff057819 */ /* 0x000fe40000011402 */
[----:B------:R-:W-:Y:S01]  /*7b00*/  SHF.L.U64.HI R8, R4, 0x2, R9 ;  /* 0x0000000204087819 */ /* 0x000fe20000010209 */
[----:B------:R-:W-:Y:S01]  /*7b10*/  STL [R1+0x184], R10 ;  /* 0x0001840a01007387 */ /* 0x000fe20000100800 */
[----:B------:R-:W-:Y:S01]  /*7b20*/  SHF.L.U64.HI R4, R3, 0x2, R6 ;  /* 0x0000000203047819 */ /* 0x000fe20000010206 */
[----:B------:R-:W-:Y:S01]  /*7b30*/  IMAD.U32 R6, RZ, RZ, UR9 ;  /* 0x00000009ff067e24 */ /* 0x000fe2000f8e00ff */
[----:B------:R-:W-:Y:S01]  /*7b40*/  SHF.L.U64.HI R2, R2, 0x2, R5 ;  /* 0x0000000202027819 */ /* 0x000fe20000010205 */
[----:B------:R-:W-:Y:S01]  /*7b50*/  STL [R1+0x180], R8 ;  /* 0x0001800801007387 */ /* 0x000fe20000100800 */
[----:B------:R-:W-:Y:S01]  /*7b60*/  SHF.R.S32.HI R3, RZ, 0x1f, R226 ;  /* 0x0000001fff037819 */ /* 0x000fe200000114e2 */
[----:B------:R-:W-:Y:S02]  /*7b70*/  IMAD.U32 R5, RZ, RZ, UR5 ;  /* 0x00000005ff057e24 */ /* 0x000fe4000f8e00ff */
[----:B------:R1:W-:Y:S03]  /*7b80*/  STL [R1+0x17c], R4 ;  /* 0x00017c0401007387 */ /* 0x0003e60000100800 */
[----:B------:R-:W-:Y:S01]  /*7b90*/  LEA.HI.X R189, R5, R189, R6, 0x3, P0 ;  /* 0x000000bd05bd7211 */ /* 0x000fe200000f1c06 */
[----:B------:R2:W-:Y:S01]  /*7ba0*/  STL [R1+0x178], R2 ;  /* 0x0001780201007387 */ /* 0x0005e20000100800 */
[C---:B------:R-:W-:Y:S01]  /*7bb0*/  LOP3.LUT R5, R230.reuse, 0x7, RZ, 0xc0, !PT ;  /* 0x00000007e6057812 */ /* 0x040fe200078ec0ff */
[----:B------:R-:W-:-:S02]  /*7bc0*/  IMAD.SHL.U32 R6, R230, 0x2, RZ ;  /* 0x00000002e6067824 */ /* 0x000fc400078e00ff */
[----:B------:R-:W3:Y:S01]  /*7bd0*/  LDL.LU R187, [R1] ;  /* 0x0000000001bb7983 */ /* 0x000ee20000300800 */
[----:B-1----:R-:W-:-:S03]  /*7be0*/  IMAD.U32 R4, RZ, RZ, UR11 ;  /* 0x0000000bff047e24 */ /* 0x002fc6000f8e00ff */
[----:B------:R-:W4:Y:S01]  /*7bf0*/  LDL.LU R182, [R1+0x4] ;  /* 0x0000040001b67983 */ /* 0x000f220000300800 */
[----:B--2---:R-:W-:Y:S02]  /*7c00*/  SHF.L.U64.HI R2, R226, 0x2, R3 ;  /* 0x00000002e2027819 */ /* 0x004fe40000010203 */
[----:B------:R-:W-:Y:S01]  /*7c10*/  LOP3.LUT R3, R230, 0x1c, RZ, 0xc0, !PT ;  /* 0x0000001ce6037812 */ /* 0x000fe200078ec0ff */
[----:B------:R-:W-:Y:S01]  /*7c20*/  IMAD.SHL.U32 R9, R5, 0x10, RZ ;  /* 0x0000001005097824 */ /* 0x000fe200078e00ff */
[----:B------:R-:W-:Y:S01]  /*7c30*/  SHF.R.S32.HI R10, RZ, 0x1f, R203 ;  /* 0x0000001fff0a7819 */ /* 0x000fe200000114cb */
[----:B------:R-:W2:Y:S01]  /*7c40*/  LDL.LU R166, [R1+0x8] ;  /* 0x0000080001a67983 */ /* 0x000ea20000300800 */
[----:B------:R-:W-:Y:S01]  /*7c50*/  LEA.HI R4, R4, R3, RZ, 0x1f ;  /* 0x0000000304047211 */ /* 0x000fe200078ff8ff */
[C---:B------:R-:W-:Y:S01]  /*7c60*/  IMAD.SHL.U32 R3, R230.reuse, 0x40, RZ ;  /* 0x00000040e6037824 */ /* 0x040fe200078e00ff */
[----:B------:R-:W-:Y:S01]  /*7c70*/  LEA R204, P0, R203, UR7, 0x2 ;  /* 0x00000007cbcc7c11 */ /* 0x000fe2000f8010ff */
[----:B------:R-:W2:Y:S03]  /*7c80*/  LDL.LU R198, [R1+0xc] ;  /* 0x00000c0001c67983 */ /* 0x000ea60000300800 */
[----:B------:R-:W-:Y:S01]  /*7c90*/  LOP3.LUT R8, R3, 0x1800, RZ, 0xc0, !PT ;  /* 0x0000180003087812 */ /* 0x000fe200078ec0ff */
[----:B------:R-:W2:Y:S01]  /*7ca0*/  LDL.LU R199, [R1+0x10] ;  /* 0x0000100001c77983 */ /* 0x000ea20000300800 */
[----:B------:R-:W-:-:S02]  /*7cb0*/  LOP3.LUT R3, R230, 0x3, RZ, 0xc0, !PT ;  /* 0x00000003e6037812 */ /* 0x000fc400078ec0ff */
[----:B------:R-:W-:Y:S01]  /*7cc0*/  LOP3.LUT R9, R9, 0x30, R6, 0x78, !PT ;  /* 0x0000003009097812 */ /* 0x000fe200078e7806 */
[----:B------:R-:W2:Y:S02]  /*7cd0*/  LDL.LU R171, [R1+0x14] ;  /* 0x0000140001ab7983 */ /* 0x000ea40000300800 */
[----:B------:R-:W-:Y:S01]  /*7ce0*/  IMAD R3, R3, 0x220, RZ ;  /* 0x0000022003037824 */ /* 0x000fe200078e02ff */
[----:B------:R-:W-:Y:S01]  /*7cf0*/  LEA.HI.X R203, R203, UR8, R10, 0x2, P0 ;  /* 0x00000008cbcb7c11 */ /* 0x000fe200080f140a */
[----:B------:R-:W2:Y:S01]  /*7d00*/  LDL.LU R194, [R1+0x18] ;  /* 0x0000180001c27983 */ /* 0x000ea20000300800 */
[----:B------:R-:W-:Y:S02]  /*7d10*/  LEA.HI.X R205, R212, UR8, R205, 0x2, P1 ;  /* 0x00000008d4cd7c11 */ /* 0x000fe400088f14cd */
[----:B------:R-:W-:Y:S01]  /*7d20*/  SHF.R.S32.HI R6, RZ, 0x1f, R215 ;  /* 0x0000001fff067819 */ /* 0x000fe200000114d7 */
[----:B------:R-:W2:Y:S01]  /*7d30*/  LDL.LU R186, [R1+0x1c] ;  /* 0x00001c0001ba7983 */ /* 0x000ea20000300800 */
[----:B------:R-:W-:-:S02]  /*7d40*/  LEA R208, P0, R215, UR7, 0x2 ;  /* 0x00000007d7d07c11 */ /* 0x000fc4000f8010ff */
[C---:B------:R-:W-:Y:S01]  /*7d50*/  LEA R210, P1, R216.reuse, UR7, 0x2 ;  /* 0x00000007d8d27c11 */ /* 0x040fe2000f8210ff */
[----:B------:R-:W2:Y:S01]  /*7d60*/  LDL.LU R183, [R1+0x20] ;  /* 0x0000200001b77983 */ /* 0x000ea20000300800 */
[----:B------:R-:W-:Y:S02]  /*7d70*/  LOP3.LUT R192, R3, R4, RZ, 0x3c, !PT ;  /* 0x0000000403c07212 */ /* 0x000fe400078e3cff */
[----:B------:R-:W-:Y:S01]  /*7d80*/  SHF.R.S32.HI R4, RZ, 0x1f, R217 ;  /* 0x0000001fff047819 */ /* 0x000fe200000114d9 */
[----:B------:R-:W2:Y:S01]  /*7d90*/  LDL.LU R170, [R1+0x24] ;  /* 0x0000240001aa7983 */ /* 0x000ea20000300800 */
[----:B------:R-:W-:Y:S02]  /*7da0*/  LEA R212, P2, R217, UR7, 0x2 ;  /* 0x00000007d9d47c11 */ /* 0x000fe4000f8410ff */
[----:B------:R-:W-:Y:S02]  /*7db0*/  LEA.HI.X R207, R215, UR8, R6, 0x2, P0 ;  /* 0x00000008d7cf7c11 */ /* 0x000fe400080f1406 */
[----:B------:R-:W-:-:S02]  /*7dc0*/  LEA.HI.X R209, R216, UR8, R209, 0x2, P1 ;  /* 0x00000008d8d17c11 */ /* 0x000fc400088f14d1 */
[----:B------:R-:W-:Y:S02]  /*7dd0*/  LEA.HI.X R213, R218, UR8, R213, 0x2, P3 ;  /* 0x00000008dad57c11 */ /* 0x000fe400098f14d5 */
[----:B------:R-:W-:Y:S02]  /*7de0*/  SHF.R.S32.HI R6, RZ, 0x1f, R221 ;  /* 0x0000001fff067819 */ /* 0x000fe400000114dd */
[----:B------:R-:W-:Y:S02]  /*7df0*/  LEA R218, P1, R221, UR7, 0x2 ;  /* 0x00000007ddda7c11 */ /* 0x000fe4000f8210ff */
[----:B------:R-:W-:Y:S02]  /*7e00*/  SHF.R.S32.HI R10, RZ, 0x1f, R219 ;  /* 0x0000001fff0a7819 */ /* 0x000fe400000114db */
[----:B------:R-:W-:Y:S02]  /*7e10*/  SHF.R.S32.HI R3, RZ, 0x1f, R224 ;  /* 0x0000001fff037819 */ /* 0x000fe400000114e0 */
[----:B------:R-:W-:-:S02]  /*7e20*/  LEA R216, P0, R219, UR7, 0x2 ;  /* 0x00000007dbd87c11 */ /* 0x000fc4000f8010ff */
[----:B------:R-:W-:Y:S02]  /*7e30*/  LEA R222, P3, R224, UR7, 0x2 ;  /* 0x00000007e0de7c11 */ /* 0x000fe4000f8610ff */
[----:B------:R-:W-:Y:S02]  /*7e40*/  LEA.HI.X R211, R217, UR8, R4, 0x2, P2 ;  /* 0x00000008d9d37c11 */ /* 0x000fe400090f1404 */
[----:B------:R-:W-:Y:S02]  /*7e50*/  SHF.R.S32.HI R4, RZ, 0x1f, R223 ;  /* 0x0000001fff047819 */ /* 0x000fe400000114df */
[----:B------:R-:W-:Y:S02]  /*7e60*/  LEA R220, P2, R223, UR7, 0x2 ;  /* 0x00000007dfdc7c11 */ /* 0x000fe4000f8410ff */
[----:B------:R-:W-:Y:S02]  /*7e70*/  LEA.HI.X R217, R221, UR8, R6, 0x2, P1 ;  /* 0x00000008ddd97c11 */ /* 0x000fe400088f1406 */
[----:B------:R-:W-:-:S02]  /*7e80*/  LEA.HI.X R215, R219, UR8, R10, 0x2, P0 ;  /* 0x00000008dbd77c11 */ /* 0x000fc400080f140a */
[----:B------:R-:W-:Y:S02]  /*7e90*/  LEA.HI.X R221, R224, UR8, R3, 0x2, P3 ;  /* 0x00000008e0dd7c11 */ /* 0x000fe400098f1403 */
[----:B------:R-:W-:Y:S02]  /*7ea0*/  LEA R224, P0, R225, UR7, 0x2 ;  /* 0x00000007e1e07c11 */ /* 0x000fe4000f8010ff */
[----:B------:R-:W-:Y:S02]  /*7eb0*/  LEA.HI.X R219, R223, UR8, R4, 0x2, P2 ;  /* 0x00000008dfdb7c11 */ /* 0x000fe400090f1404 */
[----:B------:R-:W-:Y:S02]  /*7ec0*/  SHF.R.S32.HI R10, RZ, 0x1f, R227 ;  /* 0x0000001fff0a7819 */ /* 0x000fe400000114e3 */
[----:B------:R-:W-:Y:S02]  /*7ed0*/  LEA R226, P1, R227, UR7, 0x2 ;  /* 0x00000007e3e27c11 */ /* 0x000fe4000f8210ff */
[----:B------:R-:W-:-:S02]  /*7ee0*/  SHF.R.S32.HI R6, RZ, 0x1f, R229 ;  /* 0x0000001fff067819 */ /* 0x000fc400000114e5 */
[----:B------:R-:W-:Y:S02]  /*7ef0*/  LEA R228, P2, R229, UR7, 0x2 ;  /* 0x00000007e5e47c11 */ /* 0x000fe4000f8410ff */
[----:B------:R-:W-:Y:S02]  /*7f00*/  SHF.R.S32.HI R4, RZ, 0x1f, R231 ;  /* 0x0000001fff047819 */ /* 0x000fe400000114e7 */
[----:B------:R-:W-:Y:S02]  /*7f10*/  LEA R230, P3, R231, UR7, 0x2 ;  /* 0x00000007e7e67c11 */ /* 0x000fe4000f8610ff */
[----:B------:R-:W-:Y:S02]  /*7f20*/  LEA.HI.X R223, R225, UR8, R12, 0x2, P0 ;  /* 0x00000008e1df7c11 */ /* 0x000fe400080f140c */
[----:B------:R-:W-:Y:S02]  /*7f30*/  LEA.HI.X R225, R227, UR8, R10, 0x2, P1 ;  /* 0x00000008e3e17c11 */ /* 0x000fe400088f140a */
[----:B------:R-:W-:-:S02]  /*7f40*/  SHF.R.S32.HI R12, RZ, 0x1f, R233 ;  /* 0x0000001fff0c7819 */ /* 0x000fc400000114e9 */
[----:B------:R-:W-:Y:S02]  /*7f50*/  LEA R232, P0, R233, UR7, 0x2 ;  /* 0x00000007e9e87c11 */ /* 0x000fe4000f8010ff */
[----:B------:R-:W-:Y:S02]  /*7f60*/  LEA.HI.X R227, R229, UR8, R6, 0x2, P2 ;  /* 0x00000008e5e37c11 */ /* 0x000fe400090f1406 */
[----:B------:R-:W-:Y:S02]  /*7f70*/  SHF.R.S32.HI R10, RZ, 0x1f, R235 ;  /* 0x0000001fff0a7819 */ /* 0x000fe400000114eb */
[----:B------:R-:W-:Y:S02]  /*7f80*/  LEA R234, P1, R235, UR7, 0x2 ;  /* 0x00000007ebea7c11 */ /* 0x000fe4000f8210ff */
[----:B------:R-:W-:Y:S02]  /*7f90*/  LEA.HI.X R229, R231, UR8, R4, 0x2, P3 ;  /* 0x00000008e7e57c11 */ /* 0x000fe400098f1404 */
        /* <DEDUP_REMOVED lines=18> */
[----:B------:R-:W-:-:S02]  /*80c0*/  LEA.HI.X R243, R245, UR8, R6, 0x2, P2 ;  /* 0x00000008f5f37c11 */ /* 0x000fc400090f1406 */
[----:B------:R-:W-:Y:S02]  /*80d0*/  LEA.HI.X R245, R247, UR8, R4, 0x2, P3 ;  /* 0x00000008f7f57c11 */ /* 0x000fe400098f1404 */
[----:B------:R-:W-:Y:S02]  /*80e0*/  SHF.R.S32.HI R6, RZ, 0x1f, R249 ;  /* 0x0000001fff067819 */ /* 0x000fe400000114f9 */
[----:B------:R-:W-:Y:S02]  /*80f0*/  LEA R248, P0, R249, UR7, 0x2 ;  /* 0x00000007f9f87c11 */ /* 0x000fe4000f8010ff */
[----:B------:R-:W-:Y:S02]  /*8100*/  SHF.R.S32.HI R4, RZ, 0x1f, R251 ;  /* 0x0000001fff047819 */ /* 0x000fe400000114fb */
[----:B------:R-:W-:Y:S01]  /*8110*/  LEA R250, P1, R251, UR7, 0x2 ;  /* 0x00000007fbfa7c11 */ /* 0x000fe2000f8210ff */
[----:B------:R-:W-:Y:S01]  /*8120*/  STL [R1+0x144], R192 ;  /* 0x000144c001007387 */ /* 0x000fe20000100800 */
[----:B------:R-:W-:-:S02]  /*8130*/  LEA.HI.X R247, R249, UR8, R6, 0x2, P0 ;  /* 0x00000008f9f77c11 */ /* 0x000fc400080f1406 */
[----:B------:R-:W-:Y:S01]  /*8140*/  LEA.HI.X R249, R251, UR8, R4, 0x2, P1 ;  /* 0x00000008fbf97c11 */ /* 0x000fe200088f1404 */
[----:B------:R-:W5:Y:S04]  /*8150*/  LDL.LU R195, [R1+0x28] ;  /* 0x0000280001c37983 */ /* 0x000f680000300800 */
[----:B------:R-:W5:Y:S01]  /*8160*/  LDL.LU R191, [R1+0x2c] ;  /* 0x00002c0001bf7983 */ /* 0x000f620000300800 */
[----:B---3--:R-:W-:Y:S02]  /*8170*/  SHF.R.S32.HI R3, RZ, 0x1f, R187 ;  /* 0x0000001fff037819 */ /* 0x008fe400000114bb */
[----:B------:R-:W-:Y:S02]  /*8180*/  LEA R252, P2, R187, UR7, 0x2 ;  /* 0x00000007bbfc7c11 */ /* 0x000fe4000f8410ff */
[----:B----4-:R-:W-:-:S02]  /*8190*/  SHF.R.S32.HI R134, RZ, 0x1f, R182 ;  /* 0x0000001fff867819 */ /* 0x010fc400000114b6 */
[C---:B------:R-:W-:Y:S02]  /*81a0*/  LEA R164, P3, R182.reuse, UR7, 0x2 ;  /* 0x00000007b6a47c11 */ /* 0x040fe4000f8610ff */
[----:B------:R-:W-:Y:S02]  /*81b0*/  LEA.HI.X R251, R187, UR8, R3, 0x2, P2 ;  /* 0x00000008bbfb7c11 */ /* 0x000fe400090f1403 */
[----:B------:R-:W-:Y:S01]  /*81c0*/  LEA.HI.X R134, R182, UR8, R134, 0x2, P3 ;  /* 0x00000008b6867c11 */ /* 0x000fe200098f1486 */
[----:B------:R-:W3:Y:S04]  /*81d0*/  LDL.LU R187, [R1+0x30] ;  /* 0x0000300001bb7983 */ /* 0x000ee80000300800 */
[----:B------:R-:W4:Y:S01]  /*81e0*/  LDL.LU R182, [R1+0x34] ;  /* 0x0000340001b67983 */ /* 0x000f220000300800 */
[----:B--2---:R-:W-:-:S02]  /*81f0*/  SHF.R.S32.HI R114, RZ, 0x1f, R166 ;  /* 0x0000001fff727819 */ /* 0x004fc400000114a6 */
[----:B------:R-:W-:Y:S02]  /*8200*/  LEA R151, P0, R166, UR7, 0x2 ;  /* 0x00000007a6977c11 */ /* 0x000fe4000f8010ff */
[----:B------:R-:W-:Y:S02]  /*8210*/  SHF.R.S32.HI R112, RZ, 0x1f, R198 ;  /* 0x0000001fff707819 */ /* 0x000fe400000114c6 */
[----:B------:R-:W-:Y:S02]  /*8220*/  LEA R150, P1, R198, UR7, 0x2 ;  /* 0x00000007c6967c11 */ /* 0x000fe4000f8210ff */
[----:B------:R-:W-:Y:S02]  /*8230*/  SHF.R.S32.HI R98, RZ, 0x1f, R199 ;  /* 0x0000001fff627819 */ /* 0x000fe400000114c7 */
[----:B------:R-:W-:Y:S02]  /*8240*/  LEA R149, P2, R199, UR7, 0x2 ;  /* 0x00000007c7957c11 */ /* 0x000fe4000f8410ff */
[----:B------:R-:W-:-:S02]  /*8250*/  SHF.R.S32.HI R96, RZ, 0x1f, R171 ;  /* 0x0000001fff607819 */ /* 0x000fc400000114ab */
[----:B------:R-:W-:Y:S02]  /*8260*/  LEA R148, P3, R171, UR7, 0x2 ;  /* 0x00000007ab947c11 */ /* 0x000fe4000f8610ff */
[----:B------:R-:W-:Y:S02]  /*8270*/  LEA.HI.X R114, R166, UR8, R114, 0x2, P0 ;  /* 0x00000008a6727c11 */ /* 0x000fe400080f1472 */
[----:B------:R-:W-:Y:S01]  /*8280*/  LEA.HI.X R112, R198, UR8, R112, 0x2, P1 ;  /* 0x00000008c6707c11 */ /* 0x000fe200088f1470 */
[----:B------:R-:W2:Y:S01]  /*8290*/  LDL.LU R166, [R1+0x38] ;  /* 0x0000380001a67983 */ /* 0x000ea20000300800 */
[----:B------:R-:W-:Y:S02]  /*82a0*/  SHF.R.S32.HI R70, RZ, 0x1f, R194 ;  /* 0x0000001fff467819 */ /* 0x000fe400000114c2 */
[----:B------:R-:W-:Y:S01]  /*82b0*/  LEA R135, P0, R194, UR7, 0x2 ;  /* 0x00000007c2877c11 */ /* 0x000fe2000f8010ff */
[----:B------:R-:W2:Y:S01]  /*82c0*/  LDL.LU R198, [R1+0x3c] ;  /* 0x00003c0001c67983 */ /* 0x000ea20000300800 */
[----:B------:R-:W-:-:S02]  /*82d0*/  LEA.HI.X R98, R199, UR8, R98, 0x2, P2 ;  /* 0x00000008c7627c11 */ /* 0x000fc400090f1462 */
[----:B------:R-:W-:Y:S01]  /*82e0*/  SHF.R.S32.HI R68, RZ, 0x1f, R186 ;  /* 0x0000001fff447819 */ /* 0x000fe200000114ba */
[----:B------:R-:W2:Y:S01]  /*82f0*/  LDL.LU R199, [R1+0x40] ;  /* 0x0000400001c77983 */ /* 0x000ea20000300800 */
[----:B------:R-:W-:Y:S02]  /*8300*/  LEA R115, P1, R186, UR7, 0x2 ;  /* 0x00000007ba737c11 */ /* 0x000fe4000f8210ff */
[----:B------:R-:W-:Y:S02]  /*8310*/  LEA.HI.X R96, R171, UR8, R96, 0x2, P3 ;  /* 0x00000008ab607c11 */ /* 0x000fe400098f1460 */
[----:B------:R-:W-:Y:S01]  /*8320*/  SHF.R.S32.HI R66, RZ, 0x1f, R183 ;  /* 0x0000001fff427819 */ /* 0x000fe200000114b7 */
[----:B------:R-:W2:Y:S01]  /*8330*/  LDL.LU R171, [R1+0x44] ;  /* 0x0000440001ab7983 */ /* 0x000ea20000300800 */
[----:B------:R-:W-:Y:S02]  /*8340*/  LEA R113, P2, R183, UR7, 0x2 ;  /* 0x00000007b7717c11 */ /* 0x000fe4000f8410ff */
[----:B------:R-:W-:-:S02]  /*8350*/  SHF.R.S32.HI R64, RZ, 0x1f, R170 ;  /* 0x0000001fff407819 */ /* 0x000fc400000114aa */
[----:B------:R-:W-:Y:S02]  /*8360*/  LEA R99, P3, R170, UR7, 0x2 ;  /* 0x00000007aa637c11 */ /* 0x000fe4000f8610ff */
[----:B------:R-:W-:Y:S02]  /*8370*/  LEA.HI.X R70, R194, UR8, R70, 0x2, P0 ;  /* 0x00000008c2467c11 */ /* 0x000fe400080f1446 */
[----:B------:R-:W-:Y:S01]  /*8380*/  LEA.HI.X R68, R186, UR8, R68, 0x2, P1 ;  /* 0x00000008ba447c11 */ /* 0x000fe200088f1444 */
[----:B------:R-:W2:Y:S01]  /*8390*/  LDL.LU R194, [R1+0x48] ;  /* 0x0000480001c27983 */ /* 0x000ea20000300800 */
[----:B------:R-:W-:Y:S02]  /*83a0*/  LEA.HI.X R66, R183, UR8, R66, 0x2, P2 ;  /* 0x00000008b7427c11 */ /* 0x000fe400090f1442 */
[----:B------:R-:W-:Y:S01]  /*83b0*/  LEA.HI.X R64, R170, UR8, R64, 0x2, P3 ;  /* 0x00000008aa407c11 */ /* 0x000fe200098f1440 */
[----:B------:R-:W2:Y:S04]  /*83c0*/  LDL.LU R186, [R1+0x4c] ;  /* 0x00004c0001ba7983 */ /* 0x000ea80000300800 */
[----:B------:R-:W2:Y:S04]  /*83d0*/  LDL.LU R183, [R1+0x50] ;  /* 0x0000500001b77983 */ /* 0x000ea80000300800 */
[----:B------:R-:W2:Y:S01]  /*83e0*/  LDL.LU R170, [R1+0x54] ;  /* 0x0000540001aa7983 */ /* 0x000ea20000300800 */
[----:B-----5:R-:W-:-:S02]  /*83f0*/  SHF.R.S32.HI R62, RZ, 0x1f, R195 ;  /* 0x0000001fff3e7819 */ /* 0x020fc400000114c3 */
[----:B------:R-:W-:-:S04]  /*8400*/  LEA R97, P0, R195, UR7, 0x2 ;  /* 0x00000007c3617c11 */ /* 0x000fc8000f8010ff */
[----:B------:R-:W-:Y:S02]  /*8410*/  LEA.HI.X R62, R195, UR8, R62, 0x2, P0 ;  /* 0x00000008c33e7c11 */ /* 0x000fe400080f143e */
[----:B------:R-:W5:Y:S01]  /*8420*/  LDL.LU R195, [R1+0x58] ;  /* 0x0000580001c37983 */ /* 0x000f620000300800 */
[----:B------:R-:W-:Y:S02]  /*8430*/  SHF.R.S32.HI R60, RZ, 0x1f, R191 ;  /* 0x0000001fff3c7819 */ /* 0x000fe400000114bf */
[----:B------:R-:W-:-:S04]  /*8440*/  LEA R71, P1, R191, UR7, 0x2 ;  /* 0x00000007bf477c11 */ /* 0x000fc8000f8210ff */
[----:B------:R-:W-:Y:S02]  /*8450*/  LEA.HI.X R60, R191, UR8, R60, 0x2, P1 ;  /* 0x00000008bf3c7c11 */ /* 0x000fe400088f143c */
[----:B---3--:R-:W-:Y:S02]  /*8460*/  SHF.R.S32.HI R58, RZ, 0x1f, R187 ;  /* 0x0000001fff3a7819 */ /* 0x008fe400000114bb */
[C---:B------:R-:W-:Y:S02]  /*8470*/  LEA R69, P2, R187.reuse, UR7, 0x2 ;  /* 0x00000007bb457c11 */ /* 0x040fe4000f8410ff */
[----:B----4-:R-:W-:Y:S02]  /*8480*/  SHF.R.S32.HI R56, RZ, 0x1f, R182 ;  /* 0x0000001fff387819 */ /* 0x010fe400000114b6 */
[----:B------:R-:W-:Y:S02]  /*8490*/  LEA R67, P3, R182, UR7, 0x2 ;  /* 0x00000007b6437c11 */ /* 0x000fe4000f8610ff */
[----:B------:R-:W-:-:S02]  /*84a0*/  LEA.HI.X R58, R187, UR8, R58, 0x2, P2 ;  /* 0x00000008bb3a7c11 */ /* 0x000fc400090f143a */
[----:B------:R-:W-:Y:S01]  /*84b0*/  LEA.HI.X R56, R182, UR8, R56, 0x2, P3 ;  /* 0x00000008b6387c11 */ /* 0x000fe200098f1438 */
[----:B------:R-:W3:Y:S04]  /*84c0*/  LDL.LU R187, [R1+0x5c] ;  /* 0x00005c0001bb7983 */ /* 0x000ee80000300800 */
[----:B------:R-:W4:Y:S04]  /*84d0*/  LDL.LU R182, [R1+0x60] ;  /* 0x0000600001b67983 */ /* 0x000f280000300800 */
[----:B------:R-:W4:Y:S04]  /*84e0*/  LDL.LU R191, [R1+0x64] ;  /* 0x0000640001bf7983 */ /* 0x000f280000300800 */
[----:B------:R-:W4:Y:S01]  /*84f0*/  LDL.LU R181, [R1+0x68] ;  /* 0x0000680001b57983 */ /* 0x000f220000300800 */
[----:B--2---:R-:W-:-:S02]  /*8500*/  SHF.R.S32.HI R38, RZ, 0x1f, R166 ;  /* 0x0000001fff267819 */ /* 0x004fc400000114a6 */
[----:B------:R-:W-:Y:S01]  /*8510*/  LEA R65, P0, R166, UR7, 0x2 ;  /* 0x00000007a6417c11 */ /* 0x000fe2000f8010ff */
[----:B------:R-:W2:Y:S01]  /*8520*/  LDL.LU R168, [R1+0x6c] ;  /* 0x00006c0001a87983 */ /* 0x000ea20000300800 */
[----:B------:R-:W-:Y:S02]  /*8530*/  SHF.R.S32.HI R36, RZ, 0x1f, R198 ;  /* 0x0000001fff247819 */ /* 0x000fe400000114c6 */
[C---:B------:R-:W-:Y:S02]  /*8540*/  LEA R63, P1, R198.reuse, UR7, 0x2 ;  /* 0x00000007c63f7c11 */ /* 0x040fe4000f8210ff */
[----:B------:R-:W-:Y:S02]  /*8550*/  SHF.R.S32.HI R34, RZ, 0x1f, R199 ;  /* 0x0000001fff227819 */ /* 0x000fe400000114c7 */
[----:B------:R-:W-:Y:S02]  /*8560*/  LEA R61, P2, R199, UR7, 0x2 ;  /* 0x00000007c73d7c11 */ /* 0x000fe4000f8410ff */
[----:B------:R-:W-:-:S02]  /*8570*/  LEA.HI.X R36, R198, UR8, R36, 0x2, P1 ;  /* 0x00000008c6247c11 */ /* 0x000fc400088f1424 */
[----:B------:R-:W-:Y:S02]  /*8580*/  SHF.R.S32.HI R32, RZ, 0x1f, R171 ;  /* 0x0000001fff207819 */ /* 0x000fe400000114ab */
[----:B------:R-:W-:Y:S02]  /*8590*/  LEA R59, P3, R171, UR7, 0x2 ;  /* 0x00000007ab3b7c11 */ /* 0x000fe4000f8610ff */
[----:B------:R-:W-:Y:S02]  /*85a0*/  LEA.HI.X R38, R166, UR8, R38, 0x2, P0 ;  /* 0x00000008a6267c11 */ /* 0x000fe400080f1426 */
[----:B------:R-:W-:Y:S01]  /*85b0*/  LEA.HI.X R34, R199, UR8, R34, 0x2, P2 ;  /* 0x00000008c7227c11 */ /* 0x000fe200090f1422 */
[----:B------:R-:W2:Y:S01]  /*85c0*/  LDL.LU R166, [R1+0x70] ;  /* 0x0000700001a67983 */ /* 0x000ea20000300800 */
[----:B------:R-:W-:-:S03]  /*85d0*/  LEA.HI.X R32, R171, UR8, R32, 0x2, P3 ;  /* 0x00000008ab207c11 */ /* 0x000fc600098f1420 */
[----:B------:R-:W2:Y:S01]  /*85e0*/  LDL.LU R171, [R1+0x74] ;  /* 0x0000740001ab7983 */ /* 0x000ea20000300800 */
[----:B------:R-:W-:-:S03]  /*85f0*/  SHF.R.S32.HI R28, RZ, 0x1f, R186 ;  /* 0x0000001fff1c7819 */ /* 0x000fc600000114ba */
[----:B------:R-:W2:Y:S01]  /*8600*/  LDL.LU R198, [R1+0x78] ;  /* 0x0000780001c67983 */ /* 0x000ea20000300800 */
[----:B------:R-:W-:Y:S02]  /*8610*/  LEA R39, P1, R186, UR7, 0x2 ;  /* 0x00000007ba277c11 */ /* 0x000fe4000f8210ff */
[----:B------:R-:W-:Y:S02]  /*8620*/  SHF.R.S32.HI R26, RZ, 0x1f, R183 ;  /* 0x0000001fff1a7819 */ /* 0x000fe400000114b7 */
[----:B------:R-:W-:Y:S02]  /*8630*/  LEA R37, P2, R183, UR7, 0x2 ;  /* 0x00000007b7257c11 */ /* 0x000fe4000f8410ff */
[----:B------:R-:W-:Y:S02]  /*8640*/  SHF.R.S32.HI R24, RZ, 0x1f, R170 ;  /* 0x0000001fff187819 */ /* 0x000fe400000114aa */
[----:B------:R-:W-:Y:S02]  /*8650*/  LEA R35, P3, R170, UR7, 0x2 ;  /* 0x00000007aa237c11 */ /* 0x000fe4000f8610ff */
[----:B------:R-:W-:-:S02]  /*8660*/  LEA.HI.X R28, R186, UR8, R28, 0x2, P1 ;  /* 0x00000008ba1c7c11 */ /* 0x000fc400088f141c */
[----:B------:R-:W-:Y:S01]  /*8670*/  SHF.R.S32.HI R30, RZ, 0x1f, R194 ;  /* 0x0000001fff1e7819 */ /* 0x000fe200000114c2 */
[----:B------:R-:W2:Y:S01]  /*8680*/  LDL.LU R186, [R1+0x7c] ;  /* 0x00007c0001ba7983 */ /* 0x000ea20000300800 */
[----:B------:R-:W-:Y:S02]  /*8690*/  LEA R57, P0, R194, UR7, 0x2 ;  /* 0x00000007c2397c11 */ /* 0x000fe4000f8010ff */
[----:B------:R-:W-:Y:S02]  /*86a0*/  LEA.HI.X R26, R183, UR8, R26, 0x2, P2 ;  /* 0x00000008b71a7c11 */ /* 0x000fe400090f141a */
[----:B------:R-:W-:Y:S01]  /*86b0*/  LEA.HI.X R24, R170, UR8, R24, 0x2, P3 ;  /* 0x00000008aa187c11 */ /* 0x000fe200098f1418 */
[----:B------:R-:W2:Y:S01]  /*86c0*/  LDL.LU R183, [R1+0x80] ;  /* 0x0000800001b77983 */ /* 0x000ea20000300800 */
[----:B------:R-:W-:-:S03]  /*86d0*/  LEA.HI.X R30, R194, UR8, R30, 0x2, P0 ;  /* 0x00000008c21e7c11 */ /* 0x000fc600080f141e */
[----:B------:R-:W2:Y:S04]  /*86e0*/  LDL.LU R170, [R1+0x84] ;  /* 0x0000840001aa7983 */ /* 0x000ea80000300800 */
[----:B------:R-:W2:Y:S04]  /*86f0*/  LDL.LU R199, [R1+0x88] ;  /* 0x0000880001c77983 */ /* 0x000ea80000300800 */
[----:B------:R-:W2:Y:S01]  /*8700*/  LDL.LU R194, [R1+0x8c] ;  /* 0x00008c0001c27983 */ /* 0x000ea20000300800 */
[----:B-----5:R-:W-:Y:S02]  /*8710*/  SHF.R.S32.HI R22, RZ, 0x1f, R195 ;  /* 0x0000001fff167819 */ /* 0x020fe400000114c3 */
        /* <DEDUP_REMOVED lines=8> */
[----:B------:R-:W3:Y:S01]  /*87a0*/  LDL.LU R187, [R1+0x90] ;  /* 0x0000900001bb7983 */ /* 0x000ee20000300800 */
[----:B------:R-:W-:Y:S02]  /*87b0*/  SHF.R.S32.HI R16, RZ, 0x1f, R191 ;  /* 0x0000001fff107819 */ /* 0x000fe400000114bf */
[C---:B------:R-:W-:Y:S01]  /*87c0*/  LEA R27, P3, R191.reuse, UR7, 0x2 ;  /* 0x00000007bf1b7c11 */ /* 0x040fe2000f8610ff */
[----:B------:R-:W4:Y:S03]  /*87d0*/  LDL.LU R182, [R1+0x94] ;  /* 0x0000940001b67983 */ /* 0x000f260000300800 */
[----:B------:R-:W-:Y:S01]  /*87e0*/  LEA.HI.X R16, R191, UR8, R16, 0x2, P3 ;  /* 0x00000008bf107c11 */ /* 0x000fe200098f1410 */
[----:B------:R-:W5:Y:S04]  /*87f0*/  LDL.LU R195, [R1+0x98] ;  /* 0x0000980001c37983 */ /* 0x000f680000300800 */
[----:B------:R-:W5:Y:S01]  /*8800*/  LDL.LU R191, [R1+0x9c] ;  /* 0x00009c0001bf7983 */ /* 0x000f620000300800 */
[----:B------:R-:W-:Y:S01]  /*8810*/  IMAD R8, R5, 0x100, R8 ;  /* 0x0000010005087824 */ /* 0x000fe200078e0208 */
[----:B------:R-:W-:-:S02]  /*8820*/  SHF.R.S32.HI R5, RZ, 0x1f, R181 ;  /* 0x0000001fff057819 */ /* 0x000fc400000114b5 */
[----:B--2---:R-:W-:Y:S02]  /*8830*/  SHF.R.S32.HI R3, RZ, 0x1f, R168 ;  /* 0x0000001fff037819 */ /* 0x004fe400000114a8 */
[----:B------:R-:W-:Y:S02]  /*8840*/  LEA R25, P0, R181, UR7, 0x2 ;  /* 0x00000007b5197c11 */ /* 0x000fe4000f8010ff */
[----:B------:R-:W-:Y:S02]  /*8850*/  LEA R23, P1, R168, UR7, 0x2 ;  /* 0x00000007a8177c11 */ /* 0x000fe4000f8210ff */
[----:B------:R-:W-:Y:S02]  /*8860*/  SHF.R.S32.HI R167, RZ, 0x1f, R166 ;  /* 0x0000001fffa77819 */ /* 0x000fe400000114a6 */
[----:B------:R-:W-:Y:S02]  /*8870*/  LEA R21, P2, R166, UR7, 0x2 ;  /* 0x00000007a6157c11 */ /* 0x000fe4000f8410ff */
[----:B------:R-:W-:-:S02]  /*8880*/  SHF.R.S32.HI R169, RZ, 0x1f, R171 ;  /* 0x0000001fffa97819 */ /* 0x000fc400000114ab */
[----:B------:R-:W-:Y:S02]  /*8890*/  LEA R19, P3, R171, UR7, 0x2 ;  /* 0x00000007ab137c11 */ /* 0x000fe4000f8610ff */
[----:B------:R-:W-:Y:S02]  /*88a0*/  LEA.HI.X R5, R181, UR8, R5, 0x2, P0 ;  /* 0x00000008b5057c11 */ /* 0x000fe400080f1405 */
[----:B------:R-:W-:Y:S02]  /*88b0*/  LEA.HI.X R3, R168, UR8, R3, 0x2, P1 ;  /* 0x00000008a8037c11 */ /* 0x000fe400088f1403 */
[----:B------:R-:W-:Y:S02]  /*88c0*/  LEA.HI.X R167, R166, UR8, R167, 0x2, P2 ;  /* 0x00000008a6a77c11 */ /* 0x000fe400090f14a7 */
[----:B------:R-:W-:Y:S02]  /*88d0*/  LEA.HI.X R169, R171, UR8, R169, 0x2, P3 ;  /* 0x00000008aba97c11 */ /* 0x000fe400098f14a9 */
[----:B------:R-:W-:-:S02]  /*88e0*/  SHF.R.S32.HI R171, RZ, 0x1f, R198 ;  /* 0x0000001fffab7819 */ /* 0x000fc400000114c6 */
        /* <DEDUP_REMOVED lines=12> */
[C---:B------:R-:W-:Y:S02]  /*89b0*/  LEA R170, P1, R194.reuse, UR7, 0x2 ;  /* 0x00000007c2aa7c11 */ /* 0x040fe4000f8210ff */
[----:B------:R-:W-:Y:S02]  /*89c0*/  SHF.R.S32.HI R183, RZ, 0x1f, R199 ;  /* 0x0000001fffb77819 */ /* 0x000fe400000114c7 */
[C---:B------:R-:W-:Y:S02]  /*89d0*/  LEA R168, P0, R199.reuse, UR7, 0x2 ;  /* 0x00000007c7a87c11 */ /* 0x040fe4000f8010ff */
[----:B------:R-:W-:Y:S02]  /*89e0*/  LEA.HI.X R184, R194, UR8, R184, 0x2, P1 ;  /* 0x00000008c2b87c11 */ /* 0x000fe400088f14b8 */
[----:B------:R-:W-:Y:S02]  /*89f0*/  LEA.HI.X R183, R199, UR8, R183, 0x2, P0 ;  /* 0x00000008c7b77c11 */ /* 0x000fe400080f14b7 */
[----:B------:R-:W-:-:S02]  /*8a00*/  IADD3 R212, P4, R212, c[0x0][0x168], RZ ;  /* 0x00005a00d4d47a10 */ /* 0x000fc40007f9e0ff */
[----:B------:R-:W-:Y:S02]  /*8a10*/  IADD3 R214, P5, R214, c[0x0][0x168], RZ ;  /* 0x00005a00d6d67a10 */ /* 0x000fe40007fbe0ff */
[----:B------:R-:W-:Y:S02]  /*8a20*/  IADD3.X R211, R211, c[0x0][0x16c], RZ, P4, !PT ;  /* 0x00005b00d3d37a10 */ /* 0x000fe400027fe4ff */
[----:B------:R-:W-:Y:S02]  /*8a30*/  IADD3 R224, P4, R224, c[0x0][0x168], RZ ;  /* 0x00005a00e0e07a10 */ /* 0x000fe40007f9e0ff */
[----:B------:R-:W-:Y:S02]  /*8a40*/  IADD3.X R213, R213, c[0x0][0x16c], RZ, P5, !PT ;  /* 0x00005b00d5d57a10 */ /* 0x000fe40002ffe4ff */
[----:B------:R-:W-:Y:S02]  /*8a50*/  IADD3 R226, P5, R226, c[0x0][0x168], RZ ;  /* 0x00005a00e2e27a10 */ /* 0x000fe40007fbe0ff */
[----:B------:R-:W-:-:S02]  /*8a60*/  IADD3.X R223, R223, c[0x0][0x16c], RZ, P4, !PT ;  /* 0x00005b00dfdf7a10 */ /* 0x000fc400027fe4ff */
[----:B------:R-:W-:Y:S02]  /*8a70*/  IADD3 R236, P4, R236, c[0x0][0x168], RZ ;  /* 0x00005a00ecec7a10 */ /* 0x000fe40007f9e0ff */
[----:B------:R-:W-:Y:S02]  /*8a80*/  IADD3.X R225, R225, c[0x0][0x16c], RZ, P5, !PT ;  /* 0x00005b00e1e17a10 */ /* 0x000fe40002ffe4ff */
[----:B------:R-:W-:Y:S02]  /*8a90*/  IADD3 R238, P5, R238, c[0x0][0x168], RZ ;  /* 0x00005a00eeee7a10 */ /* 0x000fe40007fbe0ff */
[----:B------:R-:W-:Y:S02]  /*8aa0*/  IADD3.X R235, R235, c[0x0][0x16c], RZ, P4, !PT ;  /* 0x00005b00ebeb7a10 */ /* 0x000fe400027fe4ff */
[----:B------:R-:W-:Y:S02]  /*8ab0*/  IADD3 R248, P4, R248, c[0x0][0x168], RZ ;  /* 0x00005a00f8f87a10 */ /* 0x000fe40007f9e0ff */
[----:B------:R-:W-:-:S02]  /*8ac0*/  IADD3.X R237, R237, c[0x0][0x16c], RZ, P5, !PT ;  /* 0x00005b00eded7a10 */ /* 0x000fc40002ffe4ff */
[----:B------:R-:W-:Y:S02]  /*8ad0*/  SHF.R.S32.HI R165, RZ, 0x6, R165 ;  /* 0x00000006ffa57819 */ /* 0x000fe400000114a5 */
[----:B------:R-:W-:Y:S02]  /*8ae0*/  IADD3 R250, P5, R250, c[0x0][0x168], RZ ;  /* 0x00005a00fafa7a10 */ /* 0x000fe40007fbe0ff */
[----:B------:R-:W-:Y:S02]  /*8af0*/  IADD3.X R247, R247, c[0x0][0x16c], RZ, P4, !PT ;  /* 0x00005b00f7f77a10 */ /* 0x000fe400027fe4ff */
[----:B------:R-:W-:Y:S02]  /*8b00*/  IADD3 R149, P4, R149, c[0x0][0x168], RZ ;  /* 0x00005a0095957a10 */ /* 0x000fe40007f9e0ff */
[----:B------:R-:W-:Y:S02]  /*8b10*/  IADD3.X R249, R249, c[0x0][0x16c], RZ, P5, !PT ;  /* 0x00005b00f9f97a10 */ /* 0x000fe40002ffe4ff */
[----:B------:R-:W-:-:S02]  /*8b20*/  IADD3 R148, P5, R148, c[0x0][0x168], RZ ;  /* 0x00005a0094947a10 */ /* 0x000fc40007fbe0ff */
[----:B------:R-:W-:Y:S02]  /*8b30*/  IADD3.X R98, R98, c[0x0][0x16c], RZ, P4, !PT ;  /* 0x00005b0062627a10 */ /* 0x000fe400027fe4ff */
        /* <DEDUP_REMOVED lines=15> */
[C---:B------:R-:W-:Y:S02]  /*8c30*/  LOP3.LUT R199, R202.reuse, 0x3c, RZ, 0xfc, !PT ;  /* 0x0000003ccac77812 */ /* 0x040fe400078efcff */
[----:B------:R-:W-:-:S02]  /*8c40*/  LOP3.LUT R194, R202, 0x3a, RZ, 0xfc, !PT ;  /* 0x0000003acac27812 */ /* 0x000fc400078efcff */
[----:B------:R-:W-:Y:S02]  /*8c50*/  LOP3.LUT R198, R202, 0x36, RZ, 0xfc, !PT ;  /* 0x00000036cac67812 */ /* 0x000fe400078efcff */
[----:B---3--:R-:W-:Y:S02]  /*8c60*/  SHF.R.S32.HI R185, RZ, 0x1f, R187 ;  /* 0x0000001fffb97819 */ /* 0x008fe400000114bb */
[C---:B------:R-:W-:Y:S02]  /*8c70*/  LEA R172, P2, R187.reuse, UR7, 0x2 ;  /* 0x00000007bbac7c11 */ /* 0x040fe4000f8410ff */
[----:B----4-:R-:W-:Y:S02]  /*8c80*/  SHF.R.S32.HI R186, RZ, 0x1f, R182 ;  /* 0x0000001fffba7819 */ /* 0x010fe400000114b6 */
[----:B------:R-:W-:Y:S02]  /*8c90*/  LEA R174, P3, R182, UR7, 0x2 ;  /* 0x00000007b6ae7c11 */ /* 0x000fe4000f8610ff */
[----:B------:R-:W-:-:S02]  /*8ca0*/  LEA.HI.X R185, R187, UR8, R185, 0x2, P2 ;  /* 0x00000008bbb97c11 */ /* 0x000fc400090f14b9 */
[----:B------:R-:W-:Y:S02]  /*8cb0*/  LEA.HI.X R186, R182, UR8, R186, 0x2, P3 ;  /* 0x00000008b6ba7c11 */ /* 0x000fe400098f14ba */
[----:B-----5:R-:W-:Y:S02]  /*8cc0*/  SHF.R.S32.HI R188, RZ, 0x1f, R191 ;  /* 0x0000001fffbc7819 */ /* 0x020fe400000114bf */
[----:B------:R-:W-:Y:S02]  /*8cd0*/  LEA R182, P1, R191, UR7, 0x2 ;  /* 0x00000007bfb67c11 */ /* 0x000fe4000f8210ff */
[----:B------:R-:W-:Y:S02]  /*8ce0*/  SHF.R.S32.HI R187, RZ, 0x1f, R195 ;  /* 0x0000001fffbb7819 */ /* 0x000fe400000114c3 */
[----:B------:R-:W-:Y:S02]  /*8cf0*/  LEA R180, P0, R195, UR7, 0x2 ;  /* 0x00000007c3b47c11 */ /* 0x000fe4000f8010ff */
[----:B------:R-:W-:-:S02]  /*8d00*/  LEA.HI.X R188, R191, UR8, R188, 0x2, P1 ;  /* 0x00000008bfbc7c11 */ /* 0x000fc400088f14bc */
[----:B------:R-:W-:Y:S02]  /*8d10*/  IADD3 R204, P2, R204, c[0x0][0x168], RZ ;  /* 0x00005a00cccc7a10 */ /* 0x000fe40007f5e0ff */
[----:B------:R-:W-:Y:S02]  /*8d20*/  LEA.HI.X R187, R195, UR8, R187, 0x2, P0 ;  /* 0x00000008c3bb7c11 */ /* 0x000fe400080f14bb */
[----:B------:R-:W-:Y:S02]  /*8d30*/  IADD3 R208, P1, R208, c[0x0][0x168], RZ ;  /* 0x00005a00d0d07a10 */ /* 0x000fe40007f3e0ff */
[----:B------:R-:W-:Y:S02]  /*8d40*/  IADD3 R210, P0, R210, c[0x0][0x168], RZ ;  /* 0x00005a00d2d27a10 */ /* 0x000fe40007f1e0ff */
[----:B------:R-:W-:Y:S02]  /*8d50*/  IADD3.X R203, R203, c[0x0][0x16c], RZ, P2, !PT ;  /* 0x00005b00cbcb7a10 */ /* 0x000fe400017fe4ff */
[----:B------:R-:W-:-:S02]  /*8d60*/  IADD3 R216, P3, R216, c[0x0][0x168], RZ ;  /* 0x00005a00d8d87a10 */ /* 0x000fc40007f7e0ff */
[----:B------:R-:W-:Y:S02]  /*8d70*/  IADD3 R218, P2, R218, c[0x0][0x168], RZ ;  /* 0x00005a00dada7a10 */ /* 0x000fe40007f5e0ff */
[----:B------:R-:W-:Y:S02]  /*8d80*/  IADD3.X R207, R207, c[0x0][0x16c], RZ, P1, !PT ;  /* 0x00005b00cfcf7a10 */ /* 0x000fe40000ffe4ff */
[----:B------:R-:W-:Y:S02]  /*8d90*/  IADD3 R220, P1, R220, c[0x0][0x168], RZ ;  /* 0x00005a00dcdc7a10 */ /* 0x000fe40007f3e0ff */
[----:B------:R-:W-:Y:S02]  /*8da0*/  IADD3.X R209, R209, c[0x0][0x16c], RZ, P0, !PT ;  /* 0x00005b00d1d17a10 */ /* 0x000fe400007fe4ff */
[----:B------:R-:W-:Y:S02]  /*8db0*/  IADD3 R222, P0, R222, c[0x0][0x168], RZ ;  /* 0x00005a00dede7a10 */ /* 0x000fe40007f1e0ff */
[----:B------:R-:W-:-:S02]  /*8dc0*/  IADD3.X R215, R215, c[0x0][0x16c], RZ, P3, !PT ;  /* 0x00005b00d7d77a10 */ /* 0x000fc40001ffe4ff */
[----:B------:R-:W-:Y:S02]  /*8dd0*/  IADD3.X R217, R217, c[0x0][0x16c], RZ, P2, !PT ;  /* 0x00005b00d9d97a10 */ /* 0x000fe400017fe4ff */
[----:B------:R-:W-:Y:S02]  /*8de0*/  IADD3 R228, P3, R228, c[0x0][0x168], RZ ;  /* 0x00005a00e4e47a10 */ /* 0x000fe40007f7e0ff */
[----:B------:R-:W-:Y:S02]  /*8df0*/  IADD3 R230, P2, R230, c[0x0][0x168], RZ ;  /* 0x00005a00e6e67a10 */ /* 0x000fe40007f5e0ff */
[----:B------:R-:W-:Y:S02]  /*8e00*/  IADD3.X R219, R219, c[0x0][0x16c], RZ, P1, !PT ;  /* 0x00005b00dbdb7a10 */ /* 0x000fe40000ffe4ff */
[----:B------:R-:W-:Y:S02]  /*8e10*/  IADD3 R232, P1, R232, c[0x0][0x168], RZ ;  /* 0x00005a00e8e87a10 */ /* 0x000fe40007f3e0ff */
[----:B------:R-:W-:-:S02]  /*8e20*/  IADD3.X R221, R221, c[0x0][0x16c], RZ, P0, !PT ;  /* 0x00005b00dddd7a10 */ /* 0x000fc400007fe4ff */
[----:B------:R-:W-:Y:S02]  /*8e30*/  IADD3 R234, P0, R234, c[0x0][0x168], RZ ;  /* 0x00005a00eaea7a10 */ /* 0x000fe40007f1e0ff */
[----:B------:R-:W-:Y:S02]  /*8e40*/  IADD3.X R227, R227, c[0x0][0x16c], RZ, P3, !PT ;  /* 0x00005b00e3e37a10 */ /* 0x000fe40001ffe4ff */
[----:B------:R-:W-:Y:S02]  /*8e50*/  IADD3.X R229, R229, c[0x0][0x16c], RZ, P2, !PT ;  /* 0x00005b00e5e57a10 */ /* 0x000fe400017fe4ff */
[----:B------:R-:W-:Y:S02]  /*8e60*/  IADD3 R240, P3, R240, c[0x0][0x168], RZ ;  /* 0x00005a00f0f07a10 */ /* 0x000fe40007f7e0ff */
[----:B------:R-:W-:Y:S02]  /*8e70*/  IADD3 R242, P2, R242, c[0x0][0x168], RZ ;  /* 0x00005a00f2f27a10 */ /* 0x000fe40007f5e0ff */
[----:B------:R-:W-:-:S02]  /*8e80*/  IADD3.X R231, R231, c[0x0][0x16c], RZ, P1, !PT ;  /* 0x00005b00e7e77a10 */ /* 0x000fc40000ffe4ff */
[----:B------:R-:W-:Y:S02]  /*8e90*/  IADD3 R244, P1, R244, c[0x0][0x168], RZ ;  /* 0x00005a00f4f47a10 */ /* 0x000fe40007f3e0ff */
[----:B------:R-:W-:Y:S01]  /*8ea0*/  IADD3.X R233, R233, c[0x0][0x16c], RZ, P0, !PT ;  /* 0x00005b00e9e97a10 */ /* 0x000fe200007fe4ff */
[----:B------:R-:W-:Y:S01]  /*8eb0*/  IMAD.IADD R191, R8, 0x1, R9 ;  /* 0x0000000108bf7824 */ /* 0x000fe200078e0209 */
[----:B------:R-:W-:Y:S02]  /*8ec0*/  IADD3 R246, P0, R246, c[0x0][0x168], RZ ;  /* 0x00005a00f6f67a10 */ /* 0x000fe40007f1e0ff */
[----:B------:R-:W-:Y:S02]  /*8ed0*/  IADD3.X R239, R239, c[0x0][0x16c], RZ, P3, !PT ;  /* 0x00005b00efef7a10 */ /* 0x000fe40001ffe4ff */
[----:B------:R-:W-:Y:S02]  /*8ee0*/  IADD3.X R241, R241, c[0x0][0x16c], RZ, P2, !PT ;  /* 0x00005b00f1f17a10 */ /* 0x000fe400017fe4ff */
[----:B------:R-:W-:-:S02]  /*8ef0*/  IADD3 R252, P3, R252, c[0x0][0x168], RZ ;  /* 0x00005a00fcfc7a10 */ /* 0x000fc40007f7e0ff */
[----:B------:R-:W-:Y:S02]  /*8f00*/  IADD3 R164, P2, R164, c[0x0][0x168], RZ ;  /* 0x00005a00a4a47a10 */ /* 0x000fe40007f5e0ff */
[----:B------:R-:W-:Y:S02]  /*8f10*/  IADD3.X R243, R243, c[0x0][0x16c], RZ, P1, !PT ;  /* 0x00005b00f3f37a10 */ /* 0x000fe40000ffe4ff */
[----:B------:R-:W-:Y:S02]  /*8f20*/  IADD3 R151, P1, R151, c[0x0][0x168], RZ ;  /* 0x00005a0097977a10 */ /* 0x000fe40007f3e0ff */
[----:B------:R-:W-:Y:S01]  /*8f30*/  IADD3.X R245, R245, c[0x0][0x16c], RZ, P0, !PT ;  /* 0x00005b00f5f57a10 */ /* 0x000fe200007fe4ff */
[----:B------:R-:W-:Y:S01]  /*8f40*/  STL [R1+0x140], R191 ;  /* 0x000140bf01007387 */ /* 0x000fe20000100800 */
[----:B------:R-:W-:Y:S02]  /*8f50*/  IADD3 R150, P0, R150, c[0x0][0x168], RZ ;  /* 0x00005a0096967a10 */ /* 0x000fe40007f1e0ff */
[----:B------:R-:W-:Y:S01]  /*8f60*/  IADD3.X R251, R251, c[0x0][0x16c], RZ, P3, !PT ;  /* 0x00005b00fbfb7a10 */ /* 0x000fe20001ffe4ff */
[----:B------:R-:W-:Y:S01]  /*8f70*/  STL [R1+0x148], R165 ;  /* 0x000148a501007387 */ /* 0x000fe20000100800 */
[----:B------:R-:W-:-:S02]  /*8f80*/  IADD3 R135, P3, R135, c[0x0][0x168], RZ ;  /* 0x00005a0087877a10 */ /* 0x000fc40007f7e0ff */
[----:B------:R-:W-:Y:S01]  /*8f90*/  IADD3.X R134, R134, c[0x0][0x16c], RZ, P2, !PT ;  /* 0x00005b0086867a10 */ /* 0x000fe200017fe4ff */
[----:B------:R-:W-:Y:S01]  /*8fa0*/  STL [R1+0x4], R164 ;  /* 0x000004a401007387 */ /* 0x000fe20000100800 */
[----:B------:R-:W-:-:S03]  /*8fb0*/  IADD3 R115, P2, R115, c[0x0][0x168], RZ ;  /* 0x00005a0073737a10 */ /* 0x000fc60007f5e0ff */
[----:B------:R-:W-:Y:S01]  /*8fc0*/  STL [R1+0xc], R151 ;  /* 0x00000c9701007387 */ /* 0x000fe20000100800 */
[----:B------:R-:W-:-:S03]  /*8fd0*/  IADD3.X R114, R114, c[0x0][0x16c], RZ, P1, !PT ;  /* 0x00005b0072727a10 */ /* 0x000fc60000ffe4ff */
[----:B------:R-:W-:Y:S01]  /*8fe0*/  STL [R1+0x14], R150 ;  /* 0x0000149601007387 */ /* 0x000fe20000100800 */
[----:B------:R-:W-:-:S03]  /*8ff0*/  IADD3 R113, P1, R113, c[0x0][0x168], RZ ;  /* 0x00005a0071717a10 */ /* 0x000fc60007f3e0ff */
[----:B------:R-:W-:Y:S01]  /*9000*/  STL [R1+0x1c], R149 ;  /* 0x00001c9501007387 */ /* 0x000fe20000100800 */
[----:B------:R-:W-:-:S03]  /*9010*/  IADD3.X R112, R112, c[0x0][0x16c], RZ, P0, !PT ;  /* 0x00005b0070707a10 */ /* 0x000fc600007fe4ff */
[----:B------:R-:W-:Y:S01]  /*9020*/  STL [R1+0x24], R148 ;  /* 0x0000249401007387 */ /* 0x000fe20000100800 */
[----:B------:R-:W-:-:S03]  /*9030*/  IADD3 R99, P0, R99, c[0x0][0x168], RZ ;  /* 0x00005a0063637a10 */ /* 0x000fc60007f1e0ff */
[----:B------:R-:W-:Y:S04]  /*9040*/  STL [R1+0x2c], R135 ;  /* 0x00002c8701007387 */ /* 0x000fe80000100800 */
[----:B------:R-:W-:Y:S04]  /*9050*/  STL [R1], R134 ;  /* 0x0000008601007387 */ /* 0x000fe80000100800 */
        /* <DEDUP_REMOVED lines=17> */
[----:B------:R-:W-:Y:S04]  /*9170*/  STL [R1+0x28], R70 ;  /* 0x0000284601007387 */ /* 0x000fe80000100800 */
[----:B------:R-:W-:Y:S04]  /*9180*/  STL [R1+0x5c], R69 ;  /* 0x00005c4501007387 */ /* 0x000fe80000100800 */
[----:B------:R-:W-:Y:S04]  /*9190*/  STL [R1+0x30], R68 ;  /* 0x0000304401007387 */ /* 0x000fe80000100800 */
        /* <DEDUP_REMOVED lines=54> */
[----:B------:R-:W-:Y:S04]  /*9500*/  STL [R1+0xb0], R20 ;  /* 0x0000b01401007387 */ /* 0x000fe80000100800 */
[----:B------:R-:W-:Y:S04]  /*9510*/  STL [R1+0xe4], R19 ;  /* 0x0000e41301007387 */ /* 0x000fe80000100800 */
[----:B------:R-:W-:Y:S04]  /*9520*/  STL [R1+0xb8], R18 ;  /* 0x0000b81201007387 */ /* 0x000fe80000100800 */
[----:B------:R-:W-:Y:S04]  /*9530*/  STL [R1+0xec], R17 ;  /* 0x0000ec1101007387 */ /* 0x000fe80000100800 */
[----:B------:R-:W-:Y:S04]  /*9540*/  STL [R1+0xc0], R16 ;  /* 0x0000c01001007387 */ /* 0x000fe80000100800 */
[----:B------:R-:W-:Y:S04]  /*9550*/  STL [R1+0xf4], R6 ;  /* 0x0000f40601007387 */ /* 0x000fe80000100800 */
[----:B------:R1:W-:Y:S04]  /*9560*/  STL [R1+0xc8], R5 ;  /* 0x0000c80501007387 */ /* 0x0003e80000100800 */
[----:B------:R2:W-:Y:S04]  /*9570*/  STL [R1+0xfc], R4 ;  /* 0x0000fc0401007387 */ /* 0x0005e80000100800 */
[----:B------:R3:W-:Y:S01]  /*9580*/  STL [R1+0xd0], R3 ;  /* 0x0000d00301007387 */ /* 0x0007e20000100800 */
[----:B-1----:R-:W-:-:S02]  /*9590*/  IADD3 R5, P0, R166, c[0x0][0x168], RZ ;  /* 0x00005a00a6057a10 */ /* 0x002fc40007f1e0ff */
[----:B--2---:R-:W-:-:S03]  /*95a0*/  IADD3.X R4, R167, c[0x0][0x16c], RZ, P4, !PT ;  /* 0x00005b00a7047a10 */ /* 0x004fc600027fe4ff */
[----:B------:R1:W-:Y:S01]  /*95b0*/  STL [R1+0x104], R5 ;  /* 0x0001040501007387 */ /* 0x0003e20000100800 */
[----:B---3--:R-:W-:-:S03]  /*95c0*/  IADD3 R3, P4, R168, c[0x0][0x168], RZ ;  /* 0x00005a00a8037a10 */ /* 0x008fc60007f9e0ff */
[----:B------:R2:W-:Y:S04]  /*95d0*/  STL [R1+0xd8], R4 ;  /* 0x0000d80401007387 */ /* 0x0005e80000100800 */
[----:B------:R3:W-:Y:S01]  /*95e0*/  STL [R1+0x10c], R3 ;  /* 0x00010c0301007387 */ /* 0x0007e20000100800 */
[----:B-1----:R-:W-:Y:S02]  /*95f0*/  IADD3.X R5, R169, c[0x0][0x16c], RZ, P5, !PT ;  /* 0x00005b00a9057a10 */ /* 0x002fe40002ffe4ff */
[----:B--2---:R-:W-:-:S03]  /*9600*/  IADD3 R4, P5, R170, c[0x0][0x168], RZ ;  /* 0x00005a00aa047a10 */ /* 0x004fc60007fbe0ff */
[----:B------:R1:W-:Y:S01]  /*9610*/  STL [R1+0xe0], R5 ;  /* 0x0000e00501007387 */ /* 0x0003e20000100800 */
[----:B---3--:R-:W-:-:S03]  /*9620*/  IADD3.X R3, R171, c[0x0][0x16c], RZ, P3, !PT ;  /* 0x00005b00ab037a10 */ /* 0x008fc60001ffe4ff */
[----:B------:R2:W-:Y:S04]  /*9630*/  STL [R1+0x114], R4 ;  /* 0x0001140401007387 */ /* 0x0005e80000100800 */
[----:B------:R3:W-:Y:S01]  /*9640*/  STL [R1+0xe8], R3 ;  /* 0x0000e80301007387 */ /* 0x0007e20000100800 */
[----:B-1----:R-:W-:Y:S02]  /*9650*/  IADD3 R5, P3, R172, c[0x0][0x168], RZ ;  /* 0x00005a00ac057a10 */ /* 0x002fe40007f7e0ff */
        /* <DEDUP_REMOVED lines=15> */
[----:B------:R2:W-:Y:S01]  /*9750*/  STL [R1+0x108], R4 ;  /* 0x0001080401007387 */ /* 0x0005e20000100800 */
[----:B------:R-:W-:-:S03]  /*9760*/  LOP3.LUT R195, R202, 0x3e, RZ, 0xfc, !PT ;  /* 0x0000003ecac37812 */ /* 0x000fc600078efcff */
[----:B------:R3:W-:Y:S01]  /*9770*/  STL [R1+0x13c], R3 ;  /* 0x00013c0301007387 */ /* 0x0007e20000100800 */
[----:B-1----:R-:W-:Y:S02]  /*9780*/  IADD3.X R5, R184, c[0x0][0x16c], RZ, P5, !PT ;  /* 0x00005b00b8057a10 */ /* 0x002fe40002ffe4ff */
[----:B--2---:R-:W-:-:S03]  /*9790*/  IADD3.X R4, R185, c[0x0][0x16c], RZ, P3, !PT ;  /* 0x00005b00b9047a10 */ /* 0x004fc60001ffe4ff */
[----:B------:R1:W-:Y:S01]  /*97a0*/  STL [R1+0x110], R5 ;  /* 0x0001100501007387 */ /* 0x0003e20000100800 */
[----:B---3--:R-:W-:-:S03]  /*97b0*/  IADD3.X R3, R186, c[0x0][0x16c], RZ, P2, !PT ;  /* 0x00005b00ba037a10 */ /* 0x008fc600017fe4ff */
[----:B------:R2:W-:Y:S01]  /*97c0*/  STL [R1+0x118], R4 ;  /* 0x0001180401007387 */ /* 0x0005e20000100800 */
[----:B------:R-:W-:Y:S01]  /*97d0*/  IMAD R8, R195, c[0x0][0x188], RZ ;  /* 0x00006200c3087a24 */ /* 0x000fe200078e02ff */
[----:B------:R-:W-:Y:S02]  /*97e0*/  LOP3.LUT R195, R202, 0x38, RZ, 0xfc, !PT ;  /* 0x00000038cac37812 */ /* 0x000fe400078efcff */
[----:B------:R3:W-:Y:S01]  /*97f0*/  STL [R1+0x120], R3 ;  /* 0x0001200301007387 */ /* 0x0007e20000100800 */
[----:B-1----:R-:W-:Y:S02]  /*9800*/  IADD3.X R5, R187, c[0x0][0x16c], RZ, P1, !PT ;  /* 0x00005b00bb057a10 */ /* 0x002fe40000ffe4ff */
[----:B--2---:R-:W-:-:S03]  /*9810*/  IADD3.X R4, R188, c[0x0][0x16c], RZ, P0, !PT ;  /* 0x00005b00bc047a10 */ /* 0x004fc600007fe4ff */
[----:B------:R1:W-:Y:S01]  /*9820*/  STL [R1+0x128], R5 ;  /* 0x0001280501007387 */ /* 0x0003e20000100800 */
[----:B---3--:R-:W-:-:S03]  /*9830*/  IADD3.X R3, R189, c[0x0][0x164], RZ, P4, !PT ;  /* 0x00005900bd037a10 */ /* 0x008fc600027fe4ff */
[----:B------:R2:W-:Y:S01]  /*9840*/  STL [R1+0x130], R4 ;  /* 0x0001300401007387 */ /* 0x0005e20000100800 */
[----:B------:R-:W-:Y:S01]  /*9850*/  IMAD R8, R199, c[0x0][0x188], RZ ;  /* 0x00006200c7087a24 */ /* 0x000fe200078e02ff */
[----:B------:R-:W-:Y:S01]  /*9860*/  LOP3.LUT R199, R202, 0x34, RZ, 0xfc, !PT ;  /* 0x00000034cac77812 */ /* 0x000fe200078efcff */
[----:B------:R-:W-:Y:S01]  /*9870*/  IMAD R9, R194, c[0x0][0x188], RZ ;  /* 0x00006200c2097a24 */ /* 0x000fe200078e02ff */
[----:B------:R3:W-:Y:S01]  /*9880*/  STL [R1+0x138], R3 ;  /* 0x0001380301007387 */ /* 0x0007e20000100800 */
[----:B-1----:R-:W-:Y:S01]  /*9890*/  IADD3 R5, R165, -0x2, RZ ;  /* 0xfffffffea5057810 */ /* 0x002fe20007ffe0ff */
[----:B------:R-:W-:Y:S01]  /*98a0*/  IMAD R8, R195, c[0x0][0x188], RZ ;  /* 0x00006200c3087a24 */ /* 0x000fe200078e02ff */
[----:B------:R-:W-:Y:S02]  /*98b0*/  LOP3.LUT R194, R202, 0x32, RZ, 0xfc, !PT ;  /* 0x00000032cac27812 */ /* 0x000fe400078efcff */
[----:B--2---:R-:W-:Y:S02]  /*98c0*/  LOP3.LUT R4, R192, 0x20, RZ, 0x3c, !PT ;  /* 0x00000020c0047812 */ /* 0x004fe400078e3cff */
[----:B------:R-:W-:-:S02]  /*98d0*/  LOP3.LUT R195, R202, 0x30, RZ, 0xfc, !PT ;  /* 0x00000030cac37812 */ /* 0x000fc400078efcff */
[----:B---3--:R-:W-:Y:S01]  /*98e0*/  LOP3.LUT R3, R191, 0x40, RZ, 0x3c, !PT ;  /* 0x00000040bf037812 */ /* 0x008fe200078e3cff */
[----:B------:R1:W-:Y:S01]  /*98f0*/  STL [R1+0x1b4], R5 ;  /* 0x0001b40501007387 */ /* 0x0003e20000100800 */
[----:B------:R-:W-:Y:S01]  /*9900*/  IMAD R8, R198, c[0x0][0x188], RZ ;  /* 0x00006200c6087a24 */ /* 0x000fe200078e02ff */
[C---:B------:R-:W-:Y:S02]  /*9910*/  LOP3.LUT R198, R202.reuse, 0x2e, RZ, 0xfc, !PT ;  /* 0x0000002ecac67812 */ /* 0x040fe400078efcff */
[----:B------:R1:W-:Y:S01]  /*9920*/  STL [R1+0x1b0], R4 ;  /* 0x0001b00401007387 */ /* 0x0003e20000100800 */
[----:B------:R-:W-:Y:S01]  /*9930*/  IMAD R10, R199, c[0x0][0x188], RZ ;  /* 0x00006200c70a7a24 */ /* 0x000fe200078e02ff */
[----:B------:R-:W-:Y:S01]  /*9940*/  LOP3.LUT R199, R202, 0x2c, RZ, 0xfc, !PT ;  /* 0x0000002ccac77812 */ /* 0x000fe200078efcff */
[----:B------:R-:W-:Y:S01]  /*9950*/  IMAD R9, R194, c[0x0][0x188], RZ ;  /* 0x00006200c2097a24 */ /* 0x000fe200078e02ff */
[----:B------:R1:W-:Y:S01]  /*9960*/  STL [R1+0x1ac], R3 ;  /* 0x0001ac0301007387 */ /* 0x0003e20000100800 */
[----:B------:R-:W-:Y:S01]  /*9970*/  IMAD R8, R195, c[0x0][0x188], RZ ;  /* 0x00006200c3087a24 */ /* 0x000fe200078e02ff */
[----:B------:R-:W-:-:S02]  /*9980*/  LOP3.LUT R194, R202, 0x2a, RZ, 0xfc, !PT ;  /* 0x0000002acac27812 */ /* 0x000fc400078efcff */
[----:B------:R-:W-:Y:S01]  /*9990*/  LOP3.LUT R195, R202, 0x28, RZ, 0xfc, !PT ;  /* 0x00000028cac37812 */ /* 0x000fe200078efcff */
[----:B------:R-:W-:Y:S01]  /*99a0*/  IMAD R8, R198, c[0x0][0x188], RZ ;  /* 0x00006200c6087a24 */ /* 0x000fe200078e02ff */
[C---:B------:R-:W-:Y:S01]  /*99b0*/  LOP3.LUT R198, R202.reuse, 0x26, RZ, 0xfc, !PT ;  /* 0x00000026cac67812 */ /* 0x040fe200078efcff */
[----:B------:R-:W-:Y:S01]  /*99c0*/  IMAD R10, R199, c[0x0][0x188], RZ ;  /* 0x00006200c70a7a24 */ /* 0x000fe200078e02ff */
        /* <DEDUP_REMOVED lines=12> */
[----:B------:R-:W-:-:S02]  /*9a90*/  LOP3.LUT R195, R202, 0x18, RZ, 0xfc, !PT ;  /* 0x00000018cac37812 */ /* 0x000fc400078efcff */
[----:B------:R-:W-:Y:S01]  /*9aa0*/  IADD3 R206, P6, R206, c[0x0][0x168], RZ ;  /* 0x00005a00cece7a10 */ /* 0x000fe20007fde0ff */
[----:B------:R-:W-:Y:S01]  /*9ab0*/  IMAD R8, R198, c[0x0][0x188], RZ ;  /* 0x00006200c6087a24 */ /* 0x000fe200078e02ff */
[----:B------:R-:W-:Y:S01]  /*9ac0*/  CS2R R40, SRZ ;  /* 0x0000000000287805 */ /* 0x000fe2000001ff00 */
[----:B------:R-:W-:Y:S01]  /*9ad0*/  IMAD R10, R199, c[0x0][0x188], RZ ;  /* 0x00006200c70a7a24 */ /* 0x000fe200078e02ff */
[----:B------:R-:W-:Y:S01]  /*9ae0*/  CS2R R42, SRZ ;  /* 0x00000000002a7805 */ /* 0x000fe2000001ff00 */
[----:B------:R-:W-:Y:S01]  /*9af0*/  IMAD R9, R194, c[0x0][0x188], RZ ;  /* 0x00006200c2097a24 */ /* 0x000fe200078e02ff */
[----:B------:R-:W-:Y:S01]  /*9b00*/  CS2R R72, SRZ ;  /* 0x0000000000487805 */ /* 0x000fe2000001ff00 */
[----:B------:R-:W-:Y:S01]  /*9b10*/  IMAD R8, R195, c[0x0][0x188], RZ ;  /* 0x00006200c3087a24 */ /* 0x000fe200078e02ff */
[----:B------:R-:W-:Y:S01]  /*9b20*/  CS2R R74, SRZ ;  /* 0x00000000004a7805 */ /* 0x000fe2000001ff00 */
        /* <DEDUP_REMOVED lines=49> */
[----:B------:R-:W-:Y:S01]  /*9e40*/  IADD3.X R205, R205, c[0x0][0x16c], RZ, P6, !PT ;  /* 0x00005b00cdcd7a10 */ /* 0x000fe200037fe4ff */
        /* <DEDUP_REMOVED lines=11> */
[----:B------:R-:W-:-:S02]  /*9f00*/  UIADD3 UR7, UR4, -0x80, URZ ;  /* 0xffffff8004077890 */ /* 0x000fc4000fffe03f */
[----:B------:R-:W-:Y:S02]  /*9f10*/  USHF.L.U32 UR14, UR6, 0x2, URZ ;  /* 0x00000002060e7899 */ /* 0x000fe4000800063f */
[----:B------:R-:W-:Y:S02]  /*9f20*/  USHF.L.U64.HI UR10, UR6, 0x2, UR10 ;  /* 0x00000002060a7899 */ /* 0x000fe4000801020a */
[----:B------:R-:W-:Y:S02]  /*9f30*/  UMOV UR4, URZ ;  /* 0x0000003f00047c82 */ /* 0x000fe40008000000 */
[----:B------:R-:W-:Y:S02]  /*9f40*/  UMOV UR8, 0x1 ;  /* 0x0000000100087882 */ /* 0x000fe40000000000 */
[----:B------:R-:W-:Y:S02]  /*9f50*/  USHF.L.U64.HI UR9, UR5, 0x2, UR9 ;  /* 0x0000000205097899 */ /* 0x000fe40008010209 */
[----:B-1----:R-:W-:-:S02]  /*9f60*/  UMOV UR6, 0xffffffff ;  /* 0xffffffff00067882 */ /* 0x002fc40000000000 */
.L_x_1:
[----:B------:R-:W2:Y:S01]  /*9f70*/  LDL R21, [R1+0x144] ;  /* 0x0001440001157983 */ /* 0x000ea20000100800 */
[----:B------:R-:W-:-:S04]  /*9f80*/  DEPBAR.LE SB0, 0x2 ;  /* 0x000080800000791a */ /* 0x000fc80000000000 */
[----:B------:R-:W3:Y:S04]  /*9f90*/  LDL R20, [R1+0x1b0] ;  /* 0x0001b00001147983 */ /* 0x000ee80000100800 */
[----:B------:R-:W4:Y:S01]  /*9fa0*/  LDL R5, [R1+0x140] ;  /* 0x0001400001057983 */ /* 0x000f220000100800 */
[----:B------:R-:W-:-:S03]  /*9fb0*/  UIADD3 UR6, UR6, 0x1, URZ ;  /* 0x0000000106067890 */ /* 0x000fc6000fffe03f */
[----:B-----5:R1:W-:Y:S01]  /*9fc0*/  STL [R1+0x1b8], R7 ;  /* 0x0001b80701007387 */ /* 0x0203e20000100800 */
[----:B------:R-:W-:-:S04]  /*9fd0*/  UISETP.GT.AND UP0, UPT, UR6, 0x1, UPT ;  /* 0x000000010600788c */ /* 0x000fc8000bf04270 */
[----:B------:R-:W-:Y:S01]  /*9fe0*/  USEL UR6, UR6, URZ, !UP0 ;  /* 0x0000003f06067287 */ /* 0x000fe2000c000000 */
[----:B-1----:R-:W4:Y:S05]  /*9ff0*/  LDL R7, [R1+0x1ac] ;  /* 0x0001ac0001077983 */ /* 0x002f2a0000100800 */
[----:B------:R-:W-:Y:S02]  /*a000*/  IMAD.U32 R3, RZ, RZ, UR6 ;  /* 0x00000006ff037e24 */ /* 0x000fe4000f8e00ff */
[----:B------:R-:W-:Y:S02]  /*a010*/  IMAD.U32 R4, RZ, RZ, UR6 ;  /* 0x00000006ff047e24 */ /* 0x000fe4000f8e00ff */
[----:B------:R-:W-:Y:S01]  /*a020*/  IMAD.U32 R6, RZ, RZ, UR6 ;  /* 0x00000006ff067e24 */ /* 0x000fe2000f8e00ff */
[----:B------:R-:W-:Y:S01]  /*a030*/  BAR.SYNC.DEFER_BLOCKING 0x0 ;  /* 0x0000000000007b1d */ /* 0x000fe20000010000 */
[----:B--2---:R-:W-:-:S02]  /*a040*/  IMAD R3, R3, 0x8000, R21 ;  /* 0x0000800003037824 */ /* 0x004fc400078e0215 */
[----:B---3--:R-:W-:-:S03]  /*a050*/  IMAD R4, R4, 0x8000, R20 ;  /* 0x0000800004047824 */ /* 0x008fc600078e0214 */
[----:B------:R-:W-:Y:S01]  /*a060*/  LDS R22, [R3+0x20800] ;  /* 0x0208000003167984 */ /* 0x000fe20000000800 */
[----:B----4-:R-:W-:-:S03]  /*a070*/  IMAD R6, R6, 0x10000, R5 ;  /* 0x0001000006067824 */ /* 0x010fc600078e0205 */
[----:B------:R-:W-:Y:S04]  /*a080*/  LDS R20, [R3+0x20000] ;  /* 0x0200000003147984 */ /* 0x000fe80000000800 */
[----:B------:R-:W-:Y:S04]  /*a090*/  LDS R21, [R4+0x20000] ;  /* 0x0200000004157984 */ /* 0x000fe80000000800 */
[----:B------:R-:W-:Y:S04]  /*a0a0*/  LDS R23, [R4+0x20800] ;  /* 0x0208000004177984 */ /* 0x000fe80000000800 */
[----:B------:R-:W1:Y:S04]  /*a0b0*/  LDSM.16.M88.4 R164, [R6+0xc000] ;  /* 0x00c0000006a4783b */ /* 0x000e680000000200 */
[----:B------:R-:W-:Y:S04]  /*a0c0*/  LDS R32, [R3+0x20180] ;  /* 0x0201800003207984 */ /* 0x000fe80000000800 */
[----:B------:R-:W-:Y:S04]  /*a0d0*/  LDS R34, [R3+0x20980] ;  /* 0x0209800003227984 */ /* 0x000fe80000000800 */
[----:B------:R-:W-:Y:S04]  /*a0e0*/  LDS R33, [R4+0x20180] ;  /* 0x0201800004217984 */ /* 0x000fe80000000800 */
[----:B------:R-:W2:Y:S04]  /*a0f0*/  LDS R35, [R4+0x20980] ;  /* 0x0209800004237984 */ /* 0x000ea80000000800 */
[----:B------:R-:W3:Y:S04]  /*a100*/  LDSM.16.M88.4 R36, [R6] ;  /* 0x000000000624783b */ /* 0x000ee80000000200 */
[----:B------:R-:W4:Y:S04]  /*a110*/  LDSM.16.M88.4 R56, [R6+0x2000] ;  /* 0x002000000638783b */ /* 0x000f280000000200 */
[----:B------:R-:W3:Y:S04]  /*a120*/  LDSM.16.M88.4 R60, [R6+0x4000] ;  /* 0x00400000063c783b */ /* 0x000ee80000000200 */
[----:B------:R-:W3:Y:S04]  /*a130*/  LDSM.16.M88.4 R64, [R6+0x6000] ;  /* 0x006000000640783b */ /* 0x000ee80000000200 */
[----:B------:R-:W3:Y:S01]  /*a140*/  LDSM.16.M88.4 R68, [R6+0x8000] ;  /* 0x008000000644783b */ /* 0x000ee20000000200 */
[-C--:B-1----:R-:W-:Y:S03]  /*a150*/  HMMA.1688.F32.TF32 R184, R20, R164.reuse, R104 ;  /* 0x000000a414b8723c */ /* 0x082fe60000081068 */
[----:B------:R-:W1:Y:S04]  /*a160*/  LDSM.16.M88.4 R168, [R6+0xa000] ;  /* 0x00a0000006a8783b */ /* 0x000e680000000200 */
[----:B------:R-:W-:Y:S04]  /*a170*/  LDS R24, [R3+0x20080] ;  /* 0x0200800003187984 */ /* 0x000fe80000000800 */
[----:B------:R-:W-:Y:S04]  /*a180*/  LDS R26, [R3+0x20880] ;  /* 0x02088000031a7984 */ /* 0x000fe80000000800 */
[----:B------:R-:W-:Y:S01]  /*a190*/  LDS R25, [R4+0x20080] ;  /* 0x0200800004197984 */ /* 0x000fe20000000800 */
[C---:B--2---:R-:W-:Y:S03]  /*a1a0*/  HMMA.1688.F32.TF32 R104, R32.reuse, R164, R96 ;  /* 0x000000a42068723c */ /* 0x044fe60000081060 */
[----:B------:R-:W2:Y:S04]  /*a1b0*/  LDSM.16.M88.4 R96, [R6+0xe000] ;  /* 0x00e000000660783b */ /* 0x000ea80000000200 */
[----:B------:R-:W-:Y:S04]  /*a1c0*/  LDS R27, [R4+0x20880] ;  /* 0x02088000041b7984 */ /* 0x000fe80000000800 */
[----:B------:R-:W-:Y:S04]  /*a1d0*/  LDS R28, [R3+0x20100] ;  /* 0x02010000031c7984 */ /* 0x000fe80000000800 */
[----:B------:R-:W-:Y:S04]  /*a1e0*/  LDS R30, [R3+0x20900] ;  /* 0x02090000031e7984 */ /* 0x000fe80000000800 */
[----:B------:R-:W-:Y:S04]  /*a1f0*/  LDS R29, [R4+0x20100] ;  /* 0x02010000041d7984 */ /* 0x000fe80000000800 */
[----:B------:R-:W1:Y:S01]  /*a200*/  LDS R31, [R4+0x20900] ;  /* 0x02090000041f7984 */ /* 0x000e620000000800 */
[C---:B---3--:R-:W-:Y:S08]  /*a210*/  HMMA.1688.F32.TF32 R52, R32.reuse, R36, R52 ;  /* 0x000000242034723c */ /* 0x048ff00000081034 */
[C---:B----4-:R-:W-:Y:S08]  /*a220*/  HMMA.1688.F32.TF32 R84, R32.reuse, R56, R84 ;  /* 0x000000382054723c */ /* 0x050ff00000081054 */
[C---:B------:R-:W-:Y:S08]  /*a230*/  HMMA.1688.F32.TF32 R132, R32.reuse, R60, R132 ;  /* 0x0000003c2084723c */ /* 0x040ff00000081084 */
[C---:B------:R-:W-:Y:S08]  /*a240*/  HMMA.1688.F32.TF32 R148, R32.reuse, R64, R148 ;  /* 0x000000402094723c */ /* 0x040ff00000081094 */
[C---:B------:R-:W-:Y:S08]  /*a250*/  HMMA.1688.F32.TF32 R172, R32.reuse, R68, R172 ;  /* 0x0000004420ac723c */ /* 0x040ff000000810ac */
[C---:B-1----:R-:W-:Y:S08]  /*a260*/  HMMA.1688.F32.TF32 R112, R32.reuse, R168, R112 ;  /* 0x000000a82070723c */ /* 0x042ff00000081070 */
[----:B--2---:R-:W-:Y:S01]  /*a270*/  HMMA.1688.F32.TF32 R16, R32, R96, R16 ;  /* 0x000000602010723c */ /* 0x004fe20000081010 */
[----:B------:R-:W-:Y:S04]  /*a280*/  LDS R32, [R3+0x21000] ;  /* 0x0210000003207984 */ /* 0x000fe80000000800 */
[----:B------:R-:W-:Y:S03]  /*a290*/  LDS R34, [R3+0x21800] ;  /* 0x0218000003227984 */ /* 0x000fe60000000800 */
[-C--:B------:R-:W-:Y:S01]  /*a2a0*/  HMMA.1688.F32.TF32 R40, R20, R36.reuse, R40 ;  /* 0x000000241428723c */ /* 0x080fe20000081028 */
[----:B------:R-:W-:Y:S04]  /*a2b0*/  LDS R33, [R4+0x21000] ;  /* 0x0210000004217984 */ /* 0x000fe80000000800 */
[----:B------:R-:W1:Y:S03]  /*a2c0*/  LDS R35, [R4+0x21800] ;  /* 0x0218000004237984 */ /* 0x000e660000000800 */
[----:B------:R-:W-:Y:S08]  /*a2d0*/  HMMA.1688.F32.TF32 R48, R28, R36, R48 ;  /* 0x000000241c30723c */ /* 0x000ff00000081030 */
[-C--:B------:R-:W-:Y:S08]  /*a2e0*/  HMMA.1688.F32.TF32 R72, R20, R56.reuse, R72 ;  /* 0x000000381448723c */ /* 0x080ff00000081048 */
        /* <DEDUP_REMOVED lines=8> */
[C---:B------:R-:W-:Y:S08]  /*a370*/  HMMA.1688.F32.TF32 R116, R28.reuse, R168, R116 ;  /* 0x000000a81c74723c */ /* 0x040ff00000081074 */
[----:B------:R-:W-:Y:S08]  /*a380*/  HMMA.1688.F32.TF32 R100, R28, R164, R100 ;  /* 0x000000a41c64723c */ /* 0x000ff00000081064 */
[-C--:B------:R-:W-:Y:S01]  /*a390*/  HMMA.1688.F32.TF32 R188, R20, R96.reuse, R176 ;  /* 0x0000006014bc723c */ /* 0x080fe200000810b0 */
[----:B------:R-:W-:Y:S04]  /*a3a0*/  LDS R20, [R3+0x21100] ;  /* 0x0211000003147984 */ /* 0x000fe80000000800 */
[----:B------:R-:W-:Y:S03]  /*a3b0*/  LDS R22, [R3+0x21900] ;  /* 0x0219000003167984 */ /* 0x000fe60000000800 */
[-C--:B------:R-:W-:Y:S01]  /*a3c0*/  HMMA.1688.F32.TF32 R180, R24, R96.reuse, R8 ;  /* 0x0000006018b4723c */ /* 0x080fe20000081008 */
[----:B------:R-:W-:Y:S04]  /*a3d0*/  LDS R21, [R4+0x21100] ;  /* 0x0211000004157984 */ /* 0x000fe80000000800 */
[----:B------:R-:W-:Y:S03]  /*a3e0*/  LDS R23, [R4+0x21900] ;  /* 0x0219000004177984 */ /* 0x000fe60000000800 */
[----:B------:R-:W-:Y:S01]  /*a3f0*/  HMMA.1688.F32.TF32 R12, R28, R96, R12 ;  /* 0x000000601c0c723c */ /* 0x000fe2000008100c */
[----:B------:R-:W-:Y:S04]  /*a400*/  LDS R28, [R3+0x21080] ;  /* 0x02108000031c7984 */ /* 0x000fe80000000800 */
[----:B------:R-:W-:Y:S04]  /*a410*/  LDS R30, [R3+0x21880] ;  /* 0x02188000031e7984 */ /* 0x000fe80000000800 */
[----:B------:R-:W-:Y:S04]  /*a420*/  LDS R29, [R4+0x21080] ;  /* 0x02108000041d7984 */ /* 0x000fe80000000800 */
[----:B------:R-:W2:Y:S04]  /*a430*/  LDS R31, [R4+0x21880] ;  /* 0x02188000041f7984 */ /* 0x000ea80000000800 */
[----:B------:R-:W-:Y:S04]  /*a440*/  LDS R8, [R3+0x21180] ;  /* 0x0211800003087984 */ /* 0x000fe80000000800 */
[----:B------:R-:W-:Y:S04]  /*a450*/  LDS R10, [R3+0x21980] ;  /* 0x02198000030a7984 */ /* 0x000fe80000000800 */
[----:B------:R-:W-:Y:S04]  /*a460*/  LDS R9, [R4+0x21180] ;  /* 0x0211800004097984 */ /* 0x000fe80000000800 */
[----:B------:R-:W3:Y:S01]  /*a470*/  LDS R11, [R4+0x21980] ;  /* 0x02198000040b7984 */ /* 0x000ee20000000800 */
[----:B------:R-:W-:Y:S01]  /*a480*/  HMMA.1688.F32.TF32 R44, R24, R36, R44 ;  /* 0x00000024182c723c */ /* 0x000fe2000008102c */
[----:B------:R-:W-:-:S02]  /*a490*/  IMAD.U32 R5, RZ, RZ, UR6 ;  /* 0x00000006ff057e24 */ /* 0x000fc4000f8e00ff */
[----:B------:R-:W-:Y:S05]  /*a4a0*/  LDS R96, [R3+0x22100] ;  /* 0x0221000003607984 */ /* 0x000fea0000000800 */
[C---:B------:R-:W-:Y:S08]  /*a4b0*/  HMMA.1688.F32.TF32 R76, R24.reuse, R56, R76 ;  /* 0x00000038184c723c */ /* 0x040ff0000008104c */
[C---:B------:R-:W-:Y:S08]  /*a4c0*/  HMMA.1688.F32.TF32 R140, R24.reuse, R64, R140 ;  /* 0x00000040188c723c */ /* 0x040ff0000008108c */
[C---:B------:R-:W-:Y:S08]  /*a4d0*/  HMMA.1688.F32.TF32 R92, R24.reuse, R60, R92 ;  /* 0x0000003c185c723c */ /* 0x040ff0000008105c */
[C---:B------:R-:W-:Y:S08]  /*a4e0*/  HMMA.1688.F32.TF32 R156, R24.reuse, R68, R156 ;  /* 0x00000044189c723c */ /* 0x040ff0000008109c */
[C---:B------:R-:W-:Y:S01]  /*a4f0*/  HMMA.1688.F32.TF32 R124, R24.reuse, R168, R124 ;  /* 0x000000a8187c723c */ /* 0x040fe2000008107c */
[----:B------:R-:W-:Y:S01]  /*a500*/  IMAD R5, R5, 0x10000, R7 ;  /* 0x0001000005057824 */ /* 0x000fe200078e0207 */
[----:B------:R-:W-:Y:S04]  /*a510*/  LDS R60, [R3+0x22000] ;  /* 0x02200000033c7984 */ /* 0x000fe80000000800 */
[----:B------:R-:W-:Y:S02]  /*a520*/  LDS R61, [R4+0x22000] ;  /* 0x02200000043d7984 */ /* 0x000fe40000000800 */
[----:B------:R-:W-:Y:S02]  /*a530*/  HMMA.1688.F32.TF32 R108, R24, R164, R108 ;  /* 0x000000a4186c723c */ /* 0x000fe4000008106c */
[----:B------:R-:W-:Y:S06]  /*a540*/  LDS R97, [R4+0x22100] ;  /* 0x0221000004617984 */ /* 0x000fec0000000800 */
[C---:B-1----:R-:W-:Y:S08]  /*a550*/  HMMA.1688.F32.TF32 R176, R32.reuse, R166, R184 ;  /* 0x000000a620b0723c */ /* 0x042ff000000810b8 */
[C---:B------:R-:W-:Y:S08]  /*a560*/  HMMA.1688.F32.TF32 R40, R32.reuse, R38, R40 ;  /* 0x000000262028723c */ /* 0x040ff00000081028 */
[----:B------:R-:W-:Y:S08]  /*a570*/  HMMA.1688.F32.TF32 R72, R32, R58, R72 ;  /* 0x0000003a2048723c */ /* 0x000ff00000081048 */
[C---:B--2---:R-:W-:Y:S08]  /*a580*/  HMMA.1688.F32.TF32 R44, R28.reuse, R38, R44 ;  /* 0x000000261c2c723c */ /* 0x044ff0000008102c */
[----:B------:R-:W-:Y:S08]  /*a590*/  HMMA.1688.F32.TF32 R76, R28, R58, R76 ;  /* 0x0000003a1c4c723c */ /* 0x000ff0000008104c */
[C---:B------:R-:W-:Y:S08]  /*a5a0*/  HMMA.1688.F32.TF32 R48, R20.reuse, R38, R48 ;  /* 0x000000261430723c */ /* 0x040ff00000081030 */
[-C--:B------:R-:W-:Y:S08]  /*a5b0*/  HMMA.1688.F32.TF32 R80, R20, R58.reuse, R80 ;  /* 0x0000003a1450723c */ /* 0x080ff00000081050 */
[----:B---3--:R-:W-:Y:S01]  /*a5c0*/  HMMA.1688.F32.TF32 R184, R8, R58, R84 ;  /* 0x0000003a08b8723c */ /* 0x008fe20000081054 */
[----:B------:R-:W-:Y:S04]  /*a5d0*/  LDS R84, [R3+0x22180] ;  /* 0x0221800003547984 */ /* 0x000fe80000000800 */
[----:B------:R-:W-:Y:S03]  /*a5e0*/  LDS R86, [R3+0x22980] ;  /* 0x0229800003567984 */ /* 0x000fe60000000800 */
[-C--:B------:R-:W-:Y:S01]  /*a5f0*/  HMMA.1688.F32.TF32 R136, R32, R66.reuse, R136 ;  /* 0x000000422088723c */ /* 0x080fe20000081088 */
[----:B------:R-:W-:Y:S04]  /*a600*/  LDS R85, [R4+0x22180] ;  /* 0x0221800004557984 */ /* 0x000fe80000000800 */
[----:B------:R-:W-:Y:S03]  /*a610*/  LDS R87, [R4+0x22980] ;  /* 0x0229800004577984 */ /* 0x000fe60000000800 */
[-C--:B------:R-:W-:Y:S08]  /*a620*/  HMMA.1688.F32.TF32 R140, R28, R66.reuse, R140 ;  /* 0x000000421c8c723c */ /* 0x080ff0000008108c */
[----:B------:R-:W-:Y:S08]  /*a630*/  HMMA.1688.F32.TF32 R144, R20, R66, R144 ;  /* 0x000000421490723c */ /* 0x000ff00000081090 */
[C---:B------:R-:W-:Y:S08]  /*a640*/  HMMA.1688.F32.TF32 R36, R8.reuse, R38, R52 ;  /* 0x000000260824723c */ /* 0x040ff00000081034 */
[----:B------:R-:W-:Y:S01]  /*a650*/  HMMA.1688.F32.TF32 R56, R8, R66, R148 ;  /* 0x000000420838723c */ /* 0x000fe20000081094 */
[----:B------:R-:W-:Y:S07]  /*a660*/  LDSM.16.M88.4 R148, [R5+0x6000] ;  /* 0x006000000594783b */ /* 0x000fee0000000200 */
[C---:B------:R-:W-:Y:S08]  /*a670*/  HMMA.1688.F32.TF32 R88, R32.reuse, R62, R88 ;  /* 0x0000003e2058723c */ /* 0x040ff00000081058 */
[C---:B------:R-:W-:Y:S08]  /*a680*/  HMMA.1688.F32.TF32 R152, R32.reuse, R70, R152 ;  /* 0x000000462098723c */ /* 0x040ff00000081098 */
[----:B------:R-:W-:Y:S08]  /*a690*/  HMMA.1688.F32.TF32 R24, R32, R170, R120 ;  /* 0x000000aa2018723c */ /* 0x000ff00000081078 */
[C---:B------:R-:W-:Y:S08]  /*a6a0*/  HMMA.1688.F32.TF32 R92, R28.reuse, R62, R92 ;  /* 0x0000003e1c5c723c */ /* 0x040ff0000008105c */
[C---:B------:R-:W-:Y:S08]  /*a6b0*/  HMMA.1688.F32.TF32 R156, R28.reuse, R70, R156 ;  /* 0x000000461c9c723c */ /* 0x040ff0000008109c */
[----:B------:R-:W-:Y:S08]  /*a6c0*/  HMMA.1688.F32.TF32 R124, R28, R170, R124 ;  /* 0x000000aa1c7c723c */ /* 0x000ff0000008107c */
[C---:B------:R-:W-:Y:S08]  /*a6d0*/  HMMA.1688.F32.TF32 R128, R20.reuse, R62, R128 ;  /* 0x0000003e1480723c */ /* 0x040ff00000081080 */
[C---:B------:R-:W-:Y:S08]  /*a6e0*/  HMMA.1688.F32.TF32 R160, R20.reuse, R70, R160 ;  /* 0x0000004614a0723c */ /* 0x040ff000000810a0 */
[----:B------:R-:W-:Y:S08]  /*a6f0*/  HMMA.1688.F32.TF32 R116, R20, R170, R116 ;  /* 0x000000aa1474723c */ /* 0x000ff00000081074 */
[C---:B------:R-:W-:Y:S01]  /*a700*/  HMMA.1688.F32.TF32 R52, R8.reuse, R62, R132 ;  /* 0x0000003e0834723c */ /* 0x040fe20000081084 */
[----:B------:R-:W-:Y:S04]  /*a710*/  LDS R62, [R3+0x22800] ;  /* 0x02280000033e7984 */ /* 0x000fe80000000800 */
[----:B------:R-:W-:Y:S03]  /*a720*/  LDS R63, [R4+0x22800] ;  /* 0x02280000043f7984 */ /* 0x000fe60000000800 */
[C---:B------:R-:W-:Y:S01]  /*a730*/  HMMA.1688.F32.TF32 R64, R8.reuse, R70, R172 ;  /* 0x000000460840723c */ /* 0x040fe200000810ac */
[----:B------:R-:W1:Y:S04]  /*a740*/  LDSM.16.M88.4 R68, [R5+0xc000] ;  /* 0x00c000000544783b */ /* 0x000e680000000200 */
[----:B------:R-:W-:Y:S03]  /*a750*/  LDSM.16.M88.4 R132, [R5+0x8000] ;  /* 0x008000000584783b */ /* 0x000fe60000000200 */
[C---:B------:R-:W-:Y:S01]  /*a760*/  HMMA.1688.F32.TF32 R168, R8.reuse, R170, R112 ;  /* 0x000000aa08a8723c */ /* 0x040fe20000081070 */
[----:B------:R-:W-:Y:S07]  /*a770*/  LDSM.16.M88.4 R112, [R5+0xa000] ;  /* 0x00a000000570783b */ /* 0x000fee0000000200 */
[C---:B------:R-:W-:Y:S08]  /*a780*/  HMMA.1688.F32.TF32 R120, R8.reuse, R166, R104 ;  /* 0x000000a60878723c */ /* 0x040ff00000081068 */
[----:B------:R-:W-:Y:S01]  /*a790*/  HMMA.1688.F32.TF32 R16, R8, R98, R16 ;  /* 0x000000620810723c */ /* 0x000fe20000081010 */
[----:B------:R-:W-:Y:S04]  /*a7a0*/  LDS R8, [R3+0x22080] ;  /* 0x0220800003087984 */ /* 0x000fe80000000800 */
[----:B------:R-:W-:Y:S04]  /*a7b0*/  LDS R10, [R3+0x22880] ;  /* 0x02288000030a7984 */ /* 0x000fe80000000800 */
[----:B------:R-:W-:Y:S04]  /*a7c0*/  LDS R9, [R4+0x22080] ;  /* 0x0220800004097984 */ /* 0x000fe80000000800 */
[----:B------:R-:W2:Y:S01]  /*a7d0*/  LDS R11, [R4+0x22880] ;  /* 0x02288000040b7984 */ /* 0x000ea20000000800 */
[C---:B------:R-:W-:Y:S08]  /*a7e0*/  HMMA.1688.F32.TF32 R108, R28.reuse, R166, R108 ;  /* 0x000000a61c6c723c */ /* 0x040ff0000008106c */
[----:B------:R-:W-:Y:S01]  /*a7f0*/  HMMA.1688.F32.TF32 R180, R28, R98, R180 ;  /* 0x000000621cb4723c */ /* 0x000fe200000810b4 */
[----:B------:R-:W3:Y:S07]  /*a800*/  LDSM.16.M88.4 R28, [R5] ;  /* 0x00000000051c783b */ /* 0x000eee0000000200 */
[C---:B------:R-:W-:Y:S08]  /*a810*/  HMMA.1688.F32.TF32 R100, R20.reuse, R166, R100 ;  /* 0x000000a61464723c */ /* 0x040ff00000081064 */
[----:B------:R-:W-:Y:S01]  /*a820*/  HMMA.1688.F32.TF32 R12, R20, R98, R12 ;  /* 0x00000062140c723c */ /* 0x000fe2000008100c */
[----:B------:R-:W4:Y:S07]  /*a830*/  LDSM.16.M88.4 R20, [R5+0x2000] ;  /* 0x002000000514783b */ /* 0x000f2e0000000200 */
[----:B-1----:R-:W-:Y:S08]  /*a840*/  HMMA.1688.F32.TF32 R192, R60, R68, R176 ;  /* 0x000000443cc0723c */ /* 0x002ff000000810b0 */
[----:B------:R-:W-:Y:S01]  /*a850*/  HMMA.1688.F32.TF32 R188, R32, R98, R188 ;  /* 0x0000006220bc723c */ /* 0x000fe200000810bc */
[----:B------:R-:W-:Y:S04]  /*a860*/  LDS R98, [R3+0x22900] ;  /* 0x0229000003627984 */ /* 0x000fe80000000800 */
[----:B------:R-:W-:Y:S03]  /*a870*/  LDS R99, [R4+0x22900] ;  /* 0x0229000004637984 */ /* 0x000fe60000000800 */
[----:B--2---:R-:W-:Y:S01]  /*a880*/  HMMA.1688.F32.TF32 R176, R8, R68, R108 ;  /* 0x0000004408b0723c */ /* 0x004fe2000008106c */
[----:B------:R-:W1:Y:S04]  /*a890*/  LDSM.16.M88.4 R32, [R5+0x4000] ;  /* 0x004000000520783b */ /* 0x000e680000000200 */
[----:B------:R-:W2:Y:S03]  /*a8a0*/  LDSM.16.M88.4 R108, [R5+0xe000] ;  /* 0x00e00000056c783b */ /* 0x000ea60000000200 */
[----:B---3--:R-:W-:Y:S08]  /*a8b0*/  HMMA.1688.F32.TF32 R164, R60, R28, R40 ;  /* 0x0000001c3ca4723c */ /* 0x008ff00000081028 */
[C---:B------:R-:W-:Y:S08]  /*a8c0*/  HMMA.1688.F32.TF32 R104, R84.reuse, R112, R168 ;  /* 0x000000705468723c */ /* 0x040ff000000810a8 */
[-C--:B----4-:R-:W-:Y:S08]  /*a8d0*/  HMMA.1688.F32.TF32 R40, R84, R20.reuse, R184 ;  /* 0x000000145428723c */ /* 0x090ff000000810b8 */
[C---:B------:R-:W-:Y:S08]  /*a8e0*/  HMMA.1688.F32.TF32 R72, R60.reuse, R20, R72 ;  /* 0x000000143c48723c */ /* 0x040ff00000081048 */
[C---:B------:R-:W-:Y:S08]  /*a8f0*/  HMMA.1688.F32.TF32 R136, R60.reuse, R148, R136 ;  /* 0x000000943c88723c */ /* 0x040ff00000081088 */
[C---:B-1----:R-:W-:Y:S08]  /*a900*/  HMMA.1688.F32.TF32 R88, R60.reuse, R32, R88 ;  /* 0x000000203c58723c */ /* 0x042ff00000081058 */
[C---:B------:R-:W-:Y:S08]  /*a910*/  HMMA.1688.F32.TF32 R172, R60.reuse, R132, R152 ;  /* 0x000000843cac723c */ /* 0x040ff00000081098 */
[C---:B------:R-:W-:Y:S08]  /*a920*/  HMMA.1688.F32.TF32 R184, R60.reuse, R112, R24 ;  /* 0x000000703cb8723c */ /* 0x040ff00000081018 */
[-C--:B--2---:R-:W-:Y:S01]  /*a930*/  HMMA.1688.F32.TF32 R196, R60, R108.reuse, R188 ;  /* 0x0000006c3cc4723c */ /* 0x084fe200000810bc */
[----:B------:R-:W-:Y:S04]  /*a940*/  LDS R188, [R3+0x23080] ;  /* 0x0230800003bc7984 */ /* 0x000fe80000000800 */
[----:B------:R-:W-:Y:S03]  /*a950*/  LDS R190, [R3+0x23880] ;  /* 0x0238800003be7984 */ /* 0x000fe60000000800 */
[----:B------:R-:W-:Y:S01]  /*a960*/  HMMA.1688.F32.TF32 R168, R96, R108, R12 ;  /* 0x0000006c60a8723c */ /* 0x000fe2000008100c */
[----:B------:R-:W-:Y:S04]  /*a970*/  LDS R189, [R4+0x23080] ;  /* 0x0230800004bd7984 */ /* 0x000fe80000000800 */
[----:B------:R-:W-:Y:S03]  /*a980*/  LDS R191, [R4+0x23880] ;  /* 0x0238800004bf7984 */ /* 0x000fe60000000800 */
[C---:B------:R-:W-:Y:S08]  /*a990*/  HMMA.1688.F32.TF32 R36, R84.reuse, R28, R36 ;  /* 0x0000001c5424723c */ /* 0x040ff00000081024 */
[C---:B------:R-:W-:Y:S08]  /*a9a0*/  HMMA.1688.F32.TF32 R52, R84.reuse, R32, R52 ;  /* 0x000000205434723c */ /* 0x040ff00000081034 */
[C---:B------:R-:W-:Y:S08]  /*a9b0*/  HMMA.1688.F32.TF32 R56, R84.reuse, R148, R56 ;  /* 0x000000945438723c */ /* 0x040ff00000081038 */
[C---:B------:R-:W-:Y:S08]  /*a9c0*/  HMMA.1688.F32.TF32 R64, R84.reuse, R132, R64 ;  /* 0x000000845440723c */ /* 0x040ff00000081040 */
[----:B------:R-:W-:Y:S08]  /*a9d0*/  HMMA.1688.F32.TF32 R120, R84, R68, R120 ;  /* 0x000000445478723c */ /* 0x000ff00000081078 */
[-C--:B------:R-:W-:Y:S01]  /*a9e0*/  HMMA.1688.F32.TF32 R60, R8, R108.reuse, R180 ;  /* 0x0000006c083c723c */ /* 0x080fe200000810b4 */
[----:B------:R-:W-:Y:S04]  /*a9f0*/  LDS R180, [R3+0x23000] ;  /* 0x0230000003b47984 */ /* 0x000fe80000000800 */
[----:B------:R-:W-:Y:S03]  /*aa00*/  LDS R182, [R3+0x23800] ;  /* 0x0238000003b67984 */ /* 0x000fe60000000800 */
[----:B------:R-:W-:Y:S01]  /*aa10*/  HMMA.1688.F32.TF32 R12, R84, R108, R16 ;  /* 0x0000006c540c723c */ /* 0x000fe20000081010 */
[----:B------:R-:W-:Y:S04]  /*aa20*/  LDS R181, [R4+0x23000] ;  /* 0x0230000004b57984 */ /* 0x000fe80000000800 */
[----:B------:R-:W1:Y:S03]  /*aa30*/  LDS R183, [R4+0x23800] ;  /* 0x0238000004b77984 */ /* 0x000e660000000800 */
[C---:B------:R-:W-:Y:S01]  /*aa40*/  HMMA.1688.F32.TF32 R152, R8.reuse, R112, R124 ;  /* 0x000000700898723c */ /* 0x040fe2000008107c */
        /* <DEDUP_REMOVED lines=8> */
[-C--:B------:R-:W-:Y:S08]  /*aad0*/  HMMA.1688.F32.TF32 R140, R8, R148.reuse, R140 ;  /* 0x00000094088c723c */ /* 0x080ff0000008108c */
[C---:B------:R-:W-:Y:S08]  /*aae0*/  HMMA.1688.F32.TF32 R144, R96.reuse, R148, R144 ;  /* 0x000000946090723c */ /* 0x040ff00000081090 */
[----:B------:R-:W-:Y:S08]  /*aaf0*/  HMMA.1688.F32.TF32 R116, R96, R112, R116 ;  /* 0x000000706074723c */ /* 0x000ff00000081074 */
[-C--:B------:R-:W-:Y:S08]  /*ab00*/  HMMA.1688.F32.TF32 R44, R8, R28.reuse, R44 ;  /* 0x0000001c082c723c */ /* 0x080ff0000008102c */
[----:B------:R-:W-:Y:S08]  /*ab10*/  HMMA.1688.F32.TF32 R48, R96, R28, R48 ;  /* 0x0000001c6030723c */ /* 0x000ff00000081030 */
[C---:B------:R-:W-:Y:S08]  /*ab20*/  HMMA.1688.F32.TF32 R76, R8.reuse, R20, R76 ;  /* 0x00000014084c723c */ /* 0x040ff0000008104c */
[C---:B------:R-:W-:Y:S08]  /*ab30*/  HMMA.1688.F32.TF32 R92, R8.reuse, R32, R92 ;  /* 0x00000020085c723c */ /* 0x040ff0000008105c */
[----:B------:R-:W-:Y:S08]  /*ab40*/  HMMA.1688.F32.TF32 R156, R8, R132, R156 ;  /* 0x00000084089c723c */ /* 0x000ff0000008109c */
[-C--:B-1----:R-:W-:Y:S08]  /*ab50*/  HMMA.1688.F32.TF32 R136, R180, R150.reuse, R136 ;  /* 0x00000096b488723c */ /* 0x082ff00000081088 */
[-C--:B------:R-:W-:Y:S08]  /*ab60*/  HMMA.1688.F32.TF32 R140, R188, R150.reuse, R140 ;  /* 0x00000096bc8c723c */ /* 0x080ff0000008108c */
[----:B--2---:R-:W-:Y:S08]  /*ab70*/  HMMA.1688.F32.TF32 R144, R84, R150, R144 ;  /* 0x000000965490723c */ /* 0x004ff00000081090 */
[-C--:B------:R-:W-:Y:S08]  /*ab80*/  HMMA.1688.F32.TF32 R8, R180, R114.reuse, R184 ;  /* 0x00000072b408723c */ /* 0x080ff000000810b8 */
[-C--:B------:R-:W-:Y:S08]  /*ab90*/  HMMA.1688.F32.TF32 R152, R188, R114.reuse, R152 ;  /* 0x00000072bc98723c */ /* 0x080ff00000081098 */
[----:B------:R-:W-:Y:S08]  /*aba0*/  HMMA.1688.F32.TF32 R116, R84, R114, R116 ;  /* 0x000000725474723c */ /* 0x000ff00000081074 */
[C---:B---3--:R-:W-:Y:S08]  /*abb0*/  HMMA.1688.F32.TF32 R148, R124.reuse, R150, R56 ;  /* 0x000000967c94723c */ /* 0x048ff00000081038 */
[C---:B------:R-:W-:Y:S01]  /*abc0*/  HMMA.1688.F32.TF32 R112, R124.reuse, R114, R104 ;  /* 0x000000727c70723c */ /* 0x040fe20000081068 */
[----:B------:R-:W-:Y:S07]  /*abd0*/  LDSM.16.M88.4 R104, [R6+0x2080] ;  /* 0x002080000668783b */ /* 0x000fee0000000200 */
[----:B------:R-:W-:Y:S01]  /*abe0*/  HMMA.1688.F32.TF32 R56, R124, R110, R12 ;  /* 0x0000006e7c38723c */ /* 0x000fe2000008100c */
[----:B------:R-:W-:Y:S04]  /*abf0*/  LDS R12, [R3+0x24180] ;  /* 0x02418000030c7984 */ /* 0x000fe80000000800 */
[----:B------:R-:W-:Y:S04]  /*ac00*/  LDS R14, [R3+0x24980] ;  /* 0x02498000030e7984 */ /* 0x000fe80000000800 */
[----:B------:R-:W-:Y:S04]  /*ac10*/  LDS R13, [R4+0x24180] ;  /* 0x02418000040d7984 */ /* 0x000fe80000000800 */
[----:B------:R-:W1:Y:S01]  /*ac20*/  LDS R15, [R4+0x24980] ;  /* 0x02498000040f7984 */ /* 0x000e620000000800 */
[C---:B------:R-:W-:Y:S08]  /*ac30*/  HMMA.1688.F32.TF32 R80, R96.reuse, R20, R80 ;  /* 0x000000146050723c */ /* 0x040ff00000081050 */
[C---:B------:R-:W-:Y:S08]  /*ac40*/  HMMA.1688.F32.TF32 R128, R96.reuse, R32, R128 ;  /* 0x000000206080723c */ /* 0x040ff00000081080 */
[C---:B------:R-:W-:Y:S08]  /*ac50*/  HMMA.1688.F32.TF32 R160, R96.reuse, R132, R160 ;  /* 0x0000008460a0723c */ /* 0x040ff000000810a0 */
[----:B------:R-:W-:Y:S08]  /*ac60*/  HMMA.1688.F32.TF32 R100, R96, R68, R100 ;  /* 0x000000446064723c */ /* 0x000ff00000081064 */
[----:B------:R-:W-:Y:S08]  /*ac70*/  HMMA.1688.F32.TF32 R16, R188, R70, R176 ;  /* 0x00000046bc10723c */ /* 0x000ff000000810b0 */
[-C--:B------:R-:W-:Y:S01]  /*ac80*/  HMMA.1688.F32.TF32 R24, R180, R30.reuse, R164 ;  /* 0x0000001eb418723c */ /* 0x080fe200000810a4 */
[----:B------:R-:W-:Y:S04]  /*ac90*/  LDS R164, [R3+0x24080] ;  /* 0x0240800003a47984 */ /* 0x000fe80000000800 */
[----:B------:R-:W-:Y:S03]  /*aca0*/  LDS R166, [R3+0x24880] ;  /* 0x0248800003a67984 */ /* 0x000fe60000000800 */
[-C--:B------:R-:W-:Y:S01]  /*acb0*/  HMMA.1688.F32.TF32 R44, R188, R30.reuse, R44 ;  /* 0x0000001ebc2c723c */ /* 0x080fe2000008102c */
[----:B------:R-:W-:Y:S04]  /*acc0*/  LDS R165, [R4+0x24080] ;  /* 0x0240800004a57984 */ /* 0x000fe80000000800 */
[----:B------:R-:W-:Y:S03]  /*acd0*/  LDS R167, [R4+0x24880] ;  /* 0x0248800004a77984 */ /* 0x000fe60000000800 */
[-C--:B------:R-:W-:Y:S08]  /*ace0*/  HMMA.1688.F32.TF32 R48, R84, R30.reuse, R48 ;  /* 0x0000001e5430723c */ /* 0x080ff00000081030 */
[C---:B------:R-:W-:Y:S01]  /*acf0*/  HMMA.1688.F32.TF32 R176, R124.reuse, R30, R36 ;  /* 0x0000001e7cb0723c */ /* 0x040fe20000081024 */
[----:B------:R-:W-:Y:S07]  /*ad00*/  LDSM.16.M88.4 R36, [R6+0x6080] ;  /* 0x006080000624783b */ /* 0x000fee0000000200 */
[----:B------:R-:W-:Y:S08]  /*ad10*/  HMMA.1688.F32.TF32 R28, R124, R22, R40 ;  /* 0x000000167c1c723c */ /* 0x000ff00000081028 */
[C---:B------:R-:W-:Y:S08]  /*ad20*/  HMMA.1688.F32.TF32 R96, R180.reuse, R134, R172 ;  /* 0x00000086b460723c */ /* 0x040ff000000810ac */
[C---:B------:R-:W-:Y:S08]  /*ad30*/  HMMA.1688.F32.TF32 R72, R180.reuse, R22, R72 ;  /* 0x00000016b448723c */ /* 0x040ff00000081048 */
[C---:B------:R-:W-:Y:S08]  /*ad40*/  HMMA.1688.F32.TF32 R88, R180.reuse, R34, R88 ;  /* 0x00000022b458723c */ /* 0x040ff00000081058 */
[----:B------:R-:W-:Y:S08]  /*ad50*/  HMMA.1688.F32.TF32 R172, R180, R70, R192 ;  /* 0x00000046b4ac723c */ /* 0x000ff000000810c0 */
[----:B------:R-:W-:Y:S08]  /*ad60*/  HMMA.1688.F32.TF32 R156, R188, R134, R156 ;  /* 0x00000086bc9c723c */ /* 0x000ff0000008109c */
[C---:B------:R-:W-:Y:S08]  /*ad70*/  HMMA.1688.F32.TF32 R80, R84.reuse, R22, R80 ;  /* 0x000000165450723c */ /* 0x040ff00000081050 */
[C---:B------:R-:W-:Y:S08]  /*ad80*/  HMMA.1688.F32.TF32 R128, R84.reuse, R34, R128 ;  /* 0x000000225480723c */ /* 0x040ff00000081080 */
[C---:B------:R-:W-:Y:S08]  /*ad90*/  HMMA.1688.F32.TF32 R160, R84.reuse, R134, R160 ;  /* 0x0000008654a0723c */ /* 0x040ff000000810a0 */
[----:B------:R-:W-:Y:S08]  /*ada0*/  HMMA.1688.F32.TF32 R100, R84, R70, R100 ;  /* 0x000000465464723c */ /* 0x000ff00000081064 */
[----:B------:R-:W-:Y:S01]  /*adb0*/  HMMA.1688.F32.TF32 R180, R180, R110, R196 ;  /* 0x0000006eb4b4723c */ /* 0x000fe200000810c4 */
[----:B------:R-:W2:Y:S04]  /*adc0*/  LDL R197, [R1+0x1b4] ;  /* 0x0001b40001c57983 */ /* 0x000ea80000100800 */
[----:B------:R-:W3:Y:S03]  /*add0*/  LDL.LU R196, [R1+0x13c] ;  /* 0x00013c0001c47983 */ /* 0x000ee60000300800 */
[C---:B------:R-:W-:Y:S01]  /*ade0*/  HMMA.1688.F32.TF32 R76, R188.reuse, R22, R76 ;  /* 0x00000016bc4c723c */ /* 0x040fe2000008104c */
[----:B------:R-:W4:Y:S04]  /*adf0*/  LDSM.16.M88.4 R20, [R6+0x80] ;  /* 0x000080000614783b */ /* 0x000f280000000200 */
[----:B------:R-:W2:Y:S03]  /*ae00*/  LDL R199, [R1+0x1a4] ;  /* 0x0001a40001c77983 */ /* 0x000ea60000100800 */
[C---:B------:R-:W-:Y:S01]  /*ae10*/  HMMA.1688.F32.TF32 R92, R188.reuse, R34, R92 ;  /* 0x00000022bc5c723c */ /* 0x040fe2000008105c */
[----:B------:R-:W2:Y:S07]  /*ae20*/  LDL R198, [R1+0x170] ;  /* 0x0001700001c67983 */ /* 0x000eae0000100800 */
[----:B------:R-:W-:Y:S01]  /*ae30*/  HMMA.1688.F32.TF32 R60, R188, R110, R60 ;  /* 0x0000006ebc3c723c */ /* 0x000fe2000008103c */
[----:B------:R-:W1:Y:S01]  /*ae40*/  S2R R7, SR_TID.X ;  /* 0x0000000000077919 */ /* 0x000e620000002100 */
[----:B------:R-:W-:-:S03]  /*ae50*/  ISETP.GE.AND P0, PT, R202, UR7, PT ;  /* 0x00000007ca007c0c */ /* 0x000fc6000bf06270 */
[----:B------:R-:W-:Y:S03]  /*ae60*/  LDS R188, [R3+0x27080] ;  /* 0x0270800003bc7984 */ /* 0x000fe60000000800 */
[----:B------:R-:W-:Y:S01]  /*ae70*/  HMMA.1688.F32.TF32 R84, R84, R110, R168 ;  /* 0x0000006e5454723c */ /* 0x000fe200000810a8 */
[----:B------:R-:W-:Y:S04]  /*ae80*/  LDS R168, [R3+0x24100] ;  /* 0x0241000003a87984 */ /* 0x000fe80000000800 */
[----:B------:R-:W-:Y:S03]  /*ae90*/  LDS R170, [R3+0x24900] ;  /* 0x0249000003aa7984 */ /* 0x000fe60000000800 */
[C---:B------:R-:W-:Y:S01]  /*aea0*/  HMMA.1688.F32.TF32 R132, R124.reuse, R134, R64 ;  /* 0x000000867c84723c */ /* 0x040fe20000081040 */
[----:B------:R-:W-:Y:S04]  /*aeb0*/  LDS R169, [R4+0x24100] ;  /* 0x0241000004a97984 */ /* 0x000fe80000000800 */
[----:B------:R-:W-:Y:S03]  /*aec0*/  LDS R171, [R4+0x24900] ;  /* 0x0249000004ab7984 */ /* 0x000fe60000000800 */
[C---:B------:R-:W-:Y:S01]  /*aed0*/  HMMA.1688.F32.TF32 R32, R124.reuse, R34, R52 ;  /* 0x000000227c20723c */ /* 0x040fe20000081034 */
[----:B------:R-:W-:Y:S04]  /*aee0*/  LDS R190, [R3+0x27880] ;  /* 0x0278800003be7984 */ /* 0x000fe80000000800 */
[----:B------:R-:W-:Y:S03]  /*aef0*/  LDS R189, [R4+0x27080] ;  /* 0x0270800004bd7984 */ /* 0x000fe60000000800 */
[----:B------:R-:W-:Y:S01]  /*af00*/  HMMA.1688.F32.TF32 R64, R124, R70, R120 ;  /* 0x000000467c40723c */ /* 0x000fe20000081078 */
[----:B------:R-:W-:Y:S04]  /*af10*/  LDS R124, [R3+0x24000] ;  /* 0x02400000037c7984 */ /* 0x000fe80000000800 */
[----:B------:R-:W-:Y:S03]  /*af20*/  LDS R126, [R3+0x24800] ;  /* 0x02480000037e7984 */ /* 0x000fe60000000800 */
[C---:B-1----:R-:W-:Y:S01]  /*af30*/  HMMA.1688.F32.TF32 R108, R12.reuse, R104, R28 ;  /* 0x000000680c6c723c */ /* 0x042fe2000008101c */
[----:B------:R-:W-:Y:S04]  /*af40*/  LDS R125, [R4+0x24000] ;  /* 0x02400000047d7984 */ /* 0x000fe80000000800 */
[----:B------:R-:W1:Y:S04]  /*af50*/  LDS R127, [R4+0x24800] ;  /* 0x02480000047f7984 */ /* 0x000e680000000800 */
[----:B------:R-:W1:Y:S04]  /*af60*/  LDSM.16.M88.4 R68, [R6+0x4080] ;  /* 0x004080000644783b */ /* 0x000e680000000200 */
[----:B------:R-:W1:Y:S01]  /*af70*/  LDSM.16.M88.4 R28, [R6+0xa080] ;  /* 0x00a08000061c783b */ /* 0x000e620000000200 */
[-C--:B----4-:R-:W-:Y:S03]  /*af80*/  HMMA.1688.F32.TF32 R52, R12, R20.reuse, R176 ;  /* 0x000000140c34723c */ /* 0x090fe600000810b0 */
[----:B------:R-:W-:Y:S05]  /*af90*/  LDS R191, [R4+0x27880] ;  /* 0x0278800004bf7984 */ /* 0x000fea0000000800 */
[----:B-1----:R-:W-:Y:S01]  /*afa0*/  HMMA.1688.F32.TF32 R40, R124, R20, R24 ;  /* 0x000000147c28723c */ /* 0x002fe20000081018 */
[----:B------:R-:W-:Y:S07]  /*afb0*/  LDSM.16.M88.4 R24, [R6+0xc080] ;  /* 0x00c080000618783b */ /* 0x000fee0000000200 */
[----:B------:R-:W-:Y:S01]  /*afc0*/  HMMA.1688.F32.TF32 R120, R12, R68, R32 ;  /* 0x000000440c78723c */ /* 0x000fe20000081020 */
[----:B------:R-:W1:Y:S07]  /*afd0*/  LDSM.16.M88.4 R32, [R6+0x8080] ;  /* 0x008080000620783b */ /* 0x000e6e0000000200 */
[----:B------:R-:W-:Y:S01]  /*afe0*/  HMMA.1688.F32.TF32 R176, R124, R28, R8 ;  /* 0x0000001c7cb0723c */ /* 0x000fe20000081008 */
[----:B------:R4:W1:Y:S07]  /*aff0*/  LDSM.16.M88.4 R8, [R6+0xe080] ;  /* 0x00e080000608783b */ /* 0x00086e0000000200 */
[C---:B------:R-:W-:Y:S01]  /*b000*/  HMMA.1688.F32.TF32 R48, R168.reuse, R20, R48 ;  /* 0x00000014a830723c */ /* 0x040fe20000081030 */
[----:B----4-:R-:W4:Y:S07]  /*b010*/  LDL.LU R6, [R1+0x138] ;  /* 0x0001380001067983 */ /* 0x010f2e0000300800 */
[C---:B------:R-:W-:Y:S08]  /*b020*/  HMMA.1688.F32.TF32 R80, R168.reuse, R104, R80 ;  /* 0x00000068a850723c */ /* 0x040ff00000081050 */
[C---:B------:R-:W-:Y:S08]  /*b030*/  HMMA.1688.F32.TF32 R128, R168.reuse, R68, R128 ;  /* 0x00000044a880723c */ /* 0x040ff00000081080 */
[C---:B------:R-:W-:Y:S08]  /*b040*/  HMMA.1688.F32.TF32 R144, R168.reuse, R36, R144 ;  /* 0x00000024a890723c */ /* 0x040ff00000081090 */
[C---:B-1----:R-:W-:Y:S08]  /*b050*/  HMMA.1688.F32.TF32 R160, R168.reuse, R32, R160 ;  /* 0x00000020a8a0723c */ /* 0x042ff000000810a0 */
[C---:B------:R-:W-:Y:S08]  /*b060*/  HMMA.1688.F32.TF32 R116, R168.reuse, R28, R116 ;  /* 0x0000001ca874723c */ /* 0x040ff00000081074 */
[C---:B------:R-:W-:Y:S08]  /*b070*/  HMMA.1688.F32.TF32 R100, R168.reuse, R24, R100 ;  /* 0x00000018a864723c */ /* 0x040ff00000081064 */
[----:B------:R-:W-:Y:S01]  /*b080*/  HMMA.1688.F32.TF32 R84, R168, R8, R84 ;  /* 0x00000008a854723c */ /* 0x000fe20000081054 */
[----:B------:R-:W-:Y:S04]  /*b090*/  LDS R168, [R3+0x25000] ;  /* 0x0250000003a87984 */ /* 0x000fe80000000800 */
[----:B------:R-:W-:Y:S03]  /*b0a0*/  LDS R170, [R3+0x25800] ;  /* 0x0258000003aa7984 */ /* 0x000fe60000000800 */
[----:B------:R-:W-:Y:S01]  /*b0b0*/  HMMA.1688.F32.TF32 R184, R124, R24, R172 ;  /* 0x000000187cb8723c */ /* 0x000fe200000810ac */
[----:B------:R-:W-:Y:S04]  /*b0c0*/  LDS R169, [R4+0x25000] ;  /* 0x0250000004a97984 */ /* 0x000fe80000000800 */
[----:B------:R-:W1:Y:S03]  /*b0d0*/  LDS R171, [R4+0x25800] ;  /* 0x0258000004ab7984 */ /* 0x000e660000000800 */
[C---:B------:R-:W-:Y:S01]  /*b0e0*/  HMMA.1688.F32.TF32 R44, R164.reuse, R20, R44 ;  /* 0x00000014a42c723c */ /* 0x040fe2000008102c */
[----:B------:R-:W-:Y:S04]  /*b0f0*/  LDS R20, [R3+0x26180] ;  /* 0x0261800003147984 */ /* 0x000fe80000000800 */
[----:B------:R-:W-:Y:S03]  /*b100*/  LDS R21, [R4+0x26180] ;  /* 0x0261800004157984 */ /* 0x000fe60000000800 */
[C---:B------:R-:W-:Y:S08]  /*b110*/  HMMA.1688.F32.TF32 R76, R164.reuse, R104, R76 ;  /* 0x00000068a44c723c */ /* 0x040ff0000008104c */
[C---:B------:R-:W-:Y:S08]  /*b120*/  HMMA.1688.F32.TF32 R92, R164.reuse, R68, R92 ;  /* 0x00000044a45c723c */ /* 0x040ff0000008105c */
        /* <DEDUP_REMOVED lines=8> */
[-C--:B------:R-:W-:Y:S01]  /*b1b0*/  HMMA.1688.F32.TF32 R172, R164, R8.reuse, R60 ;  /* 0x00000008a4ac723c */ /* 0x080fe2000008103c */
[----:B------:R-:W-:Y:S04]  /*b1c0*/  LDS R164, [R3+0x25100] ;  /* 0x0251000003a47984 */ /* 0x000fe80000000800 */
[----:B------:R-:W-:Y:S03]  /*b1d0*/  LDS R166, [R3+0x25900] ;  /* 0x0259000003a67984 */ /* 0x000fe60000000800 */
[----:B------:R-:W-:Y:S01]  /*b1e0*/  HMMA.1688.F32.TF32 R56, R12, R8, R56 ;  /* 0x000000080c38723c */ /* 0x000fe20000081038 */
[----:B------:R-:W-:Y:S04]  /*b1f0*/  LDS R12, [R3+0x25080] ;  /* 0x02508000030c7984 */ /* 0x000fe80000000800 */
[----:B------:R-:W-:Y:S04]  /*b200*/  LDS R14, [R3+0x25880] ;  /* 0x02588000030e7984 */ /* 0x000fe80000000800 */
[----:B------:R-:W-:Y:S04]  /*b210*/  LDS R13, [R4+0x25080] ;  /* 0x02508000040d7984 */ /* 0x000fe80000000800 */
[----:B------:R-:W1:Y:S04]  /*b220*/  LDS R15, [R4+0x25880] ;  /* 0x02588000040f7984 */ /* 0x000e680000000800 */
[----:B------:R-:W-:Y:S04]  /*b230*/  LDS R165, [R4+0x25100] ;  /* 0x0251000004a57984 */ /* 0x000fe80000000800 */
[----:B------:R-:W1:Y:S04]  /*b240*/  LDS R167, [R4+0x25900] ;  /* 0x0259000004a77984 */ /* 0x000e680000000800 */
[----:B------:R-:W-:Y:S04]  /*b250*/  LDS R60, [R3+0x25180] ;  /* 0x02518000033c7984 */ /* 0x000fe80000000800 */
[----:B------:R-:W-:Y:S04]  /*b260*/  LDS R62, [R3+0x25980] ;  /* 0x02598000033e7984 */ /* 0x000fe80000000800 */
[----:B------:R-:W-:Y:S04]  /*b270*/  LDS R61, [R4+0x25180] ;  /* 0x02518000043d7984 */ /* 0x000fe80000000800 */
[----:B------:R-:W1:Y:S01]  /*b280*/  LDS R63, [R4+0x25980] ;  /* 0x02598000043f7984 */ /* 0x000e620000000800 */
[C---:B------:R-:W-:Y:S03]  /*b290*/  HMMA.1688.F32.TF32 R72, R124.reuse, R104, R72 ;  /* 0x000000687c48723c */ /* 0x040fe60000081048 */
[----:B------:R-:W-:Y:S04]  /*b2a0*/  LDS R104, [R3+0x26000] ;  /* 0x0260000003687984 */ /* 0x000fe80000000800 */
[----:B------:R-:W-:Y:S01]  /*b2b0*/  LDS R105, [R4+0x26000] ;  /* 0x0260000004697984 */ /* 0x000fe20000000800 */
[C---:B------:R-:W-:Y:S08]  /*b2c0*/  HMMA.1688.F32.TF32 R88, R124.reuse, R68, R88 ;  /* 0x000000447c58723c */ /* 0x040ff00000081058 */
[C---:B------:R-:W-:Y:S08]  /*b2d0*/  HMMA.1688.F32.TF32 R136, R124.reuse, R36, R136 ;  /* 0x000000247c88723c */ /* 0x040ff00000081088 */
[C---:B------:R-:W-:Y:S08]  /*b2e0*/  HMMA.1688.F32.TF32 R96, R124.reuse, R32, R96 ;  /* 0x000000207c60723c */ /* 0x040ff00000081060 */
[----:B------:R-:W-:Y:S08]  /*b2f0*/  HMMA.1688.F32.TF32 R180, R124, R8, R180 ;  /* 0x000000087cb4723c */ /* 0x000ff000000810b4 */
[C---:B-1----:R-:W-:Y:S08]  /*b300*/  HMMA.1688.F32.TF32 R124, R168.reuse, R30, R176 ;  /* 0x0000001ea87c723c */ /* 0x042ff000000810b0 */
[C---:B------:R-:W-:Y:S08]  /*b310*/  HMMA.1688.F32.TF32 R40, R168.reuse, R22, R40 ;  /* 0x00000016a828723c */ /* 0x040ff00000081028 */
[C---:B------:R-:W-:Y:S08]  /*b320*/  HMMA.1688.F32.TF32 R72, R168.reuse, R106, R72 ;  /* 0x0000006aa848723c */ /* 0x040ff00000081048 */
[C---:B------:R-:W-:Y:S08]  /*b330*/  HMMA.1688.F32.TF32 R88, R168.reuse, R70, R88 ;  /* 0x00000046a858723c */ /* 0x040ff00000081058 */
[C---:B------:R-:W-:Y:S08]  /*b340*/  HMMA.1688.F32.TF32 R136, R168.reuse, R38, R136 ;  /* 0x00000026a888723c */ /* 0x040ff00000081088 */
[C---:B------:R-:W-:Y:S08]  /*b350*/  HMMA.1688.F32.TF32 R96, R168.reuse, R34, R96 ;  /* 0x00000022a860723c */ /* 0x040ff00000081060 */
[C---:B------:R-:W-:Y:S08]  /*b360*/  HMMA.1688.F32.TF32 R176, R168.reuse, R26, R184 ;  /* 0x0000001aa8b0723c */ /* 0x040ff000000810b8 */
[----:B------:R-:W-:Y:S08]  /*b370*/  HMMA.1688.F32.TF32 R180, R168, R10, R180 ;  /* 0x0000000aa8b4723c */ /* 0x000ff000000810b4 */
        /* <DEDUP_REMOVED lines=13> */
[C---:B------:R-:W-:Y:S08]  /*b450*/  HMMA.1688.F32.TF32 R100, R164.reuse, R26, R100 ;  /* 0x0000001aa464723c */ /* 0x040ff00000081064 */
[----:B------:R-:W-:Y:S08]  /*b460*/  HMMA.1688.F32.TF32 R84, R164, R10, R84 ;  /* 0x0000000aa454723c */ /* 0x000ff00000081054 */
[----:B------:R-:W-:Y:S01]  /*b470*/  HMMA.1688.F32.TF32 R168, R60, R22, R52 ;  /* 0x000000163ca8723c */ /* 0x000fe20000081034 */
[----:B------:R-:W-:Y:S04]  /*b480*/  LDS R22, [R3+0x26980] ;  /* 0x0269800003167984 */ /* 0x000fe80000000800 */
[----:B------:R-:W-:Y:S03]  /*b490*/  LDS R23, [R4+0x26980] ;  /* 0x0269800004177984 */ /* 0x000fe60000000800 */
[----:B------:R-:W-:Y:S01]  /*b4a0*/  HMMA.1688.F32.TF32 R12, R12, R10, R172 ;  /* 0x0000000a0c0c723c */ /* 0x000fe200000810ac */
[----:B------:R-:W1:Y:S04]  /*b4b0*/  LDSM.16.M88.4 R52, [R5+0x80] ;  /* 0x000080000534783b */ /* 0x000e680000000200 */
[----:B------:R-:W-:Y:S03]  /*b4c0*/  LDSM.16.M88.4 R172, [R5+0x8080] ;  /* 0x0080800005ac783b */ /* 0x000fe60000000200 */
[C---:B------:R-:W-:Y:S01]  /*b4d0*/  HMMA.1688.F32.TF32 R164, R60.reuse, R106, R108 ;  /* 0x0000006a3ca4723c */ /* 0x040fe2000008106c */
[----:B------:R-:W-:Y:S04]  /*b4e0*/  LDS R106, [R3+0x26800] ;  /* 0x02680000036a7984 */ /* 0x000fe80000000800 */
[----:B------:R-:W1:Y:S03]  /*b4f0*/  LDS R107, [R4+0x26800] ;  /* 0x02680000046b7984 */ /* 0x000e660000000800 */
[C---:B------:R-:W-:Y:S01]  /*b500*/  HMMA.1688.F32.TF32 R8, R60.reuse, R10, R56 ;  /* 0x0000000a3c08723c */ /* 0x040fe20000081038 */
[----:B------:R-:W-:Y:S04]  /*b510*/  LDS R108, [R3+0x26080] ;  /* 0x02608000036c7984 */ /* 0x000fe80000000800 */
[----:B------:R-:W-:Y:S03]  /*b520*/  LDS R110, [R3+0x26880] ;  /* 0x02688000036e7984 */ /* 0x000fe60000000800 */
[C---:B------:R-:W-:Y:S01]  /*b530*/  HMMA.1688.F32.TF32 R68, R60.reuse, R70, R120 ;  /* 0x000000463c44723c */ /* 0x040fe20000081078 */
[----:B------:R-:W-:Y:S04]  /*b540*/  LDS R109, [R4+0x26080] ;  /* 0x02608000046d7984 */ /* 0x000fe80000000800 */
[----:B------:R-:W-:Y:S03]  /*b550*/  LDS R111, [R4+0x26880] ;  /* 0x02688000046f7984 */ /* 0x000fe60000000800 */
[C---:B------:R-:W-:Y:S01]  /*b560*/  HMMA.1688.F32.TF32 R36, R60.reuse, R38, R148 ;  /* 0x000000263c24723c */ /* 0x040fe20000081094 */
[----:B------:R-:W-:Y:S04]  /*b570*/  LDSM.16.M88.4 R148, [R5+0x6080] ;  /* 0x006080000594783b */ /* 0x000fe80000000200 */
[----:B------:R-:W-:Y:S03]  /*b580*/  LDS R120, [R3+0x26100] ;  /* 0x0261000003787984 */ /* 0x000fe60000000800 */
[C---:B------:R-:W-:Y:S01]  /*b590*/  HMMA.1688.F32.TF32 R32, R60.reuse, R34, R132 ;  /* 0x000000223c20723c */ /* 0x040fe20000081084 */
[----:B------:R-:W-:Y:S04]  /*b5a0*/  LDSM.16.M88.4 R132, [R5+0x4080] ;  /* 0x004080000584783b */ /* 0x000fe80000000200 */
[----:B------:R-:W-:Y:S03]  /*b5b0*/  LDS R122, [R3+0x26900] ;  /* 0x02690000037a7984 */ /* 0x000fe60000000800 */
[C---:B------:R-:W-:Y:S01]  /*b5c0*/  HMMA.1688.F32.TF32 R28, R60.reuse, R30, R112 ;  /* 0x0000001e3c1c723c */ /* 0x040fe20000081070 */
[----:B------:R-:W-:Y:S04]  /*b5d0*/  LDSM.16.M88.4 R112, [R5+0xa080] ;  /* 0x00a080000570783b */ /* 0x000fe80000000200 */
[----:B------:R-:W-:Y:S03]  /*b5e0*/  LDS R121, [R4+0x26100] ;  /* 0x0261000004797984 */ /* 0x000fe60000000800 */
[----:B------:R-:W-:Y:S01]  /*b5f0*/  HMMA.1688.F32.TF32 R24, R60, R26, R64 ;  /* 0x0000001a3c18723c */ /* 0x000fe20000081040 */
[----:B------:R-:W2:Y:S04]  /*b600*/  LDSM.16.M88.4 R60, [R5+0x2080] ;  /* 0x00208000053c783b */ /* 0x000ea80000000200 */
[----:B------:R-:W-:Y:S03]  /*b610*/  LDS R123, [R4+0x26900] ;  /* 0x02690000047b7984 */ /* 0x000fe60000000800 */
[----:B-1----:R-:W-:Y:S08]  /*b620*/  HMMA.1688.F32.TF32 R56, R20, R52, R168 ;  /* 0x000000341438723c */ /* 0x002ff000000810a8 */
[----:B------:R-:W-:Y:S01]  /*b630*/  HMMA.1688.F32.TF32 R168, R104, R172, R96 ;  /* 0x000000ac68a8723c */ /* 0x000fe20000081060 */
[----:B------:R-:W1:Y:S07]  /*b640*/  LDSM.16.M88.4 R96, [R5+0xc080] ;  /* 0x00c080000560783b */ /* 0x000e6e0000000200 */
[----:B--2---:R-:W-:Y:S08]  /*b650*/  HMMA.1688.F32.TF32 R64, R20, R60, R164 ;  /* 0x0000003c1440723c */ /* 0x004ff000000810a4 */
[----:B-1----:R-:W-:Y:S01]  /*b660*/  HMMA.1688.F32.TF32 R164, R108, R96, R16 ;  /* 0x000000606ca4723c */ /* 0x002fe20000081010 */
[----:B------:R-:W1:Y:S07]  /*b670*/  LDSM.16.M88.4 R16, [R5+0xe080] ;  /* 0x00e080000510783b */ /* 0x000e6e0000000200 */
[----:B------:R-:W-:Y:S08]  /*b680*/  HMMA.1688.F32.TF32 R184, R104, R112, R124 ;  /* 0x0000007068b8723c */ /* 0x000ff0000008107c */
[C---:B------:R-:W-:Y:S08]  /*b690*/  HMMA.1688.F32.TF32 R44, R108.reuse, R52, R44 ;  /* 0x000000346c2c723c */ /* 0x040ff0000008102c */
[C---:B------:R-:W-:Y:S08]  /*b6a0*/  HMMA.1688.F32.TF32 R76, R108.reuse, R60, R76 ;  /* 0x0000003c6c4c723c */ /* 0x040ff0000008104c */
[C---:B------:R-:W-:Y:S08]  /*b6b0*/  HMMA.1688.F32.TF32 R92, R108.reuse, R132, R92 ;  /* 0x000000846c5c723c */ /* 0x040ff0000008105c */
[----:B------:R-:W-:Y:S08]  /*b6c0*/  HMMA.1688.F32.TF32 R140, R108, R148, R140 ;  /* 0x000000946c8c723c */ /* 0x000ff0000008108c */
[----:B-1----:R-:W-:Y:S08]  /*b6d0*/  HMMA.1688.F32.TF32 R192, R104, R16, R180 ;  /* 0x0000001068c0723c */ /* 0x002ff000000810b4 */
[C---:B------:R-:W-:Y:S08]  /*b6e0*/  HMMA.1688.F32.TF32 R156, R108.reuse, R172, R156 ;  /* 0x000000ac6c9c723c */ /* 0x040ff0000008109c */
[C---:B------:R-:W-:Y:S08]  /*b6f0*/  HMMA.1688.F32.TF32 R124, R108.reuse, R112, R152 ;  /* 0x000000706c7c723c */ /* 0x040ff00000081098 */
        /* <DEDUP_REMOVED lines=9> */
[C---:B-1----:R-:W-:Y:S08]  /*b790*/  HMMA.1688.F32.TF32 R40, R108.reuse, R54, R40 ;  /* 0x000000366c28723c */ /* 0x042ff00000081028 */
[C---:B------:R-:W-:Y:S08]  /*b7a0*/  HMMA.1688.F32.TF32 R72, R108.reuse, R62, R72 ;  /* 0x0000003e6c48723c */ /* 0x040ff00000081048 */
[C---:B------:R-:W-:Y:S08]  /*b7b0*/  HMMA.1688.F32.TF32 R88, R108.reuse, R134, R88 ;  /* 0x000000866c58723c */ /* 0x040ff00000081058 */
[C---:B------:R-:W-:Y:S01]  /*b7c0*/  HMMA.1688.F32.TF32 R136, R108.reuse, R150, R136 ;  /* 0x000000966c88723c */ /* 0x040fe20000081088 */
[----:B------:R-:W-:Y:S07]  /*b7d0*/  STL [R1+0x1c8], R40 ;  /* 0x0001c82801007387 */ /* 0x000fee0000100800 */
[----:B------:R-:W-:Y:S01]  /*b7e0*/  HMMA.1688.F32.TF32 R152, R108, R174, R168 ;  /* 0x000000ae6c98723c */ /* 0x000fe200000810a8 */
[----:B------:R-:W-:Y:S04]  /*b7f0*/  STL [R1+0x1c4], R41 ;  /* 0x0001c42901007387 */ /* 0x000fe80000100800 */
[----:B------:R-:W-:Y:S04]  /*b800*/  STL [R1+0x1c0], R42 ;  /* 0x0001c02a01007387 */ /* 0x000fe80000100800 */
[----:B------:R-:W-:Y:S04]  /*b810*/  STL [R1+0x1bc], R43 ;  /* 0x0001bc2b01007387 */ /* 0x000fe80000100800 */
[----:B------:R1:W-:Y:S04]  /*b820*/  STL [R1+0x1d8], R72 ;  /* 0x0001d84801007387 */ /* 0x0003e80000100800 */
[----:B------:R-:W-:Y:S04]  /*b830*/  STL [R1+0x1d4], R73 ;  /* 0x0001d44901007387 */ /* 0x000fe80000100800 */
[----:B------:R-:W-:Y:S01]  /*b840*/  STL [R1+0x1d0], R74 ;  /* 0x0001d04a01007387 */ /* 0x000fe20000100800 */
[----:B------:R-:W-:-:S03]  /*b850*/  SHF.R.U32.HI R7, RZ, 0x7, R7 ;  /* 0x00000007ff077819 */ /* 0x000fc60000011607 */
[----:B------:R-:W-:Y:S04]  /*b860*/  STL [R1+0x1cc], R75 ;  /* 0x0001cc4b01007387 */ /* 0x000fe80000100800 */
[----:B------:R-:W-:Y:S04]  /*b870*/  STL [R1+0x1e8], R88 ;  /* 0x0001e85801007387 */ /* 0x000fe80000100800 */
[----:B------:R-:W-:Y:S04]  /*b880*/  STL [R1+0x1e4], R89 ;  /* 0x0001e45901007387 */ /* 0x000fe80000100800 */
[----:B------:R-:W-:Y:S01]  /*b890*/  STL [R1+0x1e0], R90 ;  /* 0x0001e05a01007387 */ /* 0x000fe20000100800 */
[----:B------:R-:W-:-:S03]  /*b8a0*/  SGXT.U32 R7, R7, 0x1 ;  /* 0x000000010707781a */ /* 0x000fc60000000000 */
[----:B------:R-:W-:Y:S04]  /*b8b0*/  STL [R1+0x1dc], R91 ;  /* 0x0001dc5b01007387 */ /* 0x000fe80000100800 */
[----:B------:R-:W-:Y:S04]  /*b8c0*/  STL [R1+0x1f8], R136 ;  /* 0x0001f88801007387 */ /* 0x000fe80000100800 */
[----:B------:R-:W-:Y:S04]  /*b8d0*/  STL [R1+0x1f4], R137 ;  /* 0x0001f48901007387 */ /* 0x000fe80000100800 */
[----:B------:R-:W-:Y:S01]  /*b8e0*/  STL [R1+0x1f0], R138 ;  /* 0x0001f08a01007387 */ /* 0x000fe20000100800 */
[----:B------:R-:W-:-:S03]  /*b8f0*/  LOP3.LUT R7, R7, 0x4, RZ, 0xfc, !PT ;  /* 0x0000000407077812 */ /* 0x000fc600078efcff */
[----:B------:R-:W-:Y:S04]  /*b900*/  STL [R1+0x1ec], R139 ;  /* 0x0001ec8b01007387 */ /* 0x000fe80000100800 */
[----:B------:R-:W-:Y:S04]  /*b910*/  STL [R1+0x1fc], R155 ;  /* 0x0001fc9b01007387 */ /* 0x000fe80000100800 */
[----:B-1----:R-:W2:Y:S01]  /*b920*/  LDL R72, [R1+0x19c] ;  /* 0x00019c0001487983 */ /* 0x002ea20000100800 */
[----:B------:R-:W-:Y:S02]  /*b930*/  SEL R5, RZ, 0x4, P0 ;  /* 0x00000004ff057807 */ /* 0x000fe40000000000 */
[----:B------:R-:W-:Y:S01]  /*b940*/  ISETP.GE.AND P0, PT, R7, UR7, PT ;  /* 0x0000000707007c0c */ /* 0x000fe2000bf06270 */
[----:B------:R-:W-:Y:S01]  /*b950*/  HMMA.1688.F32.TF32 R48, R120, R52, R48 ;  /* 0x000000347830723c */ /* 0x000fe20000081030 */
[----:B------:R-:W2:Y:S04]  /*b960*/  LDL R7, [R1+0x168] ;  /* 0x0001680001077983 */ /* 0x000ea80000100800 */
[----:B------:R-:W2:Y:S04]  /*b970*/  LDL R52, [R1+0x194] ;  /* 0x0001940001347983 */ /* 0x000ea80000100800 */
[----:B------:R-:W2:Y:S04]  /*b980*/  LDL R43, [R1+0x160] ;  /* 0x00016000012b7983 */ /* 0x000ea80000100800 */
[----:B------:R-:W2:Y:S01]  /*b990*/  LDL R42, [R1+0x18c] ;  /* 0x00018c00012a7983 */ /* 0x000ea20000100800 */
[----:B------:R-:W-:Y:S01]  /*b9a0*/  ISETP.LE.AND P2, PT, R197, UR4, PT ;  /* 0x00000004c5007c0c */ /* 0x000fe2000bf43270 */
[----:B------:R-:W-:Y:S02]  /*b9b0*/  HMMA.1688.F32.TF32 R176, R104, R96, R176 ;  /* 0x0000006068b0723c */ /* 0x000fe400000810b0 */
[----:B------:R-:W1:Y:S04]  /*b9c0*/  S2R R197, SR_TID.X ;  /* 0x0000000000c57919 */ /* 0x000e680000002100 */
[----:B------:R-:W2:Y:S02]  /*b9d0*/  LDL R41, [R1+0x158] ;  /* 0x0001580001297983 */ /* 0x000ea40000100800 */
[----:B------:R-:W-:Y:S02]  /*b9e0*/  HMMA.1688.F32.TF32 R80, R120, R60, R80 ;  /* 0x0000003c7850723c */ /* 0x000fe40000081050 */
[----:B------:R-:W2:Y:S01]  /*b9f0*/  LDL R40, [R1+0x184] ;  /* 0x0001840001287983 */ /* 0x000ea20000100800 */
[----:B------:R-:W-:-:S05]  /*ba00*/  UIADD3 UR8, UR8, 0x1, URZ ;  /* 0x0000000108087890 */ /* 0x000fca000fffe03f */
[C---:B------:R-:W-:Y:S08]  /*ba10*/  HMMA.1688.F32.TF32 R128, R120.reuse, R132, R128 ;  /* 0x000000847880723c */ /* 0x040ff00000081080 */
[----:B------:R-:W-:Y:S01]  /*ba20*/  HMMA.1688.F32.TF32 R144, R120, R148, R144 ;  /* 0x000000947890723c */ /* 0x000fe20000081090 */
[----:B-1----:R-:W-:-:S07]  /*ba30*/  SHF.R.U32.HI R197, RZ, 0x7, R197 ;  /* 0x00000007ffc57819 */ /* 0x002fce00000116c5 */
[----:B------:R-:W-:Y:S01]  /*ba40*/  HMMA.1688.F32.TF32 R160, R120, R172, R160 ;  /* 0x000000ac78a0723c */ /* 0x000fe200000810a0 */
[----:B------:R-:W-:-:S07]  /*ba50*/  SGXT.U32 R197, R197, 0x1 ;  /* 0x00000001c5c5781a */ /* 0x000fce0000000000 */
[C---:B------:R-:W-:Y:S08]  /*ba60*/  HMMA.1688.F32.TF32 R116, R120.reuse, R112, R116 ;  /* 0x000000707874723c */ /* 0x040ff00000081074 */
[C---:B------:R-:W-:Y:S08]  /*ba70*/  HMMA.1688.F32.TF32 R100, R120.reuse, R96, R100 ;  /* 0x000000607864723c */ /* 0x040ff00000081064 */
[----:B------:R-:W-:Y:S01]  /*ba80*/  HMMA.1688.F32.TF32 R12, R120, R16, R84 ;  /* 0x00000010780c723c */ /* 0x000fe20000081054 */
[----:B------:R-:W-:Y:S04]  /*ba90*/  LDS R84, [R3+0x27100] ;  /* 0x0271000003547984 */ /* 0x000fe80000000800 */
[----:B------:R-:W-:Y:S03]  /*baa0*/  LDS R86, [R3+0x27900] ;  /* 0x0279000003567984 */ /* 0x000fe60000000800 */
[C---:B------:R-:W-:Y:S01]  /*bab0*/  HMMA.1688.F32.TF32 R104, R108.reuse, R98, R176 ;  /* 0x000000626c68723c */ /* 0x040fe200000810b0 */
[----:B------:R-:W-:Y:S04]  /*bac0*/  LDS R85, [R4+0x27100] ;  /* 0x0271000004557984 */ /* 0x000fe80000000800 */
[----:B------:R-:W1:Y:S03]  /*bad0*/  LDS R87, [R4+0x27900] ;  /* 0x0279000004577984 */ /* 0x000e660000000800 */
[C---:B------:R-:W-:Y:S08]  /*bae0*/  HMMA.1688.F32.TF32 R120, R108.reuse, R114, R184 ;  /* 0x000000726c78723c */ /* 0x040ff000000810b8 */
[----:B------:R-:W-:Y:S01]  /*baf0*/  HMMA.1688.F32.TF32 R176, R108, R18, R192 ;  /* 0x000000126cb0723c */ /* 0x000fe200000810c0 */
[----:B------:R-:W-:-:S07]  /*bb00*/  UISETP.GT.AND UP0, UPT, UR8, 0x1, UPT ;  /* 0x000000010800788c */ /* 0x000fce000bf04270 */
[----:B------:R-:W-:Y:S01]  /*bb10*/  HMMA.1688.F32.TF32 R108, R188, R98, R164 ;  /* 0x00000062bc6c723c */ /* 0x000fe200000810a4 */
[----:B------:R-:W-:Y:S04]  /*bb20*/  LDS R164, [R3+0x27180] ;  /* 0x0271800003a47984 */ /* 0x000fe80000000800 */
[----:B------:R-:W-:Y:S04]  /*bb30*/  LDS R166, [R3+0x27980] ;  /* 0x0279800003a67984 */ /* 0x000fe80000000800 */
[----:B------:R-:W-:Y:S04]  /*bb40*/  LDS R165, [R4+0x27180] ;  /* 0x0271800004a57984 */ /* 0x000fe80000000800 */
[----:B------:R1:W1:Y:S01]  /*bb50*/  LDS R167, [R4+0x27980] ;  /* 0x0279800004a77984 */ /* 0x0002620000000800 */
[----:B------:R-:W-:Y:S01]  /*bb60*/  IMAD R197, R197, c[0x0][0x188], RZ ;  /* 0x00006200c5c57a24 */ /* 0x000fe200078e02ff */
[----:B------:R-:W-:Y:S01]  /*bb70*/  SEL R5, R5, RZ, !P2 ;  /* 0x000000ff05057207 */ /* 0x000fe20005000000 */
[----:B---3--:R-:W-:Y:S01]  /*bb80*/  IMAD.MOV.U32 R60, RZ, RZ, R196 ;  /* 0x000000ffff3c7224 */ /* 0x008fe200078e00c4 */
[----:B------:R-:W-:Y:S01]  /*bb90*/  USEL UR8, UR8, URZ, !UP0 ;  /* 0x0000003f08087287 */ /* 0x000fe2000c000000 */
[----:B------:R-:W-:Y:S01]  /*bba0*/  IMAD.SHL.U32 R197, R197, 0x4, RZ ;  /* 0x00000004c5c57824 */ /* 0x000fe200078e00ff */
[----:B------:R-:W-:Y:S01]  /*bbb0*/  ISETP.NE.U32.AND P1, PT, R5, RZ, PT ;  /* 0x000000ff0500720c */ /* 0x000fe20003f25070 */
[----:B------:R-:W-:Y:S01]  /*bbc0*/  HMMA.1688.F32.TF32 R68, R20, R132, R68 ;  /* 0x000000841444723c */ /* 0x000fe20000081044 */
[----:B----4-:R-:W-:-:S02]  /*bbd0*/  IMAD.MOV.U32 R61, RZ, RZ, R6 ;  /* 0x000000ffff3d7224 */ /* 0x010fc400078e0006 */
[----:B------:R-:W-:-:S05]  /*bbe0*/  IMAD.U32 R6, RZ, RZ, UR8 ;  /* 0x00000008ff067e24 */ /* 0x000fca000f8e00ff */
[----:B------:R-:W-:Y:S01]  /*bbf0*/  HMMA.1688.F32.TF32 R36, R20, R148, R36 ;  /* 0x000000941424723c */ /* 0x000fe20000081024 */
[----:B------:R-:W-:-:S07]  /*bc00*/  IMAD R6, R6, 0x8000, R201 ;  /* 0x0000800006067824 */ /* 0x000fce00078e02c9 */
[C---:B------:R-:W-:Y:S08]  /*bc10*/  HMMA.1688.F32.TF32 R32, R20.reuse, R172, R32 ;  /* 0x000000ac1420723c */ /* 0x040ff00000081020 */
[C---:B------:R-:W-:Y:S08]  /*bc20*/  HMMA.1688.F32.TF32 R28, R20.reuse, R112, R28 ;  /* 0x00000070141c723c */ /* 0x040ff0000008101c */
[C---:B------:R-:W-:Y:S08]  /*bc30*/  HMMA.1688.F32.TF32 R24, R20.reuse, R96, R24 ;  /* 0x000000601418723c */ /* 0x040ff00000081018 */
[----:B------:R-:W-:Y:S07]  /*bc40*/  HMMA.1688.F32.TF32 R20, R20, R16, R8 ;  /* 0x000000101414723c */ /* 0x000fee0000081008 */
[----:B------:R-:W-:-:S05]  /*bc50*/  IADD3 R16, P3, R197, R60, RZ ;  /* 0x0000003cc5107210 */ /* 0x000fca0007f7e0ff */
[----:B------:R-:W-:Y:S01]  /*bc60*/  IMAD.X R17, R61, 0x1, R199, P3 ;  /* 0x000000013d117824 */ /* 0x000fe200018e06c7 */
[----:B------:R-:W-:Y:S06]  /*bc70*/  BAR.SYNC.DEFER_BLOCKING 0x0 ;  /* 0x0000000000007b1d */ /* 0x000fec0000010000 */
[----:B------:R-:W-:Y:S01]  /*bc80*/  @!PT LDS RZ, [RZ] ;  /* 0x00000000fffff984 */ /* 0x000fe20000000800 */
[----:B------:R-:W-:Y:S01]  /*bc90*/  @!PT LDS RZ, [RZ] ;  /* 0x00000000fffff984 */ /* 0x000fe20000000800 */
[----:B------:R-:W-:Y:S01]  /*bca0*/  @!PT LDS RZ, [RZ] ;  /* 0x00000000fffff984 */ /* 0x000fe20000000800 */
[----:B------:R3:W-:Y:S04]  /*bcb0*/  LDGSTS.E [R6+0x20000], [R16.64], P1 ;  /* 0x2000000010067fae */ /* 0x0007e8000892184c */
[----:B---3--:R-:W3:Y:S04]  /*bcc0*/  LDL R16, [R1+0x150] ;  /* 0x0001500001107983 */ /* 0x008ee80000100800 */
[----:B------:R-:W4:Y:S04]  /*bcd0*/  LDL R17, [R1+0x17c] ;  /* 0x00017c0001117983 */ /* 0x000f280000100800 */
[----:B------:R-:W1:Y:S01]  /*bce0*/  S2R R199, SR_TID.X ;  /* 0x0000000000c77919 */ /* 0x000e620000002100 */
[----:B------:R-:W-:-:S04]  /*bcf0*/  SEL R5, RZ, 0x4, P0 ;  /* 0x00000004ff057807 */ /* 0x000fc80000000000 */
[----:B------:R-:W-:-:S04]  /*bd00*/  SEL R5, R5, RZ, !P2 ;  /* 0x000000ff05057207 */ /* 0x000fc80005000000 */
[----:B------:R-:W-:Y:S02]  /*bd10*/  ISETP.NE.U32.AND P0, PT, R5, RZ, PT ;  /* 0x000000ff0500720c */ /* 0x000fe40003f05070 */
[----:B-1----:R-:W-:Y:S02]  /*bd20*/  IADD3 R4, P1, R198, R60, RZ ;  /* 0x0000003cc6047210 */ /* 0x002fe40007f3e0ff */
[----:B------:R-:W-:-:S04]  /*bd30*/  SHF.R.U32.HI R53, RZ, 0x7, R199 ;  /* 0x00000007ff357819 */ /* 0x000fc800000116c7 */
[----:B------:R-:W-:-:S04]  /*bd40*/  SGXT.U32 R53, R53, 0x1 ;  /* 0x000000013535781a */ /* 0x000fc80000000000 */
[----:B------:R-:W-:Y:S01]  /*bd50*/  LOP3.LUT R53, R53, 0x8, RZ, 0xfc, !PT ;  /* 0x0000000835357812 */ /* 0x000fe200078efcff */
[----:B--2---:R-:W-:-:S05]  /*bd60*/  IMAD.X R5, R61, 0x1, R72, P1 ;  /* 0x000000013d057824 */ /* 0x004fca00008e0648 */
[----:B------:R1:W-:Y:S01]  /*bd70*/  LDGSTS.E [R6+0x20800], [R4.64], P0 ;  /* 0x2080000004067fae */ /* 0x0003e2000812184c */
[----:B------:R-:W-:Y:S02]  /*bd80*/  ISETP.GE.AND P0, PT, R53, UR7, PT ;  /* 0x0000000735007c0c */ /* 0x000fe4000bf06270 */
[----:B------:R-:W-:Y:S02]  /*bd90*/  SHF.R.U32.HI R53, RZ, 0x7, R199 ;  /* 0x00000007ff357819 */ /* 0x000fe400000116c7 */
[----:B------:R-:W-:Y:S02]  /*bda0*/  SEL R3, RZ, 0x4, P0 ;  /* 0x00000004ff037807 */ /* 0x000fe40000000000 */
[----:B------:R-:W-:Y:S02]  /*bdb0*/  SGXT.U32 R53, R53, 0x1 ;  /* 0x000000013535781a */ /* 0x000fe40000000000 */
[----:B-1----:R-:W-:Y:S02]  /*bdc0*/  IADD3 R4, P3, R7, R60, RZ ;  /* 0x0000003c07047210 */ /* 0x002fe40007f7e0ff */
[----:B------:R-:W1:Y:S01]  /*bdd0*/  S2R R7, SR_TID.X ;  /* 0x0000000000077919 */ /* 0x000e620000002100 */
[----:B------:R-:W-:-:S02]  /*bde0*/  LOP3.LUT R53, R53, 0xc, RZ, 0xfc, !PT ;  /* 0x0000000c35357812 */ /* 0x000fc400078efcff */
[----:B------:R-:W-:Y:S02]  /*bdf0*/  SEL R3, R3, RZ, !P2 ;  /* 0x000000ff03037207 */ /* 0x000fe40005000000 */
[----:B------:R-:W-:Y:S02]  /*be00*/  ISETP.GE.AND P0, PT, R53, UR7, PT ;  /* 0x0000000735007c0c */ /* 0x000fe4000bf06270 */
[----:B------:R-:W-:Y:S02]  /*be10*/  ISETP.NE.U32.AND P1, PT, R3, RZ, PT ;  /* 0x000000ff0300720c */ /* 0x000fe40003f25070 */
[----:B------:R-:W-:Y:S01]  /*be20*/  SEL R3, RZ, 0x4, P0 ;  /* 0x00000004ff037807 */ /* 0x000fe20000000000 */
[----:B------:R-:W-:-:S03]  /*be30*/  IMAD.X R5, R61, 0x1, R52, P3 ;  /* 0x000000013d057824 */ /* 0x000fc600018e0634 */
[----:B------:R-:W-:-:S04]  /*be40*/  SEL R3, R3, RZ, !P2 ;  /* 0x000000ff03037207 */ /* 0x000fc80005000000 */
[----:B------:R-:W-:-:S03]  /*be50*/  ISETP.NE.U32.AND P0, PT, R3, RZ, PT ;  /* 0x000000ff0300720c */ /* 0x000fc60003f05070 */
[----:B------:R2:W-:Y:S01]  /*be60*/  LDGSTS.E [R6+0x21000], [R4.64], P1 ;  /* 0x2100000004067fae */ /* 0x0005e2000892184c */
[----:B-1----:R-:W-:-:S04]  /*be70*/  SHF.R.U32.HI R7, RZ, 0x7, R7 ;  /* 0x00000007ff077819 */ /* 0x002fc80000011607 */
[----:B------:R-:W-:Y:S02]  /*be80*/  SGXT.U32 R7, R7, 0x1 ;  /* 0x000000010707781a */ /* 0x000fe40000000000 */
[----:B--2---:R-:W-:Y:S02]  /*be90*/  IADD3 R4, P1, R43, R60, RZ ;  /* 0x0000003c2b047210 */ /* 0x004fe40007f3e0ff */
[----:B------:R-:W-:-:S03]  /*bea0*/  LOP3.LUT R7, R7, 0x10, RZ, 0xfc, !PT ;  /* 0x0000001007077812 */ /* 0x000fc600078efcff */
[----:B------:R-:W-:-:S05]  /*beb0*/  IMAD.X R5, R61, 0x1, R42, P1 ;  /* 0x000000013d057824 */ /* 0x000fca00008e062a */
[----:B------:R1:W-:Y:S01]  /*bec0*/  LDGSTS.E [R6+0x21800], [R4.64], P0 ;  /* 0x2180000004067fae */ /* 0x0003e2000812184c */
[----:B------:R-:W-:-:S03]  /*bed0*/  ISETP.GE.AND P0, PT, R7, UR7, PT ;  /* 0x0000000707007c0c */ /* 0x000fc6000bf06270 */
[----:B------:R-:W2:Y:S01]  /*bee0*/  S2R R7, SR_TID.X ;  /* 0x0000000000077919 */ /* 0x000ea20000002100 */
[----:B------:R-:W-:-:S04]  /*bef0*/  SEL R3, RZ, 0x4, P0 ;  /* 0x00000004ff037807 */ /* 0x000fc80000000000 */
[----:B------:R-:W-:-:S04]  /*bf00*/  SEL R3, R3, RZ, !P2 ;  /* 0x000000ff03037207 */ /* 0x000fc80005000000 */
[----:B------:R-:W-:Y:S02]  /*bf10*/  ISETP.NE.U32.AND P0, PT, R3, RZ, PT ;  /* 0x000000ff0300720c */ /* 0x000fe40003f05070 */
[----:B-1----:R-:W-:-:S05]  /*bf20*/  IADD3 R4, P1, R41, R60, RZ ;  /* 0x0000003c29047210 */ /* 0x002fca0007f3e0ff */
[----:B------:R-:W-:-:S06]  /*bf30*/  IMAD.X R5, R61, 0x1, R40, P1 ;  /* 0x000000013d057824 */ /* 0x000fcc00008e0628 */
[----:B------:R3:W-:Y:S01]  /*bf40*/  LDGSTS.E [R6+0x22000], [R4.64], P0 ;  /* 0x2200000004067fae */ /* 0x0007e2000812184c */
[----:B--2---:R-:W-:-:S04]  /*bf50*/  SHF.R.U32.HI R7, RZ, 0x7, R7 ;  /* 0x00000007ff077819 */ /* 0x004fc80000011607 */
[----:B------:R-:W-:-:S04]  /*bf60*/  SGXT.U32 R7, R7, 0x1 ;  /* 0x000000010707781a */ /* 0x000fc80000000000 */
[----:B------:R-:W-:-:S04]  /*bf70*/  LOP3.LUT R7, R7, 0x14, RZ, 0xfc, !PT ;  /* 0x0000001407077812 */ /* 0x000fc800078efcff */
[----:B------:R-:W-:Y:S02]  /*bf80*/  ISETP.GE.AND P0, PT, R7, UR7, PT ;  /* 0x0000000707007c0c */ /* 0x000fe4000bf06270 */
[----:B------:R-:W1:Y:S02]  /*bf90*/  S2R R7, SR_TID.X ;  /* 0x0000000000077919 */ /* 0x000e640000002100 */
[----:B------:R-:W-:-:S04]  /*bfa0*/  SEL R3, RZ, 0x4, P0 ;  /* 0x00000004ff037807 */ /* 0x000fc80000000000 */
[----:B------:R-:W-:-:S04]  /*bfb0*/  SEL R3, R3, RZ, !P2 ;  /* 0x000000ff03037207 */ /* 0x000fc80005000000 */
[----:B------:R-:W-:Y:S02]  /*bfc0*/  ISETP.NE.U32.AND P0, PT, R3, RZ, PT ;  /* 0x000000ff0300720c */ /* 0x000fe40003f05070 */
[----:B---3--:R-:W-:Y:S02]  /*bfd0*/  IADD3 R4, P1, R16, R60, RZ ;  /* 0x0000003c10047210 */ /* 0x008fe40007f3e0ff */
[----:B-1----:R-:W-:-:S04]  /*bfe0*/  SHF.R.U32.HI R16, RZ, 0x7, R7 ;  /* 0x00000007ff107819 */ /* 0x002fc80000011607 */
[----:B------:R-:W-:Y:S01]  /*bff0*/  SGXT.U32 R16, R16, 0x1 ;  /* 0x000000011010781a */ /* 0x000fe20000000000 */
[----:B----4-:R-:W-:-:S03]  /*c000*/  IMAD.X R5, R61, 0x1, R17, P1 ;  /* 0x000000013d057824 */ /* 0x010fc600008e0611 */
[----:B------:R-:W-:Y:S02]  /*c010*/  LOP3.LUT R16, R16, 0x18, RZ, 0xfc, !PT ;  /* 0x0000001810107812 */ /* 0x000fe400078efcff */
[----:B------:R1:W-:Y:S02]  /*c020*/  LDGSTS.E [R6+0x22800], [R4.64], P0 ;  /* 0x2280000004067fae */ /* 0x0003e4000812184c */
[----:B------:R-:W-:Y:S02]  /*c030*/  ISETP.GE.AND P0, PT, R16, UR7, PT ;  /* 0x0000000710007c0c */ /* 0x000fe4000bf06270 */
[--C-:B------:R-:W-:Y:S02]  /*c040*/  SHF.R.U32.HI R16, RZ, 0x7, R7.reuse ;  /* 0x00000007ff107819 */ /* 0x100fe40000011607 */
[----:B------:R-:W-:-:S04]  /*c050*/  SHF.R.U32.HI R7, RZ, 0x7, R7 ;  /* 0x00000007ff077819 */ /* 0x000fc80000011607 */
[----:B------:R-:W-:-:S04]  /*c060*/  SGXT.U32 R7, R7, 0x1 ;  /* 0x000000010707781a */ /* 0x000fc80000000000 */
[----:B------:R-:W-:-:S04]  /*c070*/  LOP3.LUT R7, R7, 0x20, RZ, 0xfc, !PT ;  /* 0x0000002007077812 */ /* 0x000fc800078efcff */
[----:B------:R-:W-:Y:S02]  /*c080*/  ISETP.GE.AND P1, PT, R7, UR7, PT ;  /* 0x0000000707007c0c */ /* 0x000fe4000bf26270 */
[----:B------:R-:W2:Y:S01]  /*c090*/  S2R R7, SR_TID.X ;  /* 0x0000000000077919 */ /* 0x000ea20000002100 */
[----:B------:R-:W-:-:S04]  /*c0a0*/  SGXT.U32 R16, R16, 0x1 ;  /* 0x000000011010781a */ /* 0x000fc80000000000 */
[----:B------:R-:W-:Y:S02]  /*c0b0*/  LOP3.LUT R16, R16, 0x1c, RZ, 0xfc, !PT ;  /* 0x0000001c10107812 */ /* 0x000fe400078efcff */
[----:B------:R-:W-:Y:S02]  /*c0c0*/  SEL R3, RZ, 0x4, P0 ;  /* 0x00000004ff037807 */ /* 0x000fe40000000000 */
[----:B------:R-:W-:Y:S02]  /*c0d0*/  ISETP.GE.AND P0, PT, R16, UR7, PT ;  /* 0x0000000710007c0c */ /* 0x000fe4000bf06270 */
[----:B------:R-:W-:Y:S02]  /*c0e0*/  SEL R3, R3, RZ, !P2 ;  /* 0x000000ff03037207 */ /* 0x000fe40005000000 */
[--C-:B--2---:R-:W-:Y:S02]  /*c0f0*/  SHF.R.U32.HI R16, RZ, 0x7, R7.reuse ;  /* 0x00000007ff107819 */ /* 0x104fe40000011607 */
[----:B------:R-:W-:-:S04]  /*c100*/  SHF.R.U32.HI R7, RZ, 0x7, R7 ;  /* 0x00000007ff077819 */ /* 0x000fc80000011607 */
[----:B------:R-:W-:Y:S02]  /*c110*/  SGXT.U32 R7, R7, 0x1 ;  /* 0x000000010707781a */ /* 0x000fe40000000000 */
[----:B------:R-:W-:Y:S02]  /*c120*/  SGXT.U32 R16, R16, 0x1 ;  /* 0x000000011010781a */ /* 0x000fe40000000000 */
[----:B------:R-:W-:Y:S02]  /*c130*/  LOP3.LUT R7, R7, 0x24, RZ, 0xfc, !PT ;  /* 0x0000002407077812 */ /* 0x000fe400078efcff */
[----:B-1----:R-:W-:Y:S02]  /*c140*/  SEL R4, RZ, 0x4, P0 ;  /* 0x00000004ff047807 */ /* 0x002fe40000000000 */
[----:B------:R-:W-:Y:S02]  /*c150*/  LOP3.LUT R16, R16, 0x18, RZ, 0xfc, !PT ;  /* 0x0000001810107812 */ /* 0x000fe400078efcff */
[----:B------:R-:W-:-:S02]  /*c160*/  ISETP.NE.U32.AND P4, PT, R3, RZ, PT ;  /* 0x000000ff0300720c */ /* 0x000fc40003f85070 */
[----:B------:R-:W-:Y:S02]  /*c170*/  ISETP.GE.AND P3, PT, R7, UR7, PT ;  /* 0x0000000707007c0c */ /* 0x000fe4000bf66270 */
[----:B------:R-:W-:Y:S01]  /*c180*/  SHF.R.U32.HI R7, RZ, 0x7, R199 ;  /* 0x00000007ff077819 */ /* 0x000fe200000116c7 */
[----:B------:R-:W-:Y:S01]  /*c190*/  IMAD R16, R16, c[0x0][0x188], RZ ;  /* 0x0000620010107a24 */ /* 0x000fe200078e02ff */
[----:B------:R-:W-:Y:S02]  /*c1a0*/  SEL R4, R4, RZ, !P2 ;  /* 0x000000ff04047207 */ /* 0x000fe40005000000 */
[----:B------:R-:W-:Y:S02]  /*c1b0*/  SGXT.U32 R7, R7, 0x1 ;  /* 0x000000010707781a */ /* 0x000fe40000000000 */
[----:B------:R-:W-:Y:S01]  /*c1c0*/  ISETP.NE.U32.AND P0, PT, R4, RZ, PT ;  /* 0x000000ff0400720c */ /* 0x000fe20003f05070 */
[----:B------:R-:W-:Y:S01]  /*c1d0*/  IMAD.WIDE R4, R16, 0x4, R60 ;  /* 0x0000000410047825 */ /* 0x000fe200078e023c */
[----:B------:R-:W-:-:S04]  /*c1e0*/  LOP3.LUT R7, R7, 0x2c, RZ, 0xfc, !PT ;  /* 0x0000002c07077812 */ /* 0x000fc800078efcff */
[----:B------:R1:W-:Y:S01]  /*c1f0*/  LDGSTS.E [R6+0x23000], [R4.64], P4 ;  /* 0x2300000004067fae */ /* 0x0003e2000a12184c */
[----:B------:R-:W-:-:S03]  /*c200*/  ISETP.GE.AND P4, PT, R7, UR7, PT ;  /* 0x0000000707007c0c */ /* 0x000fc6000bf86270 */
[----:B------:R-:W2:Y:S01]  /*c210*/  S2R R7, SR_TID.X ;  /* 0x0000000000077919 */ /* 0x000ea20000002100 */
[----:B------:R-:W-:-:S04]  /*c220*/  SHF.R.U32.HI R17, RZ, 0x7, R199 ;  /* 0x00000007ff117819 */ /* 0x000fc800000116c7 */
[----:B------:R-:W-:-:S04]  /*c230*/  SGXT.U32 R17, R17, 0x1 ;  /* 0x000000011111781a */ /* 0x000fc80000000000 */
[----:B------:R-:W-:Y:S02]  /*c240*/  LOP3.LUT R17, R17, 0x1c, RZ, 0xfc, !PT ;  /* 0x0000001c11117812 */ /* 0x000fe400078efcff */
[----:B------:R-:W-:-:S03]  /*c250*/  SHF.R.U32.HI R16, RZ, 0x7, R199 ;  /* 0x00000007ff107819 */ /* 0x000fc600000116c7 */
[----:B------:R-:W-:Y:S01]  /*c260*/  IMAD R17, R17, c[0x0][0x188], RZ ;  /* 0x0000620011117a24 */ /* 0x000fe200078e02ff */
[----:B------:R-:W-:-:S03]  /*c270*/  SEL R3, RZ, 0x4, P1 ;  /* 0x00000004ff037807 */ /* 0x000fc60000800000 */
[----:B-1----:R-:W-:Y:S01]  /*c280*/  IMAD.WIDE R4, R17, 0x4, R60 ;  /* 0x0000000411047825 */ /* 0x002fe200078e023c */
[----:B------:R-:W-:Y:S02]  /*c290*/  SGXT.U32 R16, R16, 0x1 ;  /* 0x000000011010781a */ /* 0x000fe40000000000 */
[----:B------:R-:W-:Y:S02]  /*c2a0*/  SEL R3, R3, RZ, !P2 ;  /* 0x000000ff03037207 */ /* 0x000fe40005000000 */
[--C-:B--2---:R-:W-:Y:S01]  /*c2b0*/  SHF.R.U32.HI R17, RZ, 0x7, R7.reuse ;  /* 0x00000007ff117819 */ /* 0x104fe20000011607 */
[----:B------:R1:W-:Y:S01]  /*c2c0*/  LDGSTS.E [R6+0x23800], [R4.64], P0 ;  /* 0x2380000004067fae */ /* 0x0003e2000812184c */
[----:B------:R-:W-:Y:S02]  /*c2d0*/  SHF.R.U32.HI R7, RZ, 0x7, R7 ;  /* 0x00000007ff077819 */ /* 0x000fe40000011607 */
[----:B------:R-:W-:Y:S02]  /*c2e0*/  LOP3.LUT R16, R16, 0x28, RZ, 0xfc, !PT ;  /* 0x0000002810107812 */ /* 0x000fe400078efcff */
[----:B------:R-:W-:-:S02]  /*c2f0*/  SGXT.U32 R7, R7, 0x1 ;  /* 0x000000010707781a */ /* 0x000fc40000000000 */
[----:B------:R-:W-:Y:S02]  /*c300*/  ISETP.NE.U32.AND P1, PT, R3, RZ, PT ;  /* 0x000000ff0300720c */ /* 0x000fe40003f25070 */
[----:B------:R-:W-:Y:S02]  /*c310*/  SEL R3, RZ, 0x4, P3 ;  /* 0x00000004ff037807 */ /* 0x000fe40001800000 */
[----:B------:R-:W-:Y:S02]  /*c320*/  ISETP.GE.AND P3, PT, R16, UR7, PT ;  /* 0x0000000710007c0c */ /* 0x000fe4000bf66270 */
[----:B------:R-:W-:Y:S02]  /*c330*/  LOP3.LUT R7, R7, 0x20, RZ, 0xfc, !PT ;  /* 0x0000002007077812 */ /* 0x000fe400078efcff */
[----:B------:R-:W-:Y:S02]  /*c340*/  SEL R3, R3, RZ, !P2 ;  /* 0x000000ff03037207 */ /* 0x000fe40005000000 */
[----:B-1----:R-:W-:Y:S01]  /*c350*/  SEL R4, RZ, 0x4, P3 ;  /* 0x00000004ff047807 */ /* 0x002fe20001800000 */
[----:B------:R-:W-:Y:S01]  /*c360*/  IMAD R7, R7, c[0x0][0x188], RZ ;  /* 0x0000620007077a24 */ /* 0x000fe200078e02ff */
[----:B------:R-:W-:-:S02]  /*c370*/  SEL R16, RZ, 0x4, P4 ;  /* 0x00000004ff107807 */ /* 0x000fc40002000000 */
[----:B------:R-:W-:Y:S02]  /*c380*/  ISETP.NE.U32.AND P4, PT, R3, RZ, PT ;  /* 0x000000ff0300720c */ /* 0x000fe40003f85070 */
[----:B------:R-:W-:Y:S01]  /*c390*/  SEL R3, R4, RZ, !P2 ;  /* 0x000000ff04037207 */ /* 0x000fe20005000000 */
[----:B------:R-:W-:Y:S01]  /*c3a0*/  IMAD.WIDE R4, R7, 0x4, R60 ;  /* 0x0000000407047825 */ /* 0x000fe200078e023c */
[----:B------:R-:W-:-:S04]  /*c3b0*/  SHF.R.U32.HI R7, RZ, 0x7, R199 ;  /* 0x00000007ff077819 */ /* 0x000fc800000116c7 */
[----:B------:R-:W-:Y:S01]  /*c3c0*/  SGXT.U32 R7, R7, 0x1 ;  /* 0x000000010707781a */ /* 0x000fe20000000000 */
[----:B------:R1:W-:Y:S03]  /*c3d0*/  LDGSTS.E [R6+0x24000], [R4.64], P1 ;  /* 0x2400000004067fae */ /* 0x0003e6000892184c */
[----:B------:R-:W-:-:S05]  /*c3e0*/  LOP3.LUT R7, R7, 0x24, RZ, 0xfc, !PT ;  /* 0x0000002407077812 */ /* 0x000fca00078efcff */
[----:B------:R-:W-:Y:S01]  /*c3f0*/  IMAD R7, R7, c[0x0][0x188], RZ ;  /* 0x0000620007077a24 */ /* 0x000fe200078e02ff */
[----:B------:R-:W-:-:S03]  /*c400*/  SGXT.U32 R17, R17, 0x1 ;  /* 0x000000011111781a */ /* 0x000fc60000000000 */
[----:B-1----:R-:W-:Y:S02]  /*c410*/  IMAD.WIDE R4, R7, 0x4, R60 ;  /* 0x0000000407047825 */ /* 0x002fe400078e023c */
[----:B------:R-:W1:Y:S01]  /*c420*/  S2R R7, SR_TID.X ;  /* 0x0000000000077919 */ /* 0x000e620000002100 */
[----:B------:R-:W-:-:S03]  /*c430*/  LOP3.LUT R17, R17, 0x30, RZ, 0xfc, !PT ;  /* 0x0000003011117812 */ /* 0x000fc600078efcff */
[----:B------:R2:W-:Y:S01]  /*c440*/  LDGSTS.E [R6+0x24800], [R4.64], P4 ;  /* 0x2480000004067fae */ /* 0x0005e2000a12184c */
[----:B------:R-:W-:Y:S02]  /*c450*/  ISETP.GE.AND P5, PT, R17, UR7, PT ;  /* 0x0000000711007c0c */ /* 0x000fe4000bfa6270 */
[----:B------:R-:W-:-:S04]  /*c460*/  SHF.R.U32.HI R17, RZ, 0x7, R199 ;  /* 0x00000007ff117819 */ /* 0x000fc800000116c7 */
[----:B------:R-:W-:-:S04]  /*c470*/  SGXT.U32 R17, R17, 0x1 ;  /* 0x000000011111781a */ /* 0x000fc80000000000 */
[----:B------:R-:W-:-:S04]  /*c480*/  LOP3.LUT R17, R17, 0x34, RZ, 0xfc, !PT ;  /* 0x0000003411117812 */ /* 0x000fc800078efcff */
[----:B------:R-:W-:Y:S02]  /*c490*/  ISETP.GE.AND P1, PT, R17, UR7, PT ;  /* 0x0000000711007c0c */ /* 0x000fe4000bf26270 */
[----:B-1----:R-:W-:-:S04]  /*c4a0*/  SHF.R.U32.HI R17, RZ, 0x7, R7 ;  /* 0x00000007ff117819 */ /* 0x002fc80000011607 */
[----:B------:R-:W-:-:S04]  /*c4b0*/  SGXT.U32 R17, R17, 0x1 ;  /* 0x000000011111781a */ /* 0x000fc80000000000 */
[----:B------:R-:W-:-:S05]  /*c4c0*/  LOP3.LUT R17, R17, 0x28, RZ, 0xfc, !PT ;  /* 0x0000002811117812 */ /* 0x000fca00078efcff */
[----:B------:R-:W-:-:S04]  /*c4d0*/  IMAD R17, R17, c[0x0][0x188], RZ ;  /* 0x0000620011117a24 */ /* 0x000fc800078e02ff */
[----:B--2---:R-:W-:Y:S01]  /*c4e0*/  IMAD.WIDE R4, R17, 0x4, R60 ;  /* 0x0000000411047825 */ /* 0x004fe200078e023c */
[----:B------:R-:W-:Y:S02]  /*c4f0*/  SHF.R.U32.HI R17, RZ, 0x7, R7 ;  /* 0x00000007ff117819 */ /* 0x000fe40000011607 */
[----:B------:R-:W-:Y:S02]  /*c500*/  ISETP.NE.U32.AND P3, PT, R3, RZ, PT ;  /* 0x000000ff0300720c */ /* 0x000fe40003f65070 */
[----:B------:R-:W-:Y:S01]  /*c510*/  SGXT.U32 R17, R17, 0x1 ;  /* 0x000000011111781a */ /* 0x000fe20000000000 */
[----:B------:R-:W-:Y:S03]  /*c520*/  HMMA.1688.F32.TF32 R124, R188, R114, R124 ;  /* 0x00000072bc7c723c */ /* 0x000fe6000008107c */
[----:B------:R-:W-:-:S05]  /*c530*/  LOP3.LUT R17, R17, 0x2c, RZ, 0xfc, !PT ;  /* 0x0000002c11117812 */ /* 0x000fca00078efcff */
[-C--:B------:R-:W-:Y:S01]  /*c540*/  HMMA.1688.F32.TF32 R116, R84, R114.reuse, R116 ;  /* 0x000000725474723c */ /* 0x080fe20000081074 */
[----:B------:R-:W-:Y:S01]  /*c550*/  IMAD R17, R17, c[0x0][0x188], RZ ;  /* 0x0000620011117a24 */ /* 0x000fe200078e02ff */
[----:B------:R1:W-:Y:S06]  /*c560*/  LDGSTS.E [R6+0x25000], [R4.64], P3 ;  /* 0x2500000004067fae */ /* 0x0003ec000992184c */
[----:B------:R-:W-:Y:S01]  /*c570*/  HMMA.1688.F32.TF32 R112, R164, R114, R28 ;  /* 0x00000072a470723c */ /* 0x000fe2000008101c */
[----:B------:R-:W-:Y:S01]  /*c580*/  SEL R3, RZ, 0x4, P5 ;  /* 0x00000004ff037807 */ /* 0x000fe20002800000 */
[----:B------:R-:W2:Y:S05]  /*c590*/  LDL R31, [R1+0x1a0] ;  /* 0x0001a000011f7983 */ /* 0x000eaa0000100800 */
[----:B------:R-:W-:Y:S01]  /*c5a0*/  SHF.R.U32.HI R28, RZ, 0x7, R7 ;  /* 0x00000007ff1c7819 */ /* 0x000fe20000011607 */
[----:B-1----:R-:W-:Y:S01]  /*c5b0*/  IMAD.WIDE R4, R17, 0x4, R60 ;  /* 0x0000000411047825 */ /* 0x002fe200078e023c */
[----:B------:R-:W-:-:S02]  /*c5c0*/  SHF.R.U32.HI R17, RZ, 0x7, R7 ;  /* 0x00000007ff117819 */ /* 0x000fc40000011607 */
[----:B------:R-:W-:Y:S02]  /*c5d0*/  SGXT.U32 R28, R28, 0x1 ;  /* 0x000000011c1c781a */ /* 0x000fe40000000000 */
[----:B------:R-:W-:Y:S02]  /*c5e0*/  SEL R16, R16, RZ, !P2 ;  /* 0x000000ff10107207 */ /* 0x000fe40005000000 */
[----:B------:R-:W-:Y:S02]  /*c5f0*/  LOP3.LUT R28, R28, 0x38, RZ, 0xfc, !PT ;  /* 0x000000381c1c7812 */ /* 0x000fe400078efcff */
[----:B------:R-:W-:Y:S02]  /*c600*/  SGXT.U32 R17, R17, 0x1 ;  /* 0x000000011111781a */ /* 0x000fe40000000000 */
[----:B------:R-:W-:Y:S02]  /*c610*/  SEL R3, R3, RZ, !P2 ;  /* 0x000000ff03037207 */ /* 0x000fe40005000000 */
[----:B------:R-:W-:-:S02]  /*c620*/  ISETP.GE.AND P5, PT, R28, UR7, PT ;  /* 0x000000071c007c0c */ /* 0x000fc4000bfa6270 */
[----:B------:R-:W-:Y:S01]  /*c630*/  ISETP.NE.U32.AND P0, PT, R16, RZ, PT ;  /* 0x000000ff1000720c */ /* 0x000fe20003f05070 */
[----:B------:R-:W3:Y:S01]  /*c640*/  LDL R28, [R1+0x174] ;  /* 0x00017400011c7983 */ /* 0x000ee20000100800 */
[----:B------:R-:W-:Y:S02]  /*c650*/  LOP3.LUT R17, R17, 0x3c, RZ, 0xfc, !PT ;  /* 0x0000003c11117812 */ /* 0x000fe400078efcff */
[----:B------:R-:W-:Y:S02]  /*c660*/  SEL R16, RZ, 0x4, P1 ;  /* 0x00000004ff107807 */ /* 0x000fe40000800000 */
[----:B------:R-:W-:Y:S02]  /*c670*/  ISETP.NE.U32.AND P1, PT, R3, RZ, PT ;  /* 0x000000ff0300720c */ /* 0x000fe40003f25070 */
[----:B------:R-:W-:Y:S02]  /*c680*/  SEL R3, RZ, 0x4, P5 ;  /* 0x00000004ff037807 */ /* 0x000fe40002800000 */
[----:B------:R-:W-:-:S02]  /*c690*/  ISETP.GE.AND P5, PT, R17, UR7, PT ;  /* 0x0000000711007c0c */ /* 0x000fc4000bfa6270 */
[----:B------:R-:W-:Y:S01]  /*c6a0*/  SHF.R.U32.HI R17, RZ, 0x7, R7 ;  /* 0x00000007ff117819 */ /* 0x000fe20000011607 */
[----:B------:R1:W-:Y:S03]  /*c6b0*/  LDGSTS.E [R6+0x25800], [R4.64], P0 ;  /* 0x2580000004067fae */ /* 0x0003e6000812184c */
[----:B------:R-:W-:-:S04]  /*c6c0*/  SGXT.U32 R17, R17, 0x1 ;  /* 0x000000011111781a */ /* 0x000fc80000000000 */
[----:B------:R-:W-:-:S05]  /*c6d0*/  LOP3.LUT R17, R17, 0x30, RZ, 0xfc, !PT ;  /* 0x0000003011117812 */ /* 0x000fca00078efcff */
[----:B------:R-:W-:-:S04]  /*c6e0*/  IMAD R17, R17, c[0x0][0x188], RZ ;  /* 0x0000620011117a24 */ /* 0x000fc800078e02ff */
[----:B-1----:R-:W-:Y:S01]  /*c6f0*/  IMAD.WIDE R4, R17, 0x4, R60 ;  /* 0x0000000411047825 */ /* 0x002fe200078e023c */
[----:B------:R-:W-:-:S04]  /*c700*/  SHF.R.U32.HI R17, RZ, 0x7, R7 ;  /* 0x00000007ff117819 */ /* 0x000fc80000011607 */
[----:B------:R-:W-:Y:S01]  /*c710*/  SGXT.U32 R17, R17, 0x1 ;  /* 0x000000011111781a */ /* 0x000fe20000000000 */
[----:B------:R-:W-:Y:S01]  /*c720*/  HMMA.1688.F32.TF32 R156, R188, R174, R156 ;  /* 0x000000aebc9c723c */ /* 0x000fe2000008109c */
[----:B------:R1:W-:Y:S02]  /*c730*/  LDGSTS.E [R6+0x26000], [R4.64], P1 ;  /* 0x2600000004067fae */ /* 0x0003e4000892184c */
[----:B------:R-:W-:-:S05]  /*c740*/  LOP3.LUT R17, R17, 0x34, RZ, 0xfc, !PT ;  /* 0x0000003411117812 */ /* 0x000fca00078efcff */
[----:B------:R-:W-:Y:S01]  /*c750*/  HMMA.1688.F32.TF32 R160, R84, R174, R160 ;  /* 0x000000ae54a0723c */ /* 0x000fe200000810a0 */
[----:B------:R-:W-:Y:S01]  /*c760*/  IMAD R17, R17, c[0x0][0x188], RZ ;  /* 0x0000620011117a24 */ /* 0x000fe200078e02ff */
[----:B------:R-:W-:-:S06]  /*c770*/  SHF.R.U32.HI R29, RZ, 0x7, R7 ;  /* 0x00000007ff1d7819 */ /* 0x000fcc0000011607 */
[----:B------:R-:W-:Y:S01]  /*c780*/  HMMA.1688.F32.TF32 R172, R164, R174, R32 ;  /* 0x000000aea4ac723c */ /* 0x000fe20000081020 */
[----:B------:R-:W4:Y:S01]  /*c790*/  LDL R35, [R1+0x16c] ;  /* 0x00016c0001237983 */ /* 0x000f220000100800 */
[----:B-1----:R-:W-:Y:S01]  /*c7a0*/  IMAD.WIDE R4, R17, 0x4, R60 ;  /* 0x0000000411047825 */ /* 0x002fe200078e023c */
[----:B------:R-:W-:Y:S02]  /*c7b0*/  SHF.R.U32.HI R17, RZ, 0x7, R7 ;  /* 0x00000007ff117819 */ /* 0x000fe40000011607 */
[----:B------:R-:W4:Y:S01]  /*c7c0*/  LDL R7, [R1+0x198] ;  /* 0x0001980001077983 */ /* 0x000f220000100800 */
[----:B------:R-:W-:Y:S02]  /*c7d0*/  SGXT.U32 R29, R29, 0x1 ;  /* 0x000000011d1d781a */ /* 0x000fe40000000000 */
[----:B------:R-:W-:Y:S01]  /*c7e0*/  SEL R16, R16, RZ, !P2 ;  /* 0x000000ff10107207 */ /* 0x000fe20005000000 */
[----:B------:R-:W4:Y:S01]  /*c7f0*/  LDL R32, [R1+0x164] ;  /* 0x0001640001207983 */ /* 0x000f220000100800 */
[----:B------:R-:W-:-:S02]  /*c800*/  LOP3.LUT R29, R29, 0x2, RZ, 0xfc, !PT ;  /* 0x000000021d1d7812 */ /* 0x000fc400078efcff */
[----:B------:R-:W-:Y:S01]  /*c810*/  SEL R3, R3, RZ, !P2 ;  /* 0x000000ff03037207 */ /* 0x000fe20005000000 */
[----:B------:R-:W4:Y:S01]  /*c820*/  LDL R33, [R1+0x15c] ;  /* 0x00015c0001217983 */ /* 0x000f220000100800 */
[----:B------:R-:W-:Y:S02]  /*c830*/  ISETP.GE.AND P0, PT, R29, UR7, PT ;  /* 0x000000071d007c0c */ /* 0x000fe4000bf06270 */
[----:B------:R-:W-:Y:S02]  /*c840*/  SHF.R.U32.HI R29, RZ, 0x7, R199 ;  /* 0x00000007ff1d7819 */ /* 0x000fe400000116c7 */
[----:B------:R-:W-:Y:S02]  /*c850*/  ISETP.NE.U32.AND P4, PT, R16, RZ, PT ;  /* 0x000000ff1000720c */ /* 0x000fe40003f85070 */
[----:B------:R-:W-:-:S04]  /*c860*/  SGXT.U32 R29, R29, 0x1 ;  /* 0x000000011d1d781a */ /* 0x000fc80000000000 */
[----:B------:R-:W-:-:S05]  /*c870*/  LOP3.LUT R29, R29, 0x3c, RZ, 0xfc, !PT ;  /* 0x0000003c1d1d7812 */ /* 0x000fca00078efcff */
[----:B------:R-:W-:Y:S02]  /*c880*/  IMAD R29, R29, c[0x0][0x188], RZ ;  /* 0x000062001d1d7a24 */ /* 0x000fe400078e02ff */
[----:B------:R1:W-:Y:S02]  /*c890*/  LDGSTS.E [R6+0x26800], [R4.64], P4 ;  /* 0x2680000004067fae */ /* 0x0003e4000a12184c */
[----:B-1----:R-:W-:Y:S02]  /*c8a0*/  IMAD.WIDE R4, R29, 0x4, R60 ;  /* 0x000000041d047825 */ /* 0x002fe400078e023c */
[----:B------:R-:W4:Y:S01]  /*c8b0*/  LDL R29, [R1+0x190] ;  /* 0x00019000011d7983 */ /* 0x000f220000100800 */
[----:B------:R-:W-:Y:S02]  /*c8c0*/  ISETP.NE.U32.AND P3, PT, R3, RZ, PT ;  /* 0x000000ff0300720c */ /* 0x000fe40003f65070 */
[----:B------:R-:W-:Y:S02]  /*c8d0*/  SEL R3, RZ, 0x4, P5 ;  /* 0x00000004ff037807 */ /* 0x000fe40002800000 */
[----:B------:R-:W-:-:S02]  /*c8e0*/  SGXT.U32 R17, R17, 0x1 ;  /* 0x000000011111781a */ /* 0x000fc40000000000 */
[----:B------:R-:W-:Y:S02]  /*c8f0*/  SEL R3, R3, RZ, !P2 ;  /* 0x000000ff03037207 */ /* 0x000fe40005000000 */
[----:B------:R-:W-:Y:S02]  /*c900*/  LOP3.LUT R17, R17, 0x38, RZ, 0xfc, !PT ;  /* 0x0000003811117812 */ /* 0x000fe400078efcff */
[----:B------:R-:W-:Y:S02]  /*c910*/  SHF.R.U32.HI R30, RZ, 0x7, R199 ;  /* 0x00000007ff1e7819 */ /* 0x000fe400000116c7 */
[----:B------:R-:W-:Y:S01]  /*c920*/  ISETP.NE.U32.AND P1, PT, R3, RZ, PT ;  /* 0x000000ff0300720c */ /* 0x000fe20003f25070 */
[----:B------:R-:W-:Y:S01]  /*c930*/  IMAD R17, R17, c[0x0][0x188], RZ ;  /* 0x0000620011117a24 */ /* 0x000fe200078e02ff */
[----:B------:R-:W-:Y:S02]  /*c940*/  SGXT.U32 R30, R30, 0x1 ;  /* 0x000000011e1e781a */ /* 0x000fe40000000000 */
[----:B------:R-:W-:Y:S01]  /*c950*/  SEL R3, RZ, 0x4, P0 ;  /* 0x00000004ff037807 */ /* 0x000fe20000000000 */
[----:B------:R-:W-:Y:S01]  /*c960*/  IMAD.WIDE R16, R17, 0x4, R60 ;  /* 0x0000000411107825 */ /* 0x000fe200078e023c */
[----:B------:R-:W-:-:S02]  /*c970*/  LOP3.LUT R30, R30, 0x6, RZ, 0xfc, !PT ;  /* 0x000000061e1e7812 */ /* 0x000fc400078efcff */
[----:B------:R-:W-:Y:S02]  /*c980*/  SEL R3, R3, RZ, !P2 ;  /* 0x000000ff03037207 */ /* 0x000fe40005000000 */
[----:B------:R-:W-:Y:S01]  /*c990*/  ISETP.GE.AND P0, PT, R30, UR7, PT ;  /* 0x000000071e007c0c */ /* 0x000fe2000bf06270 */
[----:B------:R1:W-:Y:S01]  /*c9a0*/  LDGSTS.E [R6+0x27000], [R16.64], P3 ;  /* 0x2700000010067fae */ /* 0x0003e2000992184c */
[----:B------:R-:W-:-:S03]  /*c9b0*/  ISETP.NE.U32.AND P3, PT, R3, RZ, PT ;  /* 0x000000ff0300720c */ /* 0x000fc60003f65070 */
[----:B------:R1:W-:Y:S01]  /*c9c0*/  LDGSTS.E [R6+0x27800], [R4.64], P1 ;  /* 0x2780000004067fae */ /* 0x0003e2000892184c */
[----:B------:R-:W-:-:S03]  /*c9d0*/  IMAD.U32 R3, RZ, RZ, UR8 ;  /* 0x00000008ff037e24 */ /* 0x000fc6000f8e00ff */
[----:B------:R-:W4:Y:S01]  /*c9e0*/  LDL R30, [R1+0x188] ;  /* 0x00018800011e7983 */ /* 0x000f220000100800 */
[----:B-1----:R-:W-:Y:S02]  /*c9f0*/  SEL R6, RZ, 0x4, P0 ;  /* 0x00000004ff067807 */ /* 0x002fe40000000000 */
[----:B------:R-:W-:-:S04]  /*ca00*/  SHF.R.U32.HI R34, RZ, 0x7, R199 ;  /* 0x00000007ff227819 */ /* 0x000fc800000116c7 */
[----:B------:R-:W-:-:S04]  /*ca10*/  SGXT.U32 R34, R34, 0x1 ;  /* 0x000000012222781a */ /* 0x000fc80000000000 */
[----:B------:R-:W-:-:S04]  /*ca20*/  LOP3.LUT R34, R34, 0xa, RZ, 0xfc, !PT ;  /* 0x0000000a22227812 */ /* 0x000fc800078efcff */
[----:B------:R-:W-:Y:S02]  /*ca30*/  ISETP.GE.AND P1, PT, R34, UR7, PT ;  /* 0x0000000722007c0c */ /* 0x000fe4000bf26270 */
[----:B------:R-:W-:Y:S02]  /*ca40*/  SHF.R.U32.HI R34, RZ, 0x7, R199 ;  /* 0x00000007ff227819 */ /* 0x000fe400000116c7 */
[----:B------:R-:W-:Y:S02]  /*ca50*/  SEL R6, R6, RZ, !P2 ;  /* 0x000000ff06067207 */ /* 0x000fe40005000000 */
[----:B------:R-:W-:-:S04]  /*ca60*/  SGXT.U32 R34, R34, 0x1 ;  /* 0x000000012222781a */ /* 0x000fc80000000000 */
[----:B------:R-:W-:Y:S02]  /*ca70*/  LOP3.LUT R34, R34, 0xe, RZ, 0xfc, !PT ;  /* 0x0000000e22227812 */ /* 0x000fe400078efcff */
[----:B---3--:R-:W-:Y:S02]  /*ca80*/  IADD3 R4, P0, R28, R60, RZ ;  /* 0x0000003c1c047210 */ /* 0x008fe40007f1e0ff */
[----:B------:R-:W-:-:S03]  /*ca90*/  LOP3.LUT R28, R201, 0x40, RZ, 0x3c, !PT ;  /* 0x00000040c91c7812 */ /* 0x000fc600078e3cff */
[----:B--2---:R-:W-:Y:S02]  /*caa0*/  IMAD.X R5, R61, 0x1, R31, P0 ;  /* 0x000000013d057824 */ /* 0x004fe400000e061f */
[----:B------:R-:W-:Y:S01]  /*cab0*/  IMAD R3, R3, 0x8000, R28 ;  /* 0x0000800003037824 */ /* 0x000fe200078e021c */
[----:B------:R-:W2:Y:S04]  /*cac0*/  LDL R31, [R1+0x154] ;  /* 0x00015400011f7983 */ /* 0x000ea80000100800 */
[----:B------:R4:W-:Y:S04]  /*cad0*/  LDGSTS.E [R3+0x20400], [R4.64], P3 ;  /* 0x2040000004037fae */ /* 0x0009e8000992184c */
[----:B------:R-:W3:Y:S01]  /*cae0*/  LDL R28, [R1+0x180] ;  /* 0x00018000011c7983 */ /* 0x000ee20000100800 */
[----:B------:R-:W-:-:S02]  /*caf0*/  ISETP.NE.U32.AND P0, PT, R6, RZ, PT ;  /* 0x000000ff0600720c */ /* 0x000fc40003f05070 */
[----:B------:R-:W-:Y:S02]  /*cb00*/  SEL R6, RZ, 0x4, P1 ;  /* 0x00000004ff067807 */ /* 0x000fe40000800000 */
[----:B------:R-:W-:Y:S02]  /*cb10*/  ISETP.GE.AND P1, PT, R34, UR7, PT ;  /* 0x0000000722007c0c */ /* 0x000fe4000bf26270 */
[----:B------:R-:W-:Y:S02]  /*cb20*/  SEL R6, R6, RZ, !P2 ;  /* 0x000000ff06067207 */ /* 0x000fe40005000000 */
[----:B----4-:R-:W-:-:S05]  /*cb30*/  IADD3 R4, P3, R35, R60, RZ ;  /* 0x0000003c23047210 */ /* 0x010fca0007f7e0ff */
[----:B------:R-:W-:Y:S02]  /*cb40*/  IMAD.X R5, R61, 0x1, R7, P3 ;  /* 0x000000013d057824 */ /* 0x000fe400018e0607 */
[----:B------:R-:W1:Y:S01]  /*cb50*/  S2R R7, SR_TID.X ;  /* 0x0000000000077919 */ /* 0x000e620000002100 */
[----:B------:R-:W-:Y:S02]  /*cb60*/  ISETP.NE.U32.AND P3, PT, R6, RZ, PT ;  /* 0x000000ff0600720c */ /* 0x000fe40003f65070 */
[----:B------:R-:W-:Y:S01]  /*cb70*/  SEL R6, RZ, 0x4, P1 ;  /* 0x00000004ff067807 */ /* 0x000fe20000800000 */
[----:B------:R4:W-:Y:S01]  /*cb80*/  LDGSTS.E [R3+0x20c00], [R4.64], P0 ;  /* 0x20c0000004037fae */ /* 0x0009e2000812184c */
[----:B------:R-:W-:Y:S02]  /*cb90*/  IADD3 R16, P1, R32, R60, RZ ;  /* 0x0000003c20107210 */ /* 0x000fe40007f3e0ff */
[----:B-1----:R-:W-:-:S04]  /*cba0*/  SHF.R.U32.HI R7, RZ, 0x7, R7 ;  /* 0x00000007ff077819 */ /* 0x002fc80000011607 */
[----:B------:R-:W-:-:S04]  /*cbb0*/  SGXT.U32 R7, R7, 0x1 ;  /* 0x000000010707781a */ /* 0x000fc80000000000 */
[----:B------:R-:W-:Y:S01]  /*cbc0*/  LOP3.LUT R7, R7, 0x12, RZ, 0xfc, !PT ;  /* 0x0000001207077812 */ /* 0x000fe200078efcff */
[----:B------:R-:W-:Y:S02]  /*cbd0*/  IMAD.X R17, R61, 0x1, R29, P1 ;  /* 0x000000013d117824 */ /* 0x000fe400008e061d */
[----:B------:R-:W3:Y:S01]  /*cbe0*/  LDL R29, [R1+0x14c] ;  /* 0x00014c00011d7983 */ /* 0x000ee20000100800 */
[----:B------:R-:W-:-:S03]  /*cbf0*/  ISETP.GE.AND P0, PT, R7, UR7, PT ;  /* 0x0000000707007c0c */ /* 0x000fc6000bf06270 */
[----:B------:R-:W3:Y:S01]  /*cc00*/  LDL R7, [R1+0x178] ;  /* 0x0001780001077983 */ /* 0x000ee20000100800 */
[----:B------:R-:W-:Y:S02]  /*cc10*/  SEL R6, R6, RZ, !P2 ;  /* 0x000000ff06067207 */ /* 0x000fe40005000000 */
[----:B------:R-:W-:Y:S01]  /*cc20*/  SHF.R.U32.HI R32, RZ, 0x7, R199 ;  /* 0x00000007ff207819 */ /* 0x000fe200000116c7 */
[----:B------:R1:W-:Y:S01]  /*cc30*/  LDGSTS.E [R3+0x21400], [R16.64], P3 ;  /* 0x2140000010037fae */ /* 0x0003e2000992184c */
[----:B------:R-:W-:Y:S02]  /*cc40*/  ISETP.NE.U32.AND P4, PT, R6, RZ, PT ;  /* 0x000000ff0600720c */ /* 0x000fe40003f85070 */
[----:B------:R-:W-:Y:S01]  /*cc50*/  SGXT.U32 R32, R32, 0x1 ;  /* 0x000000012020781a */ /* 0x000fe20000000000 */
[----:B------:R-:W-:Y:S01]  /*cc60*/  HMMA.1688.F32.TF32 R8, R188, R18, R180 ;  /* 0x00000012bc08723c */ /* 0x000fe200000810b4 */
[----:B----4-:R-:W-:Y:S01]  /*cc70*/  SEL R5, RZ, 0x4, P0 ;  /* 0x00000004ff057807 */ /* 0x010fe20000000000 */
[----:B------:R-:W4:Y:S01]  /*cc80*/  LDL.LU R35, [R1+0x134] ;  /* 0x0001340001237983 */ /* 0x000f220000300800 */
[----:B------:R-:W-:-:S02]  /*cc90*/  IADD3 R4, P1, R33, R60, RZ ;  /* 0x0000003c21047210 */ /* 0x000fc40007f3e0ff */
[----:B------:R-:W-:Y:S02]  /*cca0*/  LOP3.LUT R32, R32, 0x16, RZ, 0xfc, !PT ;  /* 0x0000001620207812 */ /* 0x000fe400078efcff */
[----:B------:R-:W-:Y:S02]  /*ccb0*/  SEL R6, R5, RZ, !P2 ;  /* 0x000000ff05067207 */ /* 0x000fe40005000000 */
[----:B------:R-:W-:Y:S01]  /*ccc0*/  ISETP.GE.AND P0, PT, R32, UR7, PT ;  /* 0x0000000720007c0c */ /* 0x000fe2000bf06270 */
[----:B------:R-:W-:Y:S01]  /*ccd0*/  IMAD.X R5, R61, 0x1, R30, P1 ;  /* 0x000000013d057824 */ /* 0x000fe200008e061e */
[----:B------:R-:W-:Y:S02]  /*cce0*/  ISETP.NE.U32.AND P1, PT, R6, RZ, PT ;  /* 0x000000ff0600720c */ /* 0x000fe40003f25070 */
[----:B------:R-:W-:Y:S02]  /*ccf0*/  SHF.R.U32.HI R30, RZ, 0x7, R199 ;  /* 0x00000007ff1e7819 */ /* 0x000fe400000116c7 */
[----:B------:R-:W-:Y:S01]  /*cd00*/  SEL R6, RZ, 0x4, P0 ;  /* 0x00000004ff067807 */ /* 0x000fe20000000000 */
[----:B------:R2:W-:Y:S01]  /*cd10*/  LDGSTS.E [R3+0x21c00], [R4.64], P4 ;  /* 0x21c0000004037fae */ /* 0x0005e2000a12184c */
[----:B------:R-:W-:-:S04]  /*cd20*/  SGXT.U32 R30, R30, 0x1 ;  /* 0x000000011e1e781a */ /* 0x000fc80000000000 */
[----:B------:R-:W-:-:S04]  /*cd30*/  LOP3.LUT R30, R30, 0x1a, RZ, 0xfc, !PT ;  /* 0x0000001a1e1e7812 */ /* 0x000fc800078efcff */
[----:B------:R-:W-:Y:S02]  /*cd40*/  ISETP.GE.AND P3, PT, R30, UR7, PT ;  /* 0x000000071e007c0c */ /* 0x000fe4000bf66270 */
[----:B------:R-:W-:-:S04]  /*cd50*/  SHF.R.U32.HI R30, RZ, 0x7, R199 ;  /* 0x00000007ff1e7819 */ /* 0x000fc800000116c7 */
[----:B------:R-:W-:Y:S02]  /*cd60*/  SGXT.U32 R30, R30, 0x1 ;  /* 0x000000011e1e781a */ /* 0x000fe40000000000 */
[----:B------:R-:W-:Y:S02]  /*cd70*/  SEL R6, R6, RZ, !P2 ;  /* 0x000000ff06067207 */ /* 0x000fe40005000000 */
[----:B------:R-:W-:-:S04]  /*cd80*/  LOP3.LUT R30, R30, 0x1e, RZ, 0xfc, !PT ;  /* 0x0000001e1e1e7812 */ /* 0x000fc800078efcff */
[----:B------:R-:W-:Y:S02]  /*cd90*/  ISETP.GE.AND P4, PT, R30, UR7, PT ;  /* 0x000000071e007c0c */ /* 0x000fe4000bf86270 */
[----:B-1----:R-:W-:-:S04]  /*cda0*/  SHF.R.U32.HI R16, RZ, 0x7, R199 ;  /* 0x00000007ff107819 */ /* 0x002fc800000116c7 */
[----:B------:R-:W-:-:S04]  /*cdb0*/  SGXT.U32 R16, R16, 0x1 ;  /* 0x000000011010781a */ /* 0x000fc80000000000 */
[----:B------:R-:W-:Y:S02]  /*cdc0*/  LOP3.LUT R16, R16, 0x2e, RZ, 0xfc, !PT ;  /* 0x0000002e10107812 */ /* 0x000fe400078efcff */
[----:B--2---:R-:W-:-:S05]  /*cdd0*/  IADD3 R4, P0, R31, R60, RZ ;  /* 0x0000003c1f047210 */ /* 0x004fca0007f1e0ff */
[----:B---3--:R-:W-:Y:S01]  /*cde0*/  IMAD.X R5, R61, 0x1, R28, P0 ;  /* 0x000000013d057824 */ /* 0x008fe200000e061c */
[----:B------:R-:W-:-:S04]  /*cdf0*/  SHF.R.U32.HI R28, RZ, 0x7, R199 ;  /* 0x00000007ff1c7819 */ /* 0x000fc800000116c7 */
[----:B------:R-:W-:Y:S01]  /*ce00*/  SGXT.U32 R28, R28, 0x1 ;  /* 0x000000011c1c781a */ /* 0x000fe20000000000 */
[----:B------:R1:W-:Y:S03]  /*ce10*/  LDGSTS.E [R3+0x22400], [R4.64], P1 ;  /* 0x2240000004037fae */ /* 0x0003e6000892184c */
[----:B------:R-:W-:-:S04]  /*ce20*/  LOP3.LUT R28, R28, 0x22, RZ, 0xfc, !PT ;  /* 0x000000221c1c7812 */ /* 0x000fc800078efcff */
[----:B------:R-:W-:Y:S02]  /*ce30*/  ISETP.GE.AND P5, PT, R28, UR7, PT ;  /* 0x000000071c007c0c */ /* 0x000fe4000bfa6270 */
[----:B------:R-:W-:Y:S02]  /*ce40*/  SHF.R.U32.HI R28, RZ, 0x7, R199 ;  /* 0x00000007ff1c7819 */ /* 0x000fe400000116c7 */
[----:B------:R-:W-:Y:S02]  /*ce50*/  ISETP.NE.U32.AND P0, PT, R6, RZ, PT ;  /* 0x000000ff0600720c */ /* 0x000fe40003f05070 */
[----:B------:R-:W-:Y:S02]  /*ce60*/  SGXT.U32 R28, R28, 0x1 ;  /* 0x000000011c1c781a */ /* 0x000fe40000000000 */
[----:B------:R-:W-:Y:S02]  /*ce70*/  SEL R6, RZ, 0x4, P3 ;  /* 0x00000004ff067807 */ /* 0x000fe40001800000 */
[----:B------:R-:W-:-:S02]  /*ce80*/  LOP3.LUT R28, R28, 0x26, RZ, 0xfc, !PT ;  /* 0x000000261c1c7812 */ /* 0x000fc400078efcff */
[----:B-1----:R-:W-:Y:S02]  /*ce90*/  SEL R4, RZ, 0x4, P4 ;  /* 0x00000004ff047807 */ /* 0x002fe40002000000 */
[----:B------:R-:W-:Y:S02]  /*cea0*/  SEL R6, R6, RZ, !P2 ;  /* 0x000000ff06067207 */ /* 0x000fe40005000000 */
[----:B------:R-:W-:Y:S02]  /*ceb0*/  ISETP.GE.AND P3, PT, R28, UR7, PT ;  /* 0x000000071c007c0c */ /* 0x000fe4000bf66270 */
[----:B------:R-:W-:Y:S02]  /*cec0*/  SEL R4, R4, RZ, !P2 ;  /* 0x000000ff04047207 */ /* 0x000fe40005000000 */
[----:B------:R-:W-:Y:S02]  /*ced0*/  SEL R5, RZ, 0x4, P5 ;  /* 0x00000004ff057807 */ /* 0x000fe40002800000 */
[----:B------:R-:W-:-:S02]  /*cee0*/  ISETP.NE.U32.AND P1, PT, R6, RZ, PT ;  /* 0x000000ff0600720c */ /* 0x000fc40003f25070 */
[----:B------:R-:W-:Y:S02]  /*cef0*/  SEL R6, RZ, 0x4, P3 ;  /* 0x00000004ff067807 */ /* 0x000fe40001800000 */
[----:B------:R-:W-:Y:S02]  /*cf00*/  ISETP.NE.U32.AND P4, PT, R4, RZ, PT ;  /* 0x000000ff0400720c */ /* 0x000fe40003f85070 */
[----:B------:R-:W-:-:S04]  /*cf10*/  SEL R5, R5, RZ, !P2 ;  /* 0x000000ff05057207 */ /* 0x000fc80005000000 */
[----:B------:R-:W-:Y:S02]  /*cf20*/  ISETP.NE.U32.AND P5, PT, R5, RZ, PT ;  /* 0x000000ff0500720c */ /* 0x000fe40003fa5070 */
[----:B------:R-:W-:Y:S02]  /*cf30*/  SHF.R.U32.HI R28, RZ, 0x7, R199 ;  /* 0x00000007ff1c7819 */ /* 0x000fe400000116c7 */
[----:B------:R-:W-:-:S05]  /*cf40*/  IADD3 R4, P3, R29, R60, RZ ;  /* 0x0000003c1d047210 */ /* 0x000fca0007f7e0ff */
[----:B------:R-:W-:Y:S01]  /*cf50*/  IMAD.X R5, R61, 0x1, R7, P3 ;  /* 0x000000013d057824 */ /* 0x000fe200018e0607 */
[----:B------:R-:W-:-:S04]  /*cf60*/  SHF.R.U32.HI R7, RZ, 0x7, R199 ;  /* 0x00000007ff077819 */ /* 0x000fc800000116c7 */
[----:B------:R-:W-:Y:S01]  /*cf70*/  SGXT.U32 R7, R7, 0x1 ;  /* 0x000000010707781a */ /* 0x000fe20000000000 */
[----:B------:R1:W-:Y:S03]  /*cf80*/  LDGSTS.E [R3+0x22c00], [R4.64], P0 ;  /* 0x22c0000004037fae */ /* 0x0003e6000812184c */
[----:B------:R-:W-:-:S05]  /*cf90*/  LOP3.LUT R7, R7, 0x1a, RZ, 0xfc, !PT ;  /* 0x0000001a07077812 */ /* 0x000fca00078efcff */
[----:B------:R-:W-:-:S04]  /*cfa0*/  IMAD R7, R7, c[0x0][0x188], RZ ;  /* 0x0000620007077a24 */ /* 0x000fc800078e02ff */
[----:B-1----:R-:W-:Y:S02]  /*cfb0*/  IMAD.WIDE R4, R7, 0x4, R60 ;  /* 0x0000000407047825 */ /* 0x002fe400078e023c */
[----:B------:R-:W1:Y:S01]  /*cfc0*/  S2R R7, SR_TID.X ;  /* 0x0000000000077919 */ /* 0x000e620000002100 */
[----:B------:R-:W-:Y:S02]  /*cfd0*/  SGXT.U32 R28, R28, 0x1 ;  /* 0x000000011c1c781a */ /* 0x000fe40000000000 */
[----:B------:R-:W-:Y:S01]  /*cfe0*/  SEL R6, R6, RZ, !P2 ;  /* 0x000000ff06067207 */ /* 0x000fe20005000000 */
[----:B------:R2:W-:Y:S01]  /*cff0*/  LDGSTS.E [R3+0x23400], [R4.64], P1 ;  /* 0x2340000004037fae */ /* 0x0005e2000892184c */
[----:B------:R-:W-:-:S04]  /*d000*/  LOP3.LUT R28, R28, 0x2a, RZ, 0xfc, !PT ;  /* 0x0000002a1c1c7812 */ /* 0x000fc800078efcff */
[----:B------:R-:W-:Y:S02]  /*d010*/  ISETP.GE.AND P6, PT, R28, UR7, PT ;  /* 0x000000071c007c0c */ /* 0x000fe4000bfc6270 */
[----:B------:R-:W-:Y:S02]  /*d020*/  ISETP.NE.U32.AND P3, PT, R6, RZ, PT ;  /* 0x000000ff0600720c */ /* 0x000fe40003f65070 */
[----:B------:R-:W-:Y:S02]  /*d030*/  SEL R6, RZ, 0x4, P6 ;  /* 0x00000004ff067807 */ /* 0x000fe40003000000 */
[----:B------:R-:W-:Y:S02]  /*d040*/  ISETP.GE.AND P6, PT, R16, UR7, PT ;  /* 0x0000000710007c0c */ /* 0x000fe4000bfc6270 */
[----:B------:R-:W-:Y:S02]  /*d050*/  SEL R6, R6, RZ, !P2 ;  /* 0x000000ff06067207 */ /* 0x000fe40005000000 */
[----:B-1----:R-:W-:-:S02]  /*d060*/  SHF.R.U32.HI R16, RZ, 0x7, R7 ;  /* 0x00000007ff107819 */ /* 0x002fc40000011607 */
[----:B------:R-:W-:-:S04]  /*d070*/  SHF.R.U32.HI R7, RZ, 0x7, R7 ;  /* 0x00000007ff077819 */ /* 0x000fc80000011607 */
[----:B------:R-:W-:Y:S02]  /*d080*/  SGXT.U32 R7, R7, 0x1 ;  /* 0x000000010707781a */ /* 0x000fe40000000000 */
[----:B------:R-:W-:Y:S02]  /*d090*/  SGXT.U32 R16, R16, 0x1 ;  /* 0x000000011010781a */ /* 0x000fe40000000000 */
[----:B------:R-:W-:Y:S02]  /*d0a0*/  LOP3.LUT R7, R7, 0x32, RZ, 0xfc, !PT ;  /* 0x0000003207077812 */ /* 0x000fe400078efcff */
[----:B------:R-:W-:Y:S02]  /*d0b0*/  ISETP.NE.U32.AND P0, PT, R6, RZ, PT ;  /* 0x000000ff0600720c */ /* 0x000fe40003f05070 */
[----:B------:R-:W-:Y:S02]  /*d0c0*/  SEL R6, RZ, 0x4, P6 ;  /* 0x00000004ff067807 */ /* 0x000fe40003000000 */
[----:B------:R-:W-:-:S02]  /*d0d0*/  LOP3.LUT R16, R16, 0x1e, RZ, 0xfc, !PT ;  /* 0x0000001e10107812 */ /* 0x000fc400078efcff */
[----:B------:R-:W-:Y:S02]  /*d0e0*/  ISETP.GE.AND P6, PT, R7, UR7, PT ;  /* 0x0000000707007c0c */ /* 0x000fe4000bfc6270 */
[----:B------:R-:W-:Y:S01]  /*d0f0*/  SHF.R.U32.HI R7, RZ, 0x7, R199 ;  /* 0x00000007ff077819 */ /* 0x000fe200000116c7 */
[----:B------:R-:W-:-:S03]  /*d100*/  IMAD R16, R16, c[0x0][0x188], RZ ;  /* 0x0000620010107a24 */ /* 0x000fc600078e02ff */
[----:B------:R-:W-:Y:S01]  /*d110*/  SGXT.U32 R7, R7, 0x1 ;  /* 0x000000010707781a */ /* 0x000fe20000000000 */
[----:B--2---:R-:W-:-:S03]  /*d120*/  IMAD.WIDE R4, R16, 0x4, R60 ;  /* 0x0000000410047825 */ /* 0x004fc600078e023c */
[----:B------:R-:W-:Y:S02]  /*d130*/  LOP3.LUT R7, R7, 0x36, RZ, 0xfc, !PT ;  /* 0x0000003607077812 */ /* 0x000fe400078efcff */
[----:B------:R1:W-:Y:S02]  /*d140*/  LDGSTS.E [R3+0x23c00], [R4.64], P4 ;  /* 0x23c0000004037fae */ /* 0x0003e4000a12184c */
[----:B------:R-:W-:Y:S02]  /*d150*/  ISETP.GE.AND P4, PT, R7, UR7, PT ;  /* 0x0000000707007c0c */ /* 0x000fe4000bf86270 */
[----:B------:R-:W2:Y:S01]  /*d160*/  S2R R7, SR_TID.X ;  /* 0x0000000000077919 */ /* 0x000ea20000002100 */
[----:B------:R-:W-:-:S04]  /*d170*/  SHF.R.U32.HI R16, RZ, 0x7, R199 ;  /* 0x00000007ff107819 */ /* 0x000fc800000116c7 */
[----:B------:R-:W-:-:S04]  /*d180*/  SGXT.U32 R16, R16, 0x1 ;  /* 0x000000011010781a */ /* 0x000fc80000000000 */
[----:B------:R-:W-:-:S05]  /*d190*/  LOP3.LUT R16, R16, 0x22, RZ, 0xfc, !PT ;  /* 0x0000002210107812 */ /* 0x000fca00078efcff */
[----:B------:R-:W-:-:S04]  /*d1a0*/  IMAD R16, R16, c[0x0][0x188], RZ ;  /* 0x0000620010107a24 */ /* 0x000fc800078e02ff */
[----:B-1----:R-:W-:-:S05]  /*d1b0*/  IMAD.WIDE R4, R16, 0x4, R60 ;  /* 0x0000000410047825 */ /* 0x002fca00078e023c */
[----:B------:R1:W-:Y:S01]  /*d1c0*/  LDGSTS.E [R3+0x24400], [R4.64], P5 ;  /* 0x2440000004037fae */ /* 0x0003e2000a92184c */
[----:B--2---:R-:W-:-:S04]  /*d1d0*/  SHF.R.U32.HI R16, RZ, 0x7, R7 ;  /* 0x00000007ff107819 */ /* 0x004fc80000011607 */
[----:B------:R-:W-:-:S04]  /*d1e0*/  SGXT.U32 R16, R16, 0x1 ;  /* 0x000000011010781a */ /* 0x000fc80000000000 */
[----:B------:R-:W-:Y:S02]  /*d1f0*/  LOP3.LUT R16, R16, 0x3e, RZ, 0xfc, !PT ;  /* 0x0000003e10107812 */ /* 0x000fe400078efcff */
[--C-:B------:R-:W-:Y:S02]  /*d200*/  SHF.R.U32.HI R17, RZ, 0x7, R7.reuse ;  /* 0x00000007ff117819 */ /* 0x100fe40000011607 */
[----:B-1----:R-:W-:Y:S02]  /*d210*/  SEL R5, RZ, 0x4, P4 ;  /* 0x00000004ff057807 */ /* 0x002fe40002000000 */
[----:B------:R-:W-:Y:S02]  /*d220*/  ISETP.GE.AND P4, PT, R16, UR7, PT ;  /* 0x0000000710007c0c */ /* 0x000fe4000bf86270 */
[----:B------:R-:W-:Y:S02]  /*d230*/  LOP3.LUT R16, R7, 0x3f, RZ, 0xc0, !PT ;  /* 0x0000003f07107812 */ /* 0x000fe400078ec0ff */
[----:B------:R-:W-:-:S02]  /*d240*/  SHF.R.U32.HI R7, RZ, 0x7, R7 ;  /* 0x00000007ff077819 */ /* 0x000fc40000011607 */
[----:B------:R-:W-:Y:S02]  /*d250*/  SGXT.U32 R17, R17, 0x1 ;  /* 0x000000011111781a */ /* 0x000fe40000000000 */
[----:B------:R-:W-:Y:S02]  /*d260*/  SEL R6, R6, RZ, !P2 ;  /* 0x000000ff06067207 */ /* 0x000fe40005000000 */
[----:B------:R-:W-:Y:S02]  /*d270*/  SGXT.U32 R7, R7, 0x1 ;  /* 0x000000010707781a */ /* 0x000fe40000000000 */
[----:B------:R-:W-:Y:S02]  /*d280*/  LOP3.LUT R17, R17, 0x3a, RZ, 0xfc, !PT ;  /* 0x0000003a11117812 */ /* 0x000fe400078efcff */
[----:B------:R-:W-:Y:S02]  /*d290*/  ISETP.NE.U32.AND P1, PT, R6, RZ, PT ;  /* 0x000000ff0600720c */ /* 0x000fe40003f25070 */
[----:B------:R-:W-:-:S02]  /*d2a0*/  SEL R6, RZ, 0x4, P6 ;  /* 0x00000004ff067807 */ /* 0x000fc40003000000 */
[----:B------:R-:W-:Y:S02]  /*d2b0*/  LOP3.LUT R7, R7, 0x26, RZ, 0xfc, !PT ;  /* 0x0000002607077812 */ /* 0x000fe400078efcff */
[----:B------:R-:W-:Y:S02]  /*d2c0*/  ISETP.GE.AND P6, PT, R17, UR7, PT ;  /* 0x0000000711007c0c */ /* 0x000fe4000bfc6270 */
[----:B------:R-:W-:Y:S01]  /*d2d0*/  SEL R6, R6, RZ, !P2 ;  /* 0x000000ff06067207 */ /* 0x000fe20005000000 */
[----:B------:R-:W-:Y:S01]  /*d2e0*/  IMAD R7, R7, c[0x0][0x188], RZ ;  /* 0x0000620007077a24 */ /* 0x000fe200078e02ff */
[----:B------:R-:W-:Y:S02]  /*d2f0*/  SEL R5, R5, RZ, !P2 ;  /* 0x000000ff05057207 */ /* 0x000fe40005000000 */
[----:B------:R-:W-:Y:S02]  /*d300*/  SEL R4, RZ, 0x4, P6 ;  /* 0x00000004ff047807 */ /* 0x000fe40003000000 */
[----:B------:R-:W-:-:S02]  /*d310*/  ISETP.NE.U32.AND P5, PT, R6, RZ, PT ;  /* 0x000000ff0600720c */ /* 0x000fc40003fa5070 */
[----:B------:R-:W-:Y:S02]  /*d320*/  SEL R6, RZ, 0x4, P4 ;  /* 0x00000004ff067807 */ /* 0x000fe40002000000 */
[----:B------:R-:W-:Y:S02]  /*d330*/  ISETP.NE.U32.AND P4, PT, R5, RZ, PT ;  /* 0x000000ff0500720c */ /* 0x000fe40003f85070 */
[----:B------:R-:W-:Y:S01]  /*d340*/  SEL R17, R4, RZ, !P2 ;  /* 0x000000ff04117207 */ /* 0x000fe20005000000 */
[----:B------:R-:W-:Y:S02]  /*d350*/  IMAD.WIDE R4, R7, 0x4, R60 ;  /* 0x0000000407047825 */ /* 0x000fe400078e023c */
[----:B------:R-:W1:Y:S01]  /*d360*/  S2R R7, SR_TID.X ;  /* 0x0000000000077919 */ /* 0x000e620000002100 */
[----:B------:R-:W-:Y:S01]  /*d370*/  ISETP.GE.AND P6, PT, R16, UR7, PT ;  /* 0x0000000710007c0c */ /* 0x000fe2000bfc6270 */
[----:B------:R-:W-:Y:S01]  /*d380*/  HMMA.1688.F32.TF32 R12, R84, R18, R12 ;  /* 0x00000012540c723c */ /* 0x000fe2000008100c */
[----:B------:R-:W-:Y:S01]  /*d390*/  SEL R6, R6, RZ, !P2 ;  /* 0x000000ff06067207 */ /* 0x000fe20005000000 */
[----:B------:R2:W-:Y:S01]  /*d3a0*/  LDGSTS.E [R3+0x24c00], [R4.64], P3 ;  /* 0x24c0000004037fae */ /* 0x0005e2000992184c */
[----:B------:R-:W-:-:S04]  /*d3b0*/  SEL R16, RZ, 0x4, P6 ;  /* 0x00000004ff107807 */ /* 0x000fc80003000000 */
[----:B------:R-:W-:Y:S02]  /*d3c0*/  SEL R16, R16, RZ, !P2 ;  /* 0x000000ff10107207 */ /* 0x000fe40005000000 */
[--C-:B-1----:R-:W-:Y:S02]  /*d3d0*/  SHF.R.U32.HI R28, RZ, 0x7, R7.reuse ;  /* 0x00000007ff1c7819 */ /* 0x102fe40000011607 */
[----:B------:R-:W-:-:S04]  /*d3e0*/  SHF.R.U32.HI R7, RZ, 0x7, R7 ;  /* 0x00000007ff077819 */ /* 0x000fc80000011607 */
[----:B------:R-:W-:-:S04]  /*d3f0*/  SGXT.U32 R7, R7, 0x1 ;  /* 0x000000010707781a */ /* 0x000fc80000000000 */
[----:B------:R-:W-:Y:S02]  /*d400*/  LOP3.LUT R7, R7, 0x2e, RZ, 0xfc, !PT ;  /* 0x0000002e07077812 */ /* 0x000fe400078efcff */
[----:B------:R-:W-:-:S03]  /*d410*/  ISETP.NE.U32.AND P6, PT, R17, RZ, PT ;  /* 0x000000ff1100720c */ /* 0x000fc60003fc5070 */
[----:B------:R-:W-:Y:S01]  /*d420*/  IMAD R7, R7, c[0x0][0x188], RZ ;  /* 0x0000620007077a24 */ /* 0x000fe200078e02ff */
[----:B------:R-:W-:Y:S02]  /*d430*/  ISETP.NE.U32.AND P2, PT, R16, RZ, PT ;  /* 0x000000ff1000720c */ /* 0x000fe40003f45070 */
[----:B------:R-:W-:Y:S01]  /*d440*/  HMMA.1688.F32.TF32 R16, R164, R18, R20 ;  /* 0x00000012a410723c */ /* 0x000fe20000081014 */
[----:B------:R-:W-:-:S06]  /*d450*/  SGXT.U32 R28, R28, 0x1 ;  /* 0x000000011c1c781a */ /* 0x000fcc0000000000 */
[----:B------:R-:W-:Y:S01]  /*d460*/  IMAD.WIDE R22, R7, 0x4, R60 ;  /* 0x0000000407167825 */ /* 0x000fe200078e023c */
[----:B------:R-:W-:Y:S02]  /*d470*/  SHF.R.U32.HI R7, RZ, 0x7, R199 ;  /* 0x00000007ff077819 */ /* 0x000fe400000116c7 */
[----:B------:R-:W-:Y:S02]  /*d480*/  LOP3.LUT R28, R28, 0x2a, RZ, 0xfc, !PT ;  /* 0x0000002a1c1c7812 */ /* 0x000fe400078efcff */
[----:B------:R-:W-:-:S03]  /*d490*/  SGXT.U32 R7, R7, 0x1 ;  /* 0x000000010707781a */ /* 0x000fc60000000000 */
[----:B------:R-:W-:Y:S01]  /*d4a0*/  IMAD R28, R28, c[0x0][0x188], RZ ;  /* 0x000062001c1c7a24 */ /* 0x000fe200078e02ff */
[----:B------:R-:W-:-:S03]  /*d4b0*/  LOP3.LUT R7, R7, 0x36, RZ, 0xfc, !PT ;  /* 0x0000003607077812 */ /* 0x000fc600078efcff */
[----:B--2---:R-:W-:Y:S01]  /*d4c0*/  IMAD.WIDE R4, R28, 0x4, R60 ;  /* 0x000000041c047825 */ /* 0x004fe200078e023c */
[----:B------:R-:W-:Y:S01]  /*d4d0*/  SHF.R.U32.HI R29, RZ, 0x7, R199 ;  /* 0x00000007ff1d7819 */ /* 0x000fe200000116c7 */
[-C--:B------:R-:W-:Y:S01]  /*d4e0*/  HMMA.1688.F32.TF32 R140, R188, R150.reuse, R140 ;  /* 0x00000096bc8c723c */ /* 0x080fe2000008108c */
[----:B------:R-:W-:Y:S01]  /*d4f0*/  ISETP.NE.U32.AND P3, PT, R6, RZ, PT ;  /* 0x000000ff0600720c */ /* 0x000fe20003f65070 */
[----:B------:R-:W-:Y:S01]  /*d500*/  IMAD R7, R7, c[0x0][0x188], RZ ;  /* 0x0000620007077a24 */ /* 0x000fe200078e02ff */
[----:B------:R1:W-:Y:S01]  /*d510*/  LDGSTS.E [R3+0x25400], [R4.64], P0 ;  /* 0x2540000004037fae */ /* 0x0003e2000812184c */
[----:B------:R-:W-:Y:S01]  /*d520*/  SGXT.U32 R29, R29, 0x1 ;  /* 0x000000011d1d781a */ /* 0x000fe20000000000 */
[----:B------:R-:W-:Y:S02]  /*d530*/  IMAD.U32 R6, RZ, RZ, UR5 ;  /* 0x00000005ff067e24 */ /* 0x000fe4000f8e00ff */
[----:B------:R2:W-:Y:S01]  /*d540*/  LDGSTS.E [R3+0x25c00], [R22.64], P1 ;  /* 0x25c0000016037fae */ /* 0x0005e2000892184c */
[----:B------:R-:W-:Y:S03]  /*d550*/  HMMA.1688.F32.TF32 R144, R84, R150, R144 ;  /* 0x000000965490723c */ /* 0x000fe60000081090 */
[----:B------:R-:W3:Y:S01]  /*d560*/  LDL.LU R28, [R1+0x130] ;  /* 0x00013000011c7983 */ /* 0x000ee20000300800 */
[----:B-1----:R-:W-:Y:S01]  /*d570*/  IMAD.WIDE R4, R7, 0x4, R60 ;  /* 0x0000000407047825 */ /* 0x002fe200078e023c */
[----:B------:R-:W-:-:S02]  /*d580*/  LOP3.LUT R29, R29, 0x32, RZ, 0xfc, !PT ;  /* 0x000000321d1d7812 */ /* 0x000fc400078efcff */
[----:B------:R-:W1:Y:S03]  /*d590*/  S2R R7, SR_TID.X ;  /* 0x0000000000077919 */ /* 0x000e660000002100 */
[----:B------:R-:W-:Y:S01]  /*d5a0*/  IMAD R29, R29, c[0x0][0x188], RZ ;  /* 0x000062001d1d7a24 */ /* 0x000fe200078e02ff */
[----:B------:R-:W-:Y:S01]  /*d5b0*/  LEA R6, P1, R6, R60, 0x2 ;  /* 0x0000003c06067211 */ /* 0x000fe200078210ff */
[----:B------:R-:W-:Y:S01]  /*d5c0*/  HMMA.1688.F32.TF32 R148, R164, R150, R36 ;  /* 0x00000096a494723c */ /* 0x000fe20000081024 */
[----:B------:R-:W3:Y:S01]  /*d5d0*/  LDL.LU R30, [R1+0x120] ;  /* 0x00012000011e7983 */ /* 0x000ee20000300800 */
[----:B------:R-:W-:-:S03]  /*d5e0*/  IMAD.WIDE R20, R29, 0x4, R60 ;  /* 0x000000041d147825 */ /* 0x000fc600078e023c */
[----:B------:R-:W3:Y:S04]  /*d5f0*/  LDL.LU R39, [R1+0x124] ;  /* 0x0001240001277983 */ /* 0x000ee80000300800 */
[----:B------:R2:W-:Y:S04]  /*d600*/  LDGSTS.E [R3+0x26400], [R20.64], P5 ;  /* 0x2640000014037fae */ /* 0x0005e8000a92184c */
[----:B------:R2:W-:Y:S01]  /*d610*/  LDGSTS.E [R3+0x26c00], [R4.64], P4 ;  /* 0x26c0000004037fae */ /* 0x0005e2000a12184c */
[--C-:B-1----:R-:W-:Y:S02]  /*d620*/  SHF.R.U32.HI R29, RZ, 0x7, R7.reuse ;  /* 0x00000007ff1d7819 */ /* 0x102fe40000011607 */
[----:B------:R-:W-:Y:S01]  /*d630*/  SHF.R.U32.HI R7, RZ, 0x7, R7 ;  /* 0x00000007ff077819 */ /* 0x000fe20000011607 */
[----:B------:R1:W-:Y:S03]  /*d640*/  STL [R1+0x13c], R6 ;  /* 0x00013c0601007387 */ /* 0x0003e60000100800 */
[----:B------:R-:W-:Y:S01]  /*d650*/  SGXT.U32 R7, R7, 0x1 ;  /* 0x000000010707781a */ /* 0x000fe20000000000 */
[----:B------:R-:W3:Y:S01]  /*d660*/  LDL.LU R32, [R1+0x110] ;  /* 0x0001100001207983 */ /* 0x000ee20000300800 */
[----:B--2---:R-:W-:-:S02]  /*d670*/  IADD3.X R5, R61, UR9, RZ, P1, !PT ;  /* 0x000000093d057c10 */ /* 0x004fc40008ffe4ff */
[----:B------:R-:W-:Y:S01]  /*d680*/  LOP3.LUT R7, R7, 0x3e, RZ, 0xfc, !PT ;  /* 0x0000003e07077812 */ /* 0x000fe200078efcff */
[----:B------:R-:W2:Y:S04]  /*d690*/  LDL.LU R155, [R1+0x4] ;  /* 0x00000400019b7983 */ /* 0x000ea80000300800 */
[----:B------:R3:W-:Y:S01]  /*d6a0*/  STL [R1+0x138], R5 ;  /* 0x0001380501007387 */ /* 0x0007e20000100800 */
[----:B------:R-:W-:-:S03]  /*d6b0*/  IMAD R7, R7, c[0x0][0x188], RZ ;  /* 0x0000620007077a24 */ /* 0x000fc600078e02ff */
[----:B------:R-:W2:Y:S04]  /*d6c0*/  LDL.LU R137, [R1+0x14] ;  /* 0x0000140001897983 */ /* 0x000ea80000300800 */
[----:B------:R-:W2:Y:S01]  /*d6d0*/  LDL.LU R139, [R1+0x24] ;  /* 0x00002400018b7983 */ /* 0x000ea20000300800 */
[-C--:B------:R-:W-:Y:S03]  /*d6e0*/  HMMA.1688.F32.TF32 R100, R84, R98.reuse, R100 ;  /* 0x000000625464723c */ /* 0x080fe60000081064 */
[----:B------:R-:W2:Y:S04]  /*d6f0*/  LDL.LU R89, [R1+0x34] ;  /* 0x0000340001597983 */ /* 0x000ea80000300800 */
[----:B------:R-:W2:Y:S01]  /*d700*/  LDL.LU R90, [R1] ;  /* 0x00000000015a7983 */ /* 0x000ea20000300800 */
[----:B------:R-:W-:Y:S03]  /*d710*/  HMMA.1688.F32.TF32 R96, R164, R98, R24 ;  /* 0x00000062a460723c */ /* 0x000fe60000081018 */
[----:B------:R-:W2:Y:S04]  /*d720*/  LDL.LU R73, [R1+0x44] ;  /* 0x0000440001497983 */ /* 0x000ea80000300800 */
[----:B------:R-:W2:Y:S01]  /*d730*/  LDL.LU R74, [R1+0x10] ;  /* 0x00001000014a7983 */ /* 0x000ea20000300800 */
[----:B------:R-:W-:-:S03]  /*d740*/  IMAD.WIDE R24, R7, 0x4, R60 ;  /* 0x0000000407187825 */ /* 0x000fc600078e023c */
[----:B------:R-:W2:Y:S04]  /*d750*/  LDL.LU R41, [R1+0x54] ;  /* 0x0000540001297983 */ /* 0x000ea80000300800 */
[----:B------:R-:W2:Y:S04]  /*d760*/  LDL.LU R42, [R1+0x20] ;  /* 0x00002000012a7983 */ /* 0x000ea80000300800 */
[----:B------:R-:W2:Y:S04]  /*d770*/  LDL.LU R7, [R1+0x64] ;  /* 0x0000640001077983 */ /* 0x000ea80000300800 */
[----:B------:R-:W2:Y:S01]  /*d780*/  LDL.LU R202, [R1+0x30] ;  /* 0x0000300001ca7983 */ /* 0x000ea20000300800 */
[C---:B------:R-:W-:Y:S03]  /*d790*/  HMMA.1688.F32.TF32 R44, R188.reuse, R54, R44 ;  /* 0x00000036bc2c723c */ /* 0x040fe6000008102c */
[----:B------:R-:W2:Y:S04]  /*d7a0*/  LDL.LU R197, [R1+0x74] ;  /* 0x0000740001c57983 */ /* 0x000ea80000300800 */
[----:B------:R-:W2:Y:S01]  /*d7b0*/  LDL.LU R196, [R1+0x40] ;  /* 0x0000400001c47983 */ /* 0x000ea20000300800 */
[C---:B------:R-:W-:Y:S03]  /*d7c0*/  HMMA.1688.F32.TF32 R76, R188.reuse, R62, R76 ;  /* 0x0000003ebc4c723c */ /* 0x040fe6000008104c */
[----:B------:R-:W2:Y:S04]  /*d7d0*/  LDL.LU R193, [R1+0x84] ;  /* 0x0000840001c17983 */ /* 0x000ea80000300800 */
[----:B------:R-:W2:Y:S01]  /*d7e0*/  LDL.LU R192, [R1+0x50] ;  /* 0x0000500001c07983 */ /* 0x000ea20000300800 */
[----:B------:R-:W-:Y:S03]  /*d7f0*/  HMMA.1688.F32.TF32 R92, R188, R134, R92 ;  /* 0x00000086bc5c723c */ /* 0x000fe6000008105c */
        /* <DEDUP_REMOVED lines=10> */
[----:B------:R-:W2:Y:S05]  /*d8a0*/  LDL.LU R168, [R1+0x90] ;  /* 0x0000900001a87983 */ /* 0x000eaa0000300800 */
[C---:B------:R-:W-:Y:S08]  /*d8b0*/  HMMA.1688.F32.TF32 R52, R164.reuse, R54, R56 ;  /* 0x00000036a434723c */ /* 0x040ff00000081038 */
[C---:B------:R-:W-:Y:S08]  /*d8c0*/  HMMA.1688.F32.TF32 R84, R164.reuse, R62, R64 ;  /* 0x0000003ea454723c */ /* 0x040ff00000081040 */
[----:B------:R-:W-:Y:S01]  /*d8d0*/  HMMA.1688.F32.TF32 R132, R164, R134, R68 ;  /* 0x00000086a484723c */ /* 0x000fe20000081044 */
[----:B------:R-:W2:Y:S04]  /*d8e0*/  LDL.LU R166, [R1+0xd4] ;  /* 0x0000d40001a67983 */ /* 0x000ea80000300800 */
        /* <DEDUP_REMOVED lines=19> */
[----:B------:R-:W2:Y:S01]  /*da20*/  LDL.LU R34, [R1+0x100] ;  /* 0x0001000001227983 */ /* 0x000ea20000300800 */
[----:B------:R-:W-:Y:S01]  /*da30*/  SGXT.U32 R29, R29, 0x1 ;  /* 0x000000011d1d781a */ /* 0x000fe20000000000 */
[----:B-1----:R-:W-:Y:S01]  /*da40*/  IMAD.U32 R6, RZ, RZ, UR8 ;  /* 0x00000008ff067e24 */ /* 0x002fe2000f8e00ff */
[----:B----4-:R-:W-:Y:S01]  /*da50*/  IADD3 R4, P0, R0, R35, RZ ;  /* 0x0000002300047210 */ /* 0x010fe20007f1e0ff */
[----:B------:R-:W4:Y:S01]  /*da60*/  LDL.LU R33, [R1+0x108] ;  /* 0x0001080001217983 */ /* 0x000f220000300800 */
[----:B------:R-:W-:-:S03]  /*da70*/  LOP3.LUT R29, R29, 0x3a, RZ, 0xfc, !PT ;  /* 0x0000003a1d1d7812 */ /* 0x000fc600078efcff */
[----:B------:R-:W4:Y:S02]  /*da80*/  LDL.LU R31, [R1+0x118] ;  /* 0x00011800011f7983 */ /* 0x000f240000300800 */
[----:B------:R-:W-:-:S04]  /*da90*/  IMAD R29, R29, c[0x0][0x188], RZ ;  /* 0x000062001d1d7a24 */ /* 0x000fc800078e02ff */
[----:B------:R-:W-:Y:S02]  /*daa0*/  IMAD.WIDE R20, R29, 0x4, R60 ;  /* 0x000000041d147825 */ /* 0x000fe400078e023c */
[----:B------:R-:W4:Y:S04]  /*dab0*/  LDL.LU R29, [R1+0x128] ;  /* 0x00012800011d7983 */ /* 0x000f280000300800 */
[----:B------:R1:W-:Y:S04]  /*dac0*/  LDGSTS.E [R3+0x27400], [R20.64], P6 ;  /* 0x2740000014037fae */ /* 0x0003e8000b12184c */
[----:B------:R1:W-:Y:S04]  /*dad0*/  LDGSTS.E [R3+0x27c00], [R24.64], P3 ;  /* 0x27c0000018037fae */ /* 0x0003e8000992184c */
[----:B------:R-:W0:Y:S04]  /*dae0*/  LDGDEPBAR ;  /* 0x00000000000079af */ /* 0x000e280000000000 */
[----:B------:R-:W4:Y:S01]  /*daf0*/  LDL.LU R136, [R1+0xc] ;  /* 0x00000c0001887983 */ /* 0x000f220000300800 */
[----:B-1----:R-:W-:-:S03]  /*db00*/  IMAD R3, R6, 0x10000, R200 ;  /* 0x0001000006037824 */ /* 0x002fc600078e02c8 */
[----:B------:R-:W4:Y:S04]  /*db10*/  LDL.LU R138, [R1+0x1c] ;  /* 0x00001c00018a7983 */ /* 0x000f280000300800 */
[----:B------:R-:W4:Y:S04]  /*db20*/  LDL.LU R88, [R1+0x2c] ;  /* 0x00002c0001587983 */ /* 0x000f280000300800 */
[----:B------:R-:W4:Y:S04]  /*db30*/  LDL.LU R91, [R1+0x3c] ;  /* 0x00003c00015b7983 */ /* 0x000f280000300800 */
[----:B------:R-:W4:Y:S04]  /*db40*/  LDL.LU R72, [R1+0x8] ;  /* 0x0000080001487983 */ /* 0x000f280000300800 */
[----:B------:R-:W4:Y:S04]  /*db50*/  LDL.LU R75, [R1+0x4c] ;  /* 0x00004c00014b7983 */ /* 0x000f280000300800 */
[----:B------:R-:W4:Y:S04]  /*db60*/  LDL.LU R40, [R1+0x18] ;  /* 0x0000180001287983 */ /* 0x000f280000300800 */
[----:B------:R-:W4:Y:S01]  /*db70*/  LDL.LU R43, [R1+0x5c] ;  /* 0x00005c00012b7983 */ /* 0x000f220000300800 */
[----:B---3--:R-:W-:-:S03]  /*db80*/  IMAD.X R5, R28, 0x1, R2, P0 ;  /* 0x000000011c057824 */ /* 0x008fc600000e0602 */
[----:B------:R-:W3:Y:S04]  /*db90*/  LDL.LU R199, [R1+0x6c] ;  /* 0x00006c0001c77983 */ /* 0x000ee80000300800 */
[----:B------:R2:W-:Y:S04]  /*dba0*/  LDGSTS.E [R3], [R4.64], P2 ;  /* 0x0000000004037fae */ /* 0x0005e8000912184c */
[----:B------:R-:W3:Y:S04]  /*dbb0*/  LDL.LU R198, [R1+0x38] ;  /* 0x0000380001c67983 */ /* 0x000ee80000300800 */
[----:B------:R-:W3:Y:S01]  /*dbc0*/  LDL.LU R195, [R1+0x7c] ;  /* 0x00007c0001c37983 */ /* 0x000ee20000300800 */
[----:B------:R-:W-:-:S03]  /*dbd0*/  IADD3 R22, P1, R0, R39, RZ ;  /* 0x0000002700167210 */ /* 0x000fc60007f3e0ff */
[----:B------:R-:W3:Y:S02]  /*dbe0*/  LDL.LU R194, [R1+0x48] ;  /* 0x0000480001c27983 */ /* 0x000ee40000300800 */
[----:B------:R-:W-:Y:S02]  /*dbf0*/  IMAD.X R23, R30, 0x1, R2, P1 ;  /* 0x000000011e177824 */ /* 0x000fe400008e0602 */
[----:B------:R-:W3:Y:S04]  /*dc00*/  LDL.LU R191, [R1+0x8c] ;  /* 0x00008c0001bf7983 */ /* 0x000ee80000300800 */
[----:B------:R1:W-:Y:S04]  /*dc10*/  LDGSTS.E [R3+0x800], [R22.64], P2 ;  /* 0x0080000016037fae */ /* 0x0003e8000912184c */
[----:B------:R-:W3:Y:S04]  /*dc20*/  LDL.LU R190, [R1+0x58] ;  /* 0x0000580001be7983 */ /* 0x000ee80000300800 */
        /* <DEDUP_REMOVED lines=9> */
[----:B------:R-:W3:Y:S01]  /*dcc0*/  LDL.LU R6, [R1+0xb8] ;  /* 0x0000b80001067983 */ /* 0x000ee20000300800 */
[----:B--2---:R-:W-:-:S02]  /*dcd0*/  IADD3 R4, P1, R0, R65, RZ ;  /* 0x0000004100047210 */ /* 0x004fc40007f3e0ff */
[----:B------:R-:W-:-:S05]  /*dce0*/  IADD3 R20, P0, R0, R59, RZ ;  /* 0x0000003b00147210 */ /* 0x000fca0007f1e0ff */
[----:B------:R-:W-:Y:S01]  /*dcf0*/  IMAD.X R21, R32, 0x1, R2, P0 ;  /* 0x0000000120157824 */ /* 0x000fe200000e0602 */
[----:B-1----:R-:W-:-:S04]  /*dd00*/  IADD3 R22, P0, R0, R68, RZ ;  /* 0x0000004400167210 */ /* 0x002fc80007f1e0ff */
[----:B------:R1:W-:Y:S01]  /*dd10*/  LDGSTS.E [R3+0x1000], [R20.64], P2 ;  /* 0x0100000014037fae */ /* 0x0003e2000912184c */
[--C-:B------:R-:W-:Y:S02]  /*dd20*/  IMAD.X R23, R38, 0x1, R2.reuse, P0 ;  /* 0x0000000126177824 */ /* 0x100fe400000e0602 */
[----:B------:R-:W-:Y:S01]  /*dd30*/  IMAD.X R5, R34, 0x1, R2, P1 ;  /* 0x0000000122057824 */ /* 0x000fe200008e0602 */
[----:B-1----:R-:W-:-:S04]  /*dd40*/  IADD3 R20, P1, R0, R71, RZ ;  /* 0x0000004700147210 */ /* 0x002fc80007f3e0ff */
[----:B------:R1:W-:Y:S01]  /*dd50*/  LDGSTS.E [R3+0x1800], [R4.64], P2 ;  /* 0x0180000004037fae */ /* 0x0003e2000912184c */
[----:B------:R-:W-:-:S03]  /*dd60*/  IMAD.X R21, R58, 0x1, R2, P1 ;  /* 0x000000013a157824 */ /* 0x000fc600008e0602 */
[----:B------:R2:W-:Y:S04]  /*dd70*/  LDGSTS.E [R3+0x2000], [R22.64], P2 ;  /* 0x0200000016037fae */ /* 0x0005e8000912184c */
[----:B------:R2:W-:Y:S01]  /*dd80*/  LDGSTS.E [R3+0x2800], [R20.64], P2 ;  /* 0x0280000014037fae */ /* 0x0005e2000912184c */
[C---:B-1----:R-:W-:Y:S02]  /*dd90*/  IADD3 R4, P0, R0.reuse, R166, RZ ;  /* 0x000000a600047210 */ /* 0x042fe40007f1e0ff */
[----:B--2---:R-:W-:-:S03]  /*dda0*/  IADD3 R22, P1, R0, R169, RZ ;  /* 0x000000a900167210 */ /* 0x004fc60007f3e0ff */
[--C-:B------:R-:W-:Y:S01]  /*ddb0*/  IMAD.X R5, R64, 0x1, R2.reuse, P0 ;  /* 0x0000000140057824 */ /* 0x100fe200000e0602 */
[----:B------:R-:W-:Y:S01]  /*ddc0*/  IADD3 R20, P0, R0, R181, RZ ;  /* 0x000000b500147210 */ /* 0x000fe20007f1e0ff */
[----:B------:R-:W-:-:S03]  /*ddd0*/  IMAD.X R23, R67, 0x1, R2, P1 ;  /* 0x0000000143177824 */ /* 0x000fc600008e0602 */
        /* <DEDUP_REMOVED lines=16> */
[----:B----4-:R-:W-:Y:S01]  /*dee0*/  IADD3 R20, P0, R0, R41, RZ ;  /* 0x0000002900147210 */ /* 0x010fe20007f1e0ff */
        /* <DEDUP_REMOVED lines=50> */
[----:B-1----:R-:W-:-:S05]  /*e210*/  IADD3 R4, P0, R0, R210, RZ ;  /* 0x000000d200047210 */ /* 0x002fca0007f1e0ff */
[----:B------:R-:W-:-:S05]  /*e220*/  IMAD.X R5, R209, 0x1, R2, P0 ;  /* 0x00000001d1057824 */ /* 0x000fca00000e0602 */
[----:B------:R1:W-:Y:S04]  /*e230*/  LDGSTS.E [R3+0xf000], [R4.64], P2 ;  /* 0x0f00000004037fae */ /* 0x0003e8000912184c */
[----:B-1----:R-:W4:Y:S01]  /*e240*/  LDL.LU R5, [R1+0xc8] ;  /* 0x0000c80001057983 */ /* 0x002f220000300800 */
[----:B------:R-:W-:-:S05]  /*e250*/  IADD3 R24, P1, R0, R206, RZ ;  /* 0x000000ce00187210 */ /* 0x000fca0007f3e0ff */
[----:B------:R-:W-:-:S05]  /*e260*/  IMAD.X R25, R205, 0x1, R2, P1 ;  /* 0x00000001cd197824 */ /* 0x000fca00008e0602 */
[----:B------:R2:W-:Y:S04]  /*e270*/  LDGSTS.E [R3+0xf800], [R24.64], P2 ;  /* 0x0f80000018037fae */ /* 0x0005e8000912184c */
[----:B--2---:R-:W2:Y:S01]  /*e280*/  LDL.LU R3, [R1+0x28] ;  /* 0x0000280001037983 */ /* 0x004ea20000300800 */
[----:B------:R-:W-:Y:S01]  /*e290*/  IADD3 R22, P0, R0, R37, RZ ;  /* 0x0000002500167210 */ /* 0x000fe20007f1e0ff */
[----:B------:R-:W-:Y:S01]  /*e2a0*/  IMAD.U32 R4, RZ, RZ, UR8 ;  /* 0x00000008ff047e24 */ /* 0x000fe2000f8e00ff */
[----:B------:R-:W-:Y:S02]  /*e2b0*/  LOP3.LUT R26, R200, 0x40, RZ, 0x3c, !PT ;  /* 0x00000040c81a7812 */ /* 0x000fe400078e3cff */
[----:B------:R-:W-:Y:S01]  /*e2c0*/  IADD3 R20, P1, R0, R57, RZ ;  /* 0x0000003900147210 */ /* 0x000fe20007f3e0ff */
[----:B------:R-:W-:-:S02]  /*e2d0*/  IMAD.X R23, R29, 0x1, R2, P0 ;  /* 0x000000011d177824 */ /* 0x000fc400000e0602 */
[----:B------:R-:W-:Y:S01]  /*e2e0*/  IMAD R4, R4, 0x10000, R26 ;  /* 0x0001000004047824 */ /* 0x000fe200078e021a */
[----:B------:R-:W-:Y:S01]  /*e2f0*/  IADD3 R24, P0, R0, R63, RZ ;  /* 0x0000003f00187210 */ /* 0x000fe20007f1e0ff */
[----:B------:R-:W-:-:S03]  /*e300*/  IMAD.X R21, R31, 0x1, R2, P1 ;  /* 0x000000011f157824 */ /* 0x000fc600008e0602 */
[----:B------:R1:W-:Y:S01]  /*e310*/  LDGSTS.E [R4+0x400], [R22.64], P2 ;  /* 0x0040000016047fae */ /* 0x0003e2000912184c */
[----:B------:R-:W-:-:S03]  /*e320*/  IMAD.X R25, R33, 0x1, R2, P0 ;  /* 0x0000000121197824 */ /* 0x000fc600000e0602 */
[----:B------:R3:W-:Y:S04]  /*e330*/  LDGSTS.E [R4+0xc00], [R20.64], P2 ;  /* 0x00c0000014047fae */ /* 0x0007e8000912184c */
[----:B------:R3:W-:Y:S01]  /*e340*/  LDGSTS.E [R4+0x1400], [R24.64], P2 ;  /* 0x0140000018047fae */ /* 0x0007e2000912184c */
[C---:B-1----:R-:W-:Y:S02]  /*e350*/  IADD3 R22, P1, R0.reuse, R66, RZ ;  /* 0x0000004200167210 */ /* 0x042fe40007f3e0ff */
[----:B---3--:R-:W-:-:S03]  /*e360*/  IADD3 R20, P0, R0, R69, RZ ;  /* 0x0000004500147210 */ /* 0x008fc60007f1e0ff */
        /* <DEDUP_REMOVED lines=8> */
[----:B---3--:R-:W-:-:S05]  /*e3f0*/  IADD3 R20, P1, R0, R171, RZ ;  /* 0x000000ab00147210 */ /* 0x008fca0007f3e0ff */
[----:B------:R-:W-:Y:S01]  /*e400*/  IMAD.X R21, R6, 0x1, R2, P1 ;  /* 0x0000000106157824 */ /* 0x000fe200008e0602 */
[----:B------:R-:W-:-:S04]  /*e410*/  IADD3 R206, P6, R206, UR14, RZ ;  /* 0x0000000ecece7c10 */ /* 0x000fc8000ffde0ff */
[----:B------:R-:W-:Y:S01]  /*e420*/  IADD3.X R205, R205, UR10, RZ, P6, !PT ;  /* 0x0000000acdcd7c10 */ /* 0x000fe2000b7fe4ff */
[----:B----4-:R-:W-:Y:S01]  /*e430*/  IMAD.X R23, R5, 0x1, R2, P0 ;  /* 0x0000000105177824 */ /* 0x010fe200000e0602 */
[----:B------:R-:W-:-:S04]  /*e440*/  IADD3 R24, P0, R0, R183, RZ ;  /* 0x000000b700187210 */ /* 0x000fc80007f1e0ff */
[----:B------:R1:W-:Y:S01]  /*e450*/  LDGSTS.E [R4+0x3400], [R22.64], P2 ;  /* 0x0340000016047fae */ /* 0x0003e2000912184c */
[----:B------:R-:W-:-:S03]  /*e460*/  IMAD.X R25, R60, 0x1, R2, P0 ;  /* 0x000000013c197824 */ /* 0x000fc600000e0602 */
[----:B------:R3:W-:Y:S04]  /*e470*/  LDGSTS.E [R4+0x3c00], [R20.64], P2 ;  /* 0x03c0000014047fae */ /* 0x0007e8000912184c */
[----:B------:R4:W-:Y:S01]  /*e480*/  LDGSTS.E [R4+0x4400], [R24.64], P2 ;  /* 0x0440000018047fae */ /* 0x0009e2000912184c */
[C---:B-1----:R-:W-:Y:S02]  /*e490*/  IADD3 R22, P1, R0.reuse, R187, RZ ;  /* 0x000000bb00167210 */ /* 0x042fe40007f3e0ff */
[----:B---3--:R-:W-:-:S03]  /*e4a0*/  IADD3 R20, P0, R0, R191, RZ ;  /* 0x000000bf00147210 */ /* 0x008fc60007f1e0ff */
        /* <DEDUP_REMOVED lines=20> */
[----:B--2---:R-:W-:-:S03]  /*e5f0*/  IMAD.X R21, R3, 0x1, R2, P0 ;  /* 0x0000000103157824 */ /* 0x004fc600000e0602 */
[----:B------:R1:W-:Y:S01]  /*e600*/  LDGSTS.E [R4+0x7c00], [R22.64], P2 ;  /* 0x07c0000016047fae */ /* 0x0003e2000912184c */
[----:B------:R-:W-:-:S03]  /*e610*/  IMAD.X R25, R40, 0x1, R2, P1 ;  /* 0x0000000128197824 */ /* 0x000fc600008e0602 */
[----:B------:R2:W-:Y:S04]  /*e620*/  LDGSTS.E [R4+0x8400], [R20.64], P2 ;  /* 0x0840000014047fae */ /* 0x0005e8000912184c */
[----:B------:R3:W-:Y:S01]  /*e630*/  LDGSTS.E [R4+0x8c00], [R24.64], P2 ;  /* 0x08c0000018047fae */ /* 0x0007e2000912184c */
[C---:B-1----:R-:W-:Y:S02]  /*e640*/  IADD3 R22, P0, R0.reuse, R136, RZ ;  /* 0x0000008800167210 */ /* 0x042fe40007f1e0ff */
[----:B--2---:R-:W-:-:S03]  /*e650*/  IADD3 R20, P1, R0, R252, RZ ;  /* 0x000000fc00147210 */ /* 0x004fc60007f3e0ff */
[--C-:B------:R-:W-:Y:S01]  /*e660*/  IMAD.X R23, R72, 0x1, R2.reuse, P0 ;  /* 0x0000000148177824 */ /* 0x100fe200000e0602 */
[----:B---3--:R-:W-:Y:S01]  /*e670*/  IADD3 R24, P0, R0, R248, RZ ;  /* 0x000000f800187210 */ /* 0x008fe20007f1e0ff */
        /* <DEDUP_REMOVED lines=26> */
[C---:B------:R-:W-:Y:S02]  /*e820*/  IADD3 R26, P1, R0.reuse, R212, RZ ;  /* 0x000000d4001a7210 */ /* 0x040fe40007f3e0ff */
[C---:B---3--:R-:W-:Y:S01]  /*e830*/  IADD3 R24, P3, R0.reuse, R208, RZ ;  /* 0x000000d000187210 */ /* 0x048fe20007f7e0ff */
[--C-:B------:R-:W-:Y:S01]  /*e840*/  IMAD.X R21, R215, 0x1, R2.reuse, P0 ;  /* 0x00000001d7157824 */ /* 0x100fe200000e0602 */
[----:B------:R1:W-:Y:S01]  /*e850*/  LDGSTS.E [R4+0xdc00], [R22.64], P2 ;  /* 0x0dc0000016047fae */ /* 0x0003e2000912184c */
[--C-:B------:R-:W-:Y:S02]  /*e860*/  IMAD.X R27, R211, 0x1, R2.reuse, P1 ;  /* 0x00000001d31b7824 */ /* 0x100fe400008e0602 */
[----:B------:R-:W-:Y:S01]  /*e870*/  IMAD.X R25, R207, 0x1, R2, P3 ;  /* 0x00000001cf197824 */ /* 0x000fe200018e0602 */
[----:B------:R2:W-:Y:S04]  /*e880*/  LDGSTS.E [R4+0xe400], [R20.64], P2 ;  /* 0x0e40000014047fae */ /* 0x0005e8000912184c */
[----:B------:R2:W-:Y:S01]  /*e890*/  LDGSTS.E [R4+0xec00], [R26.64], P2 ;  /* 0x0ec000001a047fae */ /* 0x0005e2000912184c */
[----:B-1----:R-:W-:-:S03]  /*e8a0*/  IADD3 R22, P0, R0, R204, RZ ;  /* 0x000000cc00167210 */ /* 0x002fc60007f1e0ff */
[----:B------:R2:W-:Y:S02]  /*e8b0*/  LDGSTS.E [R4+0xf400], [R24.64], P2 ;  /* 0x0f40000018047fae */ /* 0x0005e4000912184c */
[----:B------:R-:W-:Y:S01]  /*e8c0*/  IMAD.X R23, R203, 0x1, R2, P0 ;  /* 0x00000001cb177824 */ /* 0x000fe200000e0602 */
[----:B------:R-:W-:-:S04]  /*e8d0*/  IADD3 R204, P4, R204, UR14, RZ ;  /* 0x0000000ecccc7c10 */ /* 0x000fc8000ff9e0ff */
[----:B------:R2:W-:Y:S01]  /*e8e0*/  LDGSTS.E [R4+0xfc00], [R22.64], P2 ;  /* 0x0fc0000016047fae */ /* 0x0005e2000912184c */
[----:B------:R-:W-:Y:S02]  /*e8f0*/  IADD3 R212, P2, R212, UR14, RZ ;  /* 0x0000000ed4d47c10 */ /* 0x000fe4000ff5e0ff */
[----:B------:R-:W-:Y:S01]  /*e900*/  IADD3 R214, P1, R214, UR14, RZ ;  /* 0x0000000ed6d67c10 */ /* 0x000fe2000ff3e0ff */
[----:B------:R-:W-:Y:S01]  /*e910*/  UIADD3 UR4, UR4, 0x1, URZ ;  /* 0x0000000104047890 */ /* 0x000fe2000fffe03f */
[----:B------:R-:W-:Y:S01]  /*e920*/  IADD3 R216, P0, R216, UR14, RZ ;  /* 0x0000000ed8d87c10 */ /* 0x000fe2000ff1e0ff */
[----:B------:R-:W-:Y:S01]  /*e930*/  UIADD3 UR7, UR7, -0x40, URZ ;  /* 0xffffffc007077890 */ /* 0x000fe2000fffe03f */
[----:B------:R-:W-:Y:S01]  /*e940*/  IADD3.X R211, R211, UR10, RZ, P2, !PT ;  /* 0x0000000ad3d37c10 */ /* 0x000fe200097fe4ff */
[----:B------:R-:W0:Y:S01]  /*e950*/  LDGDEPBAR ;  /* 0x00000000000079af */ /* 0x000e220000000000 */
[----:B------:R-:W-:Y:S02]  /*e960*/  IADD3 R208, P5, R208, UR14, RZ ;  /* 0x0000000ed0d07c10 */ /* 0x000fe4000ffbe0ff */
[----:B------:R-:W-:-:S02]  /*e970*/  IADD3.X R203, R203, UR10, RZ, P4, !PT ;  /* 0x0000000acbcb7c10 */ /* 0x000fc4000a7fe4ff */
[----:B------:R-:W-:Y:S02]  /*e980*/  IADD3 R226, P2, R226, UR14, RZ ;  /* 0x0000000ee2e27c10 */ /* 0x000fe4000ff5e0ff */
[----:B------:R-:W-:Y:S02]  /*e990*/  IADD3 R218, P4, R218, UR14, RZ ;  /* 0x0000000edada7c10 */ /* 0x000fe4000ff9e0ff */
[----:B------:R-:W-:Y:S02]  /*e9a0*/  IADD3.X R213, R213, UR10, RZ, P1, !PT ;  /* 0x0000000ad5d57c10 */ /* 0x000fe40008ffe4ff */
[----:B------:R-:W-:Y:S02]  /*e9b0*/  IADD3 R210, P3, R210, UR14, RZ ;  /* 0x0000000ed2d27c10 */ /* 0x000fe4000ff7e0ff */
[----:B------:R-:W-:Y:S02]  /*e9c0*/  IADD3 R228, P1, R228, UR14, RZ ;  /* 0x0000000ee4e47c10 */ /* 0x000fe4000ff3e0ff */
[----:B------:R-:W-:-:S02]  /*e9d0*/  IADD3 R220, P6, R220, UR14, RZ ;  /* 0x0000000edcdc7c10 */ /* 0x000fc4000ffde0ff */
[----:B------:R-:W-:Y:S02]  /*e9e0*/  IADD3.X R215, R215, UR10, RZ, P0, !PT ;  /* 0x0000000ad7d77c10 */ /* 0x000fe400087fe4ff */
[----:B------:R-:W-:Y:S02]  /*e9f0*/  IADD3.X R207, R207, UR10, RZ, P5, !PT ;  /* 0x0000000acfcf7c10 */ /* 0x000fe4000affe4ff */
[----:B------:R-:W-:Y:S02]  /*ea00*/  IADD3 R230, P0, R230, UR14, RZ ;  /* 0x0000000ee6e67c10 */ /* 0x000fe4000ff1e0ff */
[----:B------:R-:W-:Y:S02]  /*ea10*/  IADD3.X R225, R225, UR10, RZ, P2, !PT ;  /* 0x0000000ae1e17c10 */ /* 0x000fe400097fe4ff */
[----:B------:R-:W-:Y:S02]  /*ea20*/  IADD3 R222, P5, R222, UR14, RZ ;  /* 0x0000000edede7c10 */ /* 0x000fe4000ffbe0ff */
[----:B------:R-:W-:-:S02]  /*ea30*/  IADD3.X R217, R217, UR10, RZ, P4, !PT ;  /* 0x0000000ad9d97c10 */ /* 0x000fc4000a7fe4ff */
[----:B------:R-:W-:Y:S02]  /*ea40*/  IADD3 R240, P2, R240, UR14, RZ ;  /* 0x0000000ef0f07c10 */ /* 0x000fe4000ff5e0ff */
[----:B------:R-:W-:Y:S02]  /*ea50*/  IADD3.X R209, R209, UR10, RZ, P3, !PT ;  /* 0x0000000ad1d17c10 */ /* 0x000fe40009ffe4ff */
[----:B------:R-:W-:Y:S02]  /*ea60*/  IADD3 R232, P4, R232, UR14, RZ ;  /* 0x0000000ee8e87c10 */ /* 0x000fe4000ff9e0ff */
[----:B------:R-:W-:Y:S02]  /*ea70*/  IADD3.X R227, R227, UR10, RZ, P1, !PT ;  /* 0x0000000ae3e37c10 */ /* 0x000fe40008ffe4ff */
[----:B------:R-:W-:Y:S02]  /*ea80*/  IADD3 R224, P3, R224, UR14, RZ ;  /* 0x0000000ee0e07c10 */ /* 0x000fe4000ff7e0ff */
[----:B------:R-:W-:-:S02]  /*ea90*/  IADD3.X R219, R219, UR10, RZ, P6, !PT ;  /* 0x0000000adbdb7c10 */ /* 0x000fc4000b7fe4ff */
[----:B------:R-:W-:Y:S02]  /*eaa0*/  IADD3 R242, P1, R242, UR14, RZ ;  /* 0x0000000ef2f27c10 */ /* 0x000fe4000ff3e0ff */
[----:B------:R-:W-:Y:S02]  /*eab0*/  IADD3 R234, P6, R234, UR14, RZ ;  /* 0x0000000eeaea7c10 */ /* 0x000fe4000ffde0ff */
[----:B------:R-:W-:Y:S02]  /*eac0*/  IADD3.X R229, R229, UR10, RZ, P0, !PT ;  /* 0x0000000ae5e57c10 */ /* 0x000fe400087fe4ff */
        /* <DEDUP_REMOVED lines=12> */
[----:B------:R-:W-:Y:S02]  /*eb90*/  IADD3 R248, P6, R248, UR14, RZ ;  /* 0x0000000ef8f87c10 */ /* 0x000fe4000ffde0ff */
[----:B------:R-:W-:Y:S01]  /*eba0*/  IADD3.X R243, R243, UR10, RZ, P0, !PT ;  /* 0x0000000af3f37c10 */ /* 0x000fe200087fe4ff */
[----:B------:R1:W-:Y:S01]  /*ebb0*/  STL [R1+0x4], R155 ;  /* 0x0000049b01007387 */ /* 0x0003e20000100800 */
[----:B------:R-:W-:-:S02]  /*ebc0*/  IADD3.X R235, R235, UR10, RZ, P5, !PT ;  /* 0x0000000aebeb7c10 */ /* 0x000fc4000affe4ff */
[----:B------:R-:W-:Y:S02]  /*ebd0*/  IADD3 R137, P0, R137, UR14, RZ ;  /* 0x0000000e89897c10 */ /* 0x000fe4000ff1e0ff */
[----:B------:R-:W-:Y:S02]  /*ebe0*/  IADD3 R250, P5, R250, UR14, RZ ;  /* 0x0000000efafa7c10 */ /* 0x000fe4000ffbe0ff */
[----:B------:R-:W-:Y:S02]  /*ebf0*/  IADD3.X R245, R245, UR10, RZ, P4, !PT ;  /* 0x0000000af5f57c10 */ /* 0x000fe4000a7fe4ff */
[----:B------:R-:W-:Y:S01]  /*ec00*/  IADD3.X R237, R237, UR10, RZ, P3, !PT ;  /* 0x0000000aeded7c10 */ /* 0x000fe20009ffe4ff */
[----:B-1----:R2:W5:Y:S01]  /*ec10*/  LDL.LU R155, [R1+0x1fc] ;  /* 0x0001fc00019b7983 */ /* 0x0025620000300800 */
[----:B------:R-:W-:Y:S02]  /*ec20*/  IADD3 R138, P4, R138, UR14, RZ ;  /* 0x0000000e8a8a7c10 */ /* 0x000fe4000ff9e0ff */
[----:B------:R-:W-:Y:S01]  /*ec30*/  IADD3 R252, P3, R252, UR14, RZ ;  /* 0x0000000efcfc7c10 */ /* 0x000fe2000ff7e0ff */
[----:B------:R1:W-:Y:S01]  /*ec40*/  STL [R1+0xc], R136 ;  /* 0x00000c8801007387 */ /* 0x0003e20000100800 */
[----:B------:R-:W-:-:S02]  /*ec50*/  IADD3.X R247, R247, UR10, RZ, P6, !PT ;  /* 0x0000000af7f77c10 */ /* 0x000fc4000b7fe4ff */
[----:B------:R-:W-:Y:S02]  /*ec60*/  IADD3 R139, P6, R139, UR14, RZ ;  /* 0x0000000e8b8b7c10 */ /* 0x000fe4000ffde0ff */
[----:B------:R-:W-:Y:S02]  /*ec70*/  IADD3.X R249, R249, UR10, RZ, P5, !PT ;  /* 0x0000000af9f97c10 */ /* 0x000fe4000affe4ff */
[----:B------:R-:W-:Y:S01]  /*ec80*/  IADD3 R88, P5, R88, UR14, RZ ;  /* 0x0000000e58587c10 */ /* 0x000fe2000ffbe0ff */
[----:B-1----:R2:W5:Y:S01]  /*ec90*/  LDL.LU R136, [R1+0x1f8] ;  /* 0x0001f80001887983 */ /* 0x0025620000300800 */
[----:B------:R-:W-:-:S03]  /*eca0*/  IADD3.X R251, R251, UR10, RZ, P3, !PT ;  /* 0x0000000afbfb7c10 */ /* 0x000fc60009ffe4ff */
[----:B------:R1:W-:Y:S01]  /*ecb0*/  STL [R1+0x14], R137 ;  /* 0x0000148901007387 */ /* 0x0003e20000100800 */
[----:B------:R-:W-:Y:S02]  /*ecc0*/  IADD3 R89, P3, R89, UR14, RZ ;  /* 0x0000000e59597c10 */ /* 0x000fe4000ff7e0ff */
[----:B------:R-:W-:Y:S01]  /*ecd0*/  IADD3.X R90, R90, UR10, RZ, P2, !PT ;  /* 0x0000000a5a5a7c10 */ /* 0x000fe200097fe4ff */
[----:B-1----:R2:W5:Y:S04]  /*ece0*/  LDL.LU R137, [R1+0x1f4] ;  /* 0x0001f40001897983 */ /* 0x0025680000300800 */
[----:B------:R1:W-:Y:S01]  /*ecf0*/  STL [R1+0x1c], R138 ;  /* 0x00001c8a01007387 */ /* 0x0003e20000100800 */
[----:B------:R-:W-:Y:S02]  /*ed00*/  IADD3 R91, P2, R91, UR14, RZ ;  /* 0x0000000e5b5b7c10 */ /* 0x000fe4000ff5e0ff */
[----:B------:R-:W-:Y:S01]  /*ed10*/  IADD3.X R72, R72, UR10, RZ, P1, !PT ;  /* 0x0000000a48487c10 */ /* 0x000fe20008ffe4ff */
[----:B-1----:R2:W5:Y:S04]  /*ed20*/  LDL.LU R138, [R1+0x1f0] ;  /* 0x0001f000018a7983 */ /* 0x0025680000300800 */
[----:B------:R1:W-:Y:S01]  /*ed30*/  STL [R1+0x24], R139 ;  /* 0x0000248b01007387 */ /* 0x0003e20000100800 */
[----:B------:R-:W-:-:S03]  /*ed40*/  IADD3 R73, P1, R73, UR14, RZ ;  /* 0x0000000e49497c10 */ /* 0x000fc6000ff3e0ff */
[----:B-1----:R2:W5:Y:S04]  /*ed50*/  LDL.LU R139, [R1+0x1ec] ;  /* 0x0001ec00018b7983 */ /* 0x0025680000300800 */
[----:B------:R1:W-:Y:S01]  /*ed60*/  STL [R1+0x2c], R88 ;  /* 0x00002c5801007387 */ /* 0x0003e20000100800 */
[----:B------:R-:W-:-:S03]  /*ed70*/  IADD3.X R74, R74, UR10, RZ, P0, !PT ;  /* 0x0000000a4a4a7c10 */ /* 0x000fc600087fe4ff */
[----:B-1----:R2:W5:Y:S04]  /*ed80*/  LDL.LU R88, [R1+0x1e8] ;  /* 0x0001e80001587983 */ /* 0x0025680000300800 */
[----:B------:R1:W-:Y:S01]  /*ed90*/  STL [R1+0x34], R89 ;  /* 0x0000345901007387 */ /* 0x0003e20000100800 */
[----:B------:R-:W-:-:S03]  /*eda0*/  IADD3 R75, P0, R75, UR14, RZ ;  /* 0x0000000e4b4b7c10 */ /* 0x000fc6000ff1e0ff */
[----:B-1----:R2:W5:Y:S04]  /*edb0*/  LDL.LU R89, [R1+0x1e4] ;  /* 0x0001e40001597983 */ /* 0x0025680000300800 */
[----:B------:R1:W-:Y:S01]  /*edc0*/  STL [R1], R90 ;  /* 0x0000005a01007387 */ /* 0x0003e20000100800 */
[----:B------:R-:W-:-:S03]  /*edd0*/  IADD3.X R40, R40, UR10, RZ, P4, !PT ;  /* 0x0000000a28287c10 */ /* 0x000fc6000a7fe4ff */
        /* <DEDUP_REMOVED lines=22> */
[----:B------:R-:W-:-:S02]  /*ef40*/  IADD3 R197, P2, R197, UR14, RZ ;  /* 0x0000000ec5c57c10 */ /* 0x000fc4000ff5e0ff */
[----:B------:R-:W-:Y:S01]  /*ef50*/  IADD3.X R196, R196, UR10, RZ, P1, !PT ;  /* 0x0000000ac4c47c10 */ /* 0x000fe20008ffe4ff */
        /* <DEDUP_REMOVED lines=13> */
[----:B------:R1:W-:Y:S04]  /*f030*/  STL [R1+0x28], R3 ;  /* 0x0000280301007387 */ /* 0x0003e80000100800 */
[----:B------:R3:W-:Y:S04]  /*f040*/  STL [R1+0x30], R202 ;  /* 0x000030ca01007387 */ /* 0x0007e80000100800 */
[----:B------:R2:W-:Y:S04]  /*f050*/  STL [R1+0x6c], R199 ;  /* 0x00006cc701007387 */ /* 0x0005e80000100800 */
[----:B------:R2:W-:Y:S01]  /*f060*/  STL [R1+0x38], R198 ;  /* 0x000038c601007387 */ /* 0x0005e20000100800 */
[----:B------:R-:W-:-:S03]  /*f070*/  IADD3 R189, P6, R189, UR14, RZ ;  /* 0x0000000ebdbd7c10 */ /* 0x000fc6000ffde0ff */
[----:B------:R2:W-:Y:S01]  /*f080*/  STL [R1+0x74], R197 ;  /* 0x000074c501007387 */ /* 0x0005e20000100800 */
[----:B------:R-:W-:-:S03]  /*f090*/  IADD3.X R188, R188, UR10, RZ, P5, !PT ;  /* 0x0000000abcbc7c10 */ /* 0x000fc6000affe4ff */
        /* <DEDUP_REMOVED lines=16> */
[----:B------:R2:W-:Y:S04]  /*f1a0*/  STL [R1+0x60], R188 ;  /* 0x000060bc01007387 */ /* 0x0005e80000100800 */
        /* <DEDUP_REMOVED lines=8> */
[----:B-1----:R-:W4:Y:S01]  /*f230*/  LDL R3, [R1+0x148] ;  /* 0x0001480001037983 */ /* 0x002f220000100800 */
[----:B------:R-:W-:-:S02]  /*f240*/  IADD3 R171, P0, R171, UR14, RZ ;  /* 0x0000000eabab7c10 */ /* 0x000fc4000ff1e0ff */
[----:B------:R-:W-:Y:S02]  /*f250*/  IADD3.X R170, R170, UR10, RZ, P4, !PT ;  /* 0x0000000aaaaa7c10 */ /* 0x000fe4000a7fe4ff */
[----:B------:R-:W-:Y:S02]  /*f260*/  IADD3 R169, P4, R169, UR14, RZ ;  /* 0x0000000ea9a97c10 */ /* 0x000fe4000ff9e0ff */
[----:B------:R-:W-:Y:S01]  /*f270*/  IADD3.X R168, R168, UR10, RZ, P6, !PT ;  /* 0x0000000aa8a87c10 */ /* 0x000fe2000b7fe4ff */
[----:B------:R2:W-:Y:S01]  /*f280*/  STL [R1+0xbc], R171 ;  /* 0x0000bcab01007387 */ /* 0x0005e20000100800 */
[----:B------:R-:W-:Y:S02]  /*f290*/  IADD3 R167, P6, R167, UR14, RZ ;  /* 0x0000000ea7a77c10 */ /* 0x000fe4000ffde0ff */
[----:B------:R-:W-:Y:S01]  /*f2a0*/  IADD3.X R61, R61, UR10, RZ, P5, !PT ;  /* 0x0000000a3d3d7c10 */ /* 0x000fe2000affe4ff */
[----:B------:R2:W-:Y:S01]  /*f2b0*/  STL [R1+0x88], R170 ;  /* 0x000088aa01007387 */ /* 0x0005e20000100800 */
[----:B------:R-:W-:-:S02]  /*f2c0*/  IADD3 R166, P5, R166, UR14, RZ ;  /* 0x0000000ea6a67c10 */ /* 0x000fc4000ffbe0ff */
[----:B------:R-:W-:Y:S01]  /*f2d0*/  IADD3.X R165, R165, UR10, RZ, P3, !PT ;  /* 0x0000000aa5a57c10 */ /* 0x000fe20009ffe4ff */
[----:B------:R2:W-:Y:S01]  /*f2e0*/  STL [R1+0xc4], R169 ;  /* 0x0000c4a901007387 */ /* 0x0005e20000100800 */
[----:B------:R-:W-:Y:S02]  /*f2f0*/  IADD3 R164, P3, R164, UR14, RZ ;  /* 0x0000000ea4a47c10 */ /* 0x000fe4000ff7e0ff */
[----:B------:R-:W-:Y:S01]  /*f300*/  IADD3.X R60, R60, UR10, RZ, P2, !PT ;  /* 0x0000000a3c3c7c10 */ /* 0x000fe200097fe4ff */
        /* <DEDUP_REMOVED lines=52> */
[----:B---3--:R-:W1:Y:S01]  /*f650*/  S2R R202, SR_TID.X ;  /* 0x0000000000ca7919 */ /* 0x008e620000002100 */
[----:B------:R-:W-:-:S03]  /*f660*/  IADD3.X R30, R30, UR10, RZ, P1, !PT ;  /* 0x0000000a1e1e7c10 */ /* 0x000fc60008ffe4ff */
        /* <DEDUP_REMOVED lines=9> */
[----:B------:R2:W-:Y:S01]  /*f700*/  STL [R1+0x128], R29 ;  /* 0x0001281d01007387 */ /* 0x0005e20000100800 */
[----:B-1----:R-:W-:-:S04]  /*f710*/  SHF.R.U32.HI R202, RZ, 0x7, R202 ;  /* 0x00000007ffca7819 */ /* 0x002fc800000116ca */
[----:B------:R-:W-:Y:S02]  /*f720*/  SGXT.U32 R202, R202, 0x1 ;  /* 0x00000001caca781a */ /* 0x000fe40000000000 */
[----:B----4-:R-:W-:-:S13]  /*f730*/  ISETP.NE.U32.AND P6, PT, R3, UR4, PT ;  /* 0x0000000403007c0c */ /* 0x010fda000bfc5070 */
[----:B--2---:R-:W-:Y:S01]  /*f740*/  @!P6 CALL.REL.NOINC `(.L_x_0) ;  /* 0x000000100000e944 */ /* 0x004fe20003c00000 */
[----:B------:R-:W-:Y:S05]  /*f750*/  BRA `(.L_x_1) ;  /* 0xffffa81000007947 */ /* 0x000fea000383ffff */
.L_x_0:
[C-C-:B-----5:R-:W-:Y:S01]  /*f760*/  LOP3.LUT R65, R7.reuse, 0xd4, R202.reuse, 0xfe, !PT ;  /* 0x000000d407417812 */ /* 0x160fe200078efeca */
[----:B------:R-:W1:Y:S01]  /*f770*/  S2R R6, SR_TID.X ;  /* 0x0000000000067919 */ /* 0x000e620000002100 */
[----:B------:R-:W-:Y:S01]  /*f780*/  LOP3.LUT R64, R7, 0xd6, R202, 0xfe, !PT ;  /* 0x000000d607407812 */ /* 0x000fe200078efeca */
[----:B------:R-:W-:-:S04]  /*f790*/  DEPBAR.LE SB0, 0x0 ;  /* 0x000080000000791a */ /* 0x000fc80000000000 */
[C---:B------:R-:W-:Y:S01]  /*f7a0*/  LOP3.LUT R63, R7.reuse, 0xd8, R202, 0xfe, !PT ;  /* 0x000000d8073f7812 */ /* 0x040fe200078efeca */
[----:B------:R2:W-:Y:S01]  /*f7b0*/  STL [R1], R65 ;  /* 0x0000004101007387 */ /* 0x0005e20000100800 */
[----:B------:R-:W-:Y:S01]  /*f7c0*/  IMAD.U32 R61, RZ, RZ, UR11 ;  /* 0x0000000bff3d7e24 */ /* 0x000fe2000f8e00ff */
[C---:B------:R-:W-:Y:S01]  /*f7d0*/  LOP3.LUT R167, R7.reuse, R202, RZ, 0xfc, !PT ;  /* 0x000000ca07a77212 */ /* 0x040fe200078efcff */
[----:B------:R-:W-:Y:S01]  /*f7e0*/  IMAD.MOV.U32 R71, RZ, RZ, R136 ;  /* 0x000000ffff477224 */ /* 0x000fe200078e0088 */
[----:B------:R4:W-:Y:S01]  /*f7f0*/  STL [R1+0x4], R64 ;  /* 0x0000044001007387 */ /* 0x0009e20000100800 */
[C---:B------:R-:W-:Y:S01]  /*f800*/  LOP3.LUT R57, R7.reuse, 0x6, R202, 0xfe, !PT ;  /* 0x0000000607397812 */ /* 0x040fe200078efeca */
[----:B------:R-:W-:Y:S01]  /*f810*/  IMAD.MOV.U32 R68, RZ, RZ, R40 ;  /* 0x000000ffff447224 */ /* 0x000fe200078e0028 */
[C-C-:B------:R-:W-:Y:S01]  /*f820*/  LOP3.LUT R56, R7.reuse, 0x8, R202.reuse, 0xfe, !PT ;  /* 0x0000000807387812 */ /* 0x140fe200078efeca */
[----:B------:R3:W-:Y:S01]  /*f830*/  STL [R1+0x8], R63 ;  /* 0x0000083f01007387 */ /* 0x0007e20000100800 */
[C---:B------:R-:W-:Y:S01]  /*f840*/  LOP3.LUT R39, R7.reuse, 0xa, R202, 0xfe, !PT ;  /* 0x0000000a07277812 */ /* 0x040fe200078efeca */
[----:B------:R-:W-:Y:S01]  /*f850*/  IMAD.MOV.U32 R69, RZ, RZ, R72 ;  /* 0x000000ffff457224 */ /* 0x000fe200078e0048 */
[C---:B--2---:R-:W-:Y:S01]  /*f860*/  LOP3.LUT R65, R7.reuse, 0xda, R202, 0xfe, !PT ;  /* 0x000000da07417812 */ /* 0x044fe200078efeca */
[----:B------:R-:W-:Y:S01]  /*f870*/  IMAD.MOV.U32 R70, RZ, RZ, R88 ;  /* 0x000000ffff467224 */ /* 0x000fe200078e0058 */
[C-C-:B------:R-:W-:Y:S01]  /*f880*/  LOP3.LUT R37, R7.reuse, 0xc, R202.reuse, 0xfe, !PT ;  /* 0x0000000c07257812 */ /* 0x140fe200078efeca */
[----:B------:R-:W-:Y:S01]  /*f890*/  IMAD.MOV.U32 R136, RZ, RZ, R43 ;  /* 0x000000ffff887224 */ /* 0x000fe200078e002b */
[C-C-:B----4-:R-:W-:Y:S01]  /*f8a0*/  LOP3.LUT R64, R7.reuse, 0xdc, R202.reuse, 0xfe, !PT ;  /* 0x000000dc07407812 */ /* 0x150fe200078efeca */
[----:B------:R2:W-:Y:S01]  /*f8b0*/  STL [R1+0xc], R65 ;  /* 0x00000c4101007387 */ /* 0x0005e20000100800 */
[C---:B-1----:R-:W-:Y:S01]  /*f8c0*/  IMAD.SHL.U32 R0, R6.reuse, 0x800, RZ ;  /* 0x0000080006007824 */ /* 0x042fe200078e00ff */
[C-C-:B---3--:R-:W-:Y:S01]  /*f8d0*/  LOP3.LUT R63, R7.reuse, 0xde, R202.reuse, 0xfe, !PT ;  /* 0x000000de073f7812 */ /* 0x148fe200078efeca */
[C---:B------:R-:W-:Y:S01]  /*f8e0*/  IMAD.SHL.U32 R2, R6.reuse, 0x20, RZ ;  /* 0x0000002006027824 */ /* 0x040fe200078e00ff */
[----:B------:R1:W-:Y:S01]  /*f8f0*/  STL [R1+0x10], R64 ;  /* 0x0000104001007387 */ /* 0x0003e20000100800 */
[----:B------:R-:W-:Y:S01]  /*f900*/  IMAD.SHL.U32 R4, R6, 0x2000, RZ ;  /* 0x0000200006047824 */ /* 0x000fe200078e00ff */
[----:B------:R-:W-:Y:S01]  /*f910*/  LOP3.LUT R0, R0, 0xc000, RZ, 0xc0, !PT ;  /* 0x0000c00000007812 */ /* 0x000fe200078ec0ff */
[C---:B------:R-:W-:Y:S01]  /*f920*/  IMAD.SHL.U32 R3, R6.reuse, 0x4, RZ ;  /* 0x0000000406037824 */ /* 0x040fe200078e00ff */
[----:B------:R3:W-:Y:S01]  /*f930*/  STL [R1+0x14], R63 ;  /* 0x0000143f01007387 */ /* 0x0007e20000100800 */
[----:B------:R-:W-:Y:S01]  /*f940*/  IMAD.SHL.U32 R62, R6, 0x80, RZ ;  /* 0x00000080063e7824 */ /* 0x000fe200078e00ff */
[----:B--2---:R-:W-:Y:S01]  /*f950*/  LOP3.LUT R65, R7, 0xe0, R202, 0xfe, !PT ;  /* 0x000000e007417812 */ /* 0x004fe200078efeca */
[----:B------:R-:W-:Y:S01]  /*f960*/  IMAD R61, R61, 0x2, R0 ;  /* 0x000000023d3d7824 */ /* 0x000fe200078e0200 */
[----:B------:R-:W-:Y:S01]  /*f970*/  LOP3.LUT R2, R2, 0x60, RZ, 0xc0, !PT ;  /* 0x0000006002027812 */ /* 0x000fe200078ec0ff */
[----:B------:R-:W-:Y:S01]  /*f980*/  IMAD.MOV.U32 R40, RZ, RZ, R44 ;  /* 0x000000ffff287224 */ /* 0x000fe200078e002c */
[C---:B-1----:R-:W-:Y:S01]  /*f990*/  LOP3.LUT R64, R7.reuse, 0xe2, R202, 0xfe, !PT ;  /* 0x000000e207407812 */ /* 0x042fe200078efeca */
[----:B------:R1:W-:Y:S01]  /*f9a0*/  STL [R1+0x18], R65 ;  /* 0x0000184101007387 */ /* 0x0003e20000100800 */
[----:B------:R-:W-:Y:S01]  /*f9b0*/  LOP3.LUT R4, R4, 0xc000, RZ, 0xc0, !PT ;  /* 0x0000c00004047812 */ /* 0x000fe200078ec0ff */
[----:B------:R-:W-:Y:S01]  /*f9c0*/  IMAD.MOV.U32 R43, RZ, RZ, R140 ;  /* 0x000000ffff2b7224 */ /* 0x000fe200078e008c */
[----:B---3--:R-:W-:Y:S01]  /*f9d0*/  LOP3.LUT R63, R7, 0xe4, R202, 0xfe, !PT ;  /* 0x000000e4073f7812 */ /* 0x008fe200078efeca */
[----:B------:R2:W-:Y:S01]  /*f9e0*/  STL [R1+0x1c], R64 ;  /* 0x00001c4001007387 */ /* 0x0005e20000100800 */
[----:B------:R-:W-:Y:S01]  /*f9f0*/  LOP3.LUT R5, R6, 0xff, RZ, 0xc0, !PT ;  /* 0x000000ff06057812 */ /* 0x000fe200078ec0ff */
[----:B------:R-:W-:Y:S01]  /*fa00*/  IMAD.MOV.U32 R72, RZ, RZ, R46 ;  /* 0x000000ffff487224 */ /* 0x000fe200078e002e */
[----:B------:R-:W-:Y:S01]  /*fa10*/  LOP3.LUT R60, R2, 0x70, R3, 0x78, !PT ;  /* 0x00000070023c7812 */ /* 0x000fe200078e7803 */
[----:B------:R3:W-:Y:S01]  /*fa20*/  STL [R1+0x20], R63 ;  /* 0x0000203f01007387 */ /* 0x0007e20000100800 */
[----:B------:R-:W-:Y:S01]  /*fa30*/  LOP3.LUT R62, R62, 0x3000, RZ, 0xc0, !PT ;  /* 0x000030003e3e7812 */ /* 0x000fe200078ec0ff */
[----:B------:R-:W-:Y:S01]  /*fa40*/  IMAD R2, R5, 0x10, R4 ;  /* 0x0000001005027824 */ /* 0x000fe200078e0204 */
[C-C-:B-1----:R-:W-:Y:S01]  /*fa50*/  LOP3.LUT R65, R7.reuse, 0xe6, R202.reuse, 0xfe, !PT ;  /* 0x000000e607417812 */ /* 0x142fe200078efeca */
[----:B------:R-:W-:Y:S01]  /*fa60*/  IMAD.MOV.U32 R140, RZ, RZ, R47 ;  /* 0x000000ffff8c7224 */ /* 0x000fe200078e002f */
[C-C-:B------:R-:W-:Y:S01]  /*fa70*/  LOP3.LUT R0, R7.reuse, 0x2, R202.reuse, 0xfe, !PT ;  /* 0x0000000207007812 */ /* 0x140fe200078efeca */
[----:B------:R-:W-:Y:S01]  /*fa80*/  IMAD.MOV.U32 R44, RZ, RZ, R49 ;  /* 0x000000ffff2c7224 */ /* 0x000fe200078e0031 */
[C-C-:B--2---:R-:W-:Y:S01]  /*fa90*/  LOP3.LUT R64, R7.reuse, 0xe8, R202.reuse, 0xfe, !PT ;  /* 0x000000e807407812 */ /* 0x144fe200078efeca */
[----:B------:R1:W-:Y:S01]  /*faa0*/  STL [R1+0x24], R65 ;  /* 0x0000244101007387 */ /* 0x0003e20000100800 */
[C-C-:B------:R-:W-:Y:S01]  /*fab0*/  LOP3.LUT R3, R7.reuse, 0x4, R202.reuse, 0xfe, !PT ;  /* 0x0000000407037812 */ /* 0x140fe200078efeca */
[----:B------:R-:W-:Y:S01]  /*fac0*/  IMAD.MOV.U32 R46, RZ, RZ, R129 ;  /* 0x000000ffff2e7224 */ /* 0x000fe200078e0081 */
[C-C-:B---3--:R-:W-:Y:S01]  /*fad0*/  LOP3.LUT R63, R7.reuse, 0xea, R202.reuse, 0xfe, !PT ;  /* 0x000000ea073f7812 */ /* 0x148fe200078efeca */
[----:B------:R2:W-:Y:S01]  /*fae0*/  STL [R1+0x28], R64 ;  /* 0x0000284001007387 */ /* 0x0005e20000100800 */
[C-C-:B------:R-:W-:Y:S01]  /*faf0*/  LOP3.LUT R38, R7.reuse, 0xe, R202.reuse, 0xfe, !PT ;  /* 0x0000000e07267812 */ /* 0x140fe200078efeca */
[----:B------:R-:W-:Y:S01]  /*fb00*/  IMAD.MOV.U32 R47, RZ, RZ, R145 ;  /* 0x000000ffff2f7224 */ /* 0x000fe200078e0091 */
[C-C-:B------:R-:W-:Y:S01]  /*fb10*/  LOP3.LUT R35, R7.reuse, 0x10, R202.reuse, 0xfe, !PT ;  /* 0x0000001007237812 */ /* 0x140fe200078efeca */
[----:B------:R3:W-:Y:S01]  /*fb20*/  STL [R1+0x2c], R63 ;  /* 0x00002c3f01007387 */ /* 0x0007e20000100800 */
[C---:B------:R-:W-:Y:S01]  /*fb30*/  LOP3.LUT R36, R7.reuse, 0x12, R202, 0xfe, !PT ;  /* 0x0000001207247812 */ /* 0x040fe200078efeca */
[----:B------:R-:W-:Y:S01]  /*fb40*/  IMAD.MOV.U32 R67, RZ, RZ, R138 ;  /* 0x000000ffff437224 */ /* 0x000fe200078e008a */
[C---:B-1----:R-:W-:Y:S01]  /*fb50*/  LOP3.LUT R65, R7.reuse, 0xec, R202, 0xfe, !PT ;  /* 0x000000ec07417812 */ /* 0x042fe200078efeca */
        /* <DEDUP_REMOVED lines=9> */
[C---:B------:R-:W-:Y:S01]  /*fbf0*/  LOP3.LUT R33, R7.reuse, 0x18, R202, 0xfe, !PT ;  /* 0x0000001807217812 */ /* 0x040fe200078efeca */
[----:B------:R-:W-:Y:S01]  /*fc00*/  IMAD.MOV.U32 R49, RZ, RZ, R84 ;  /* 0x000000ffff317224 */ /* 0x000fe200078e0054 */
[C-C-:B------:R-:W-:Y:S01]  /*fc10*/  LOP3.LUT R32, R7.reuse, 0x1a, R202.reuse, 0xfe, !PT ;  /* 0x0000001a07207812 */ /* 0x140fe200078efeca */
[----:B------:R3:W-:Y:S01]  /*fc20*/  STL [R1+0x38], R63 ;  /* 0x0000383f01007387 */ /* 0x0007e20000100800 */
[----:B------:R-:W-:-:S02]  /*fc30*/  LOP3.LUT R31, R7, 0x1c, R202, 0xfe, !PT ;  /* 0x0000001c071f7812 */ /* 0x000fc400078efeca */
[C-C-:B-1----:R-:W-:Y:S02]  /*fc40*/  LOP3.LUT R65, R7.reuse, 0xf2, R202.reuse, 0xfe, !PT ;  /* 0x000000f207417812 */ /* 0x142fe400078efeca */
[C-C-:B------:R-:W-:Y:S02]  /*fc50*/  LOP3.LUT R29, R7.reuse, 0x1e, R202.reuse, 0xfe, !PT ;  /* 0x0000001e071d7812 */ /* 0x140fe400078efeca */
[C-C-:B--2---:R-:W-:Y:S01]  /*fc60*/  LOP3.LUT R64, R7.reuse, 0xf4, R202.reuse, 0xfe, !PT ;  /* 0x000000f407407812 */ /* 0x144fe200078efeca */
[----:B------:R1:W-:Y:S01]  /*fc70*/  STL [R1+0x3c], R65 ;  /* 0x00003c4101007387 */ /* 0x0003e20000100800 */
[C-C-:B------:R-:W-:Y:S02]  /*fc80*/  LOP3.LUT R30, R7.reuse, 0x20, R202.reuse, 0xfe, !PT ;  /* 0x00000020071e7812 */ /* 0x140fe400078efeca */
[C-C-:B---3--:R-:W-:Y:S01]  /*fc90*/  LOP3.LUT R63, R7.reuse, 0xf6, R202.reuse, 0xfe, !PT ;  /* 0x000000f6073f7812 */ /* 0x148fe200078efeca */
[----:B------:R2:W-:Y:S01]  /*fca0*/  STL [R1+0x40], R64 ;  /* 0x0000404001007387 */ /* 0x0005e20000100800 */
[----:B------:R-:W-:-:S02]  /*fcb0*/  LOP3.LUT R27, R7, 0x22, R202, 0xfe, !PT ;  /* 0x00000022071b7812 */ /* 0x000fc400078efeca */
[C-C-:B------:R-:W-:Y:S01]  /*fcc0*/  LOP3.LUT R28, R7.reuse, 0x24, R202.reuse, 0xfe, !PT ;  /* 0x00000024071c7812 */ /* 0x140fe200078efeca */
[----:B------:R-:W-:Y:S01]  /*fcd0*/  STL [R1+0x44], R63 ;  /* 0x0000443f01007387 */ /* 0x000fe20000100800 */
[C-C-:B------:R-:W-:Y:S02]  /*fce0*/  LOP3.LUT R25, R7.reuse, 0x26, R202.reuse, 0xfe, !PT ;  /* 0x0000002607197812 */ /* 0x140fe400078efeca */
[C-C-:B-1----:R-:W-:Y:S02]  /*fcf0*/  LOP3.LUT R65, R7.reuse, 0xf8, R202.reuse, 0xfe, !PT ;  /* 0x000000f807417812 */ /* 0x142fe400078efeca */
[C-C-:B------:R-:W-:Y:S02]  /*fd00*/  LOP3.LUT R5, R7.reuse, 0x28, R202.reuse, 0xfe, !PT ;  /* 0x0000002807057812 */ /* 0x140fe400078efeca */
[C-C-:B--2---:R-:W-:Y:S01]  /*fd10*/  LOP3.LUT R64, R7.reuse, 0xfa, R202.reuse, 0xfe, !PT ;  /* 0x000000fa07407812 */ /* 0x144fe200078efeca */
[----:B------:R1:W-:Y:S01]  /*fd20*/  STL [R1+0x48], R65 ;  /* 0x0000484101007387 */ /* 0x0003e20000100800 */
[----:B------:R-:W-:-:S02]  /*fd30*/  LOP3.LUT R24, R7, 0x2a, R202, 0xfe, !PT ;  /* 0x0000002a07187812 */ /* 0x000fc400078efeca */
[C-C-:B------:R-:W-:Y:S01]  /*fd40*/  LOP3.LUT R23, R7.reuse, 0x2c, R202.reuse, 0xfe, !PT ;  /* 0x0000002c07177812 */ /* 0x140fe200078efeca */
[----:B------:R2:W-:Y:S01]  /*fd50*/  STL [R1+0x4c], R64 ;  /* 0x00004c4001007387 */ /* 0x0005e20000100800 */
[C-C-:B------:R-:W-:Y:S02]  /*fd60*/  LOP3.LUT R22, R7.reuse, 0x2e, R202.reuse, 0xfe, !PT ;  /* 0x0000002e07167812 */ /* 0x140fe400078efeca */
[C-C-:B------:R-:W-:Y:S02]  /*fd70*/  LOP3.LUT R20, R7.reuse, 0x30, R202.reuse, 0xfe, !PT ;  /* 0x0000003007147812 */ /* 0x140fe400078efeca */
[C---:B------:R-:W-:Y:S01]  /*fd80*/  LOP3.LUT R21, R7.reuse, 0x32, R202, 0xfe, !PT ;  /* 0x0000003207157812 */ /* 0x040fe200078efeca */
[----:B-1----:R-:W-:Y:S01]  /*fd90*/  IMAD.MOV.U32 R65, RZ, RZ, R74 ;  /* 0x000000ffff417224 */ /* 0x002fe200078e004a */
[C---:B------:R-:W-:Y:S01]  /*fda0*/  LOP3.LUT R4, R7.reuse, 0x34, R202, 0xfe, !PT ;  /* 0x0000003407047812 */ /* 0x040fe200078efeca */
[----:B------:R-:W-:Y:S01]  /*fdb0*/  IMAD.MOV.U32 R74, RZ, RZ, R94 ;  /* 0x000000ffff4a7224 */ /* 0x000fe200078e005e */
[C---:B------:R-:W-:Y:S01]  /*fdc0*/  LOP3.LUT R6, R7.reuse, 0x36, R202, 0xfe, !PT ;  /* 0x0000003607067812 */ /* 0x040fe200078efeca */
[----:B--2---:R-:W-:Y:S01]  /*fdd0*/  IMAD.MOV.U32 R64, RZ, RZ, R42 ;  /* 0x000000ffff407224 */ /* 0x004fe200078e002a */
[C---:B------:R-:W-:Y:S01]  /*fde0*/  LOP3.LUT R58, R7.reuse, 0x38, R202, 0xfe, !PT ;  /* 0x00000038073a7812 */ /* 0x040fe200078efeca */
[----:B------:R-:W-:Y:S01]  /*fdf0*/  IMAD.MOV.U32 R42, RZ, RZ, R92 ;  /* 0x000000ffff2a7224 */ /* 0x000fe200078e005c */
[----:B------:R-:W-:-:S02]  /*fe00*/  LOP3.LUT R59, R7, 0x3a, R202, 0xfe, !PT ;  /* 0x0000003a073b7812 */ /* 0x000fc400078efeca */
[C-C-:B------:R-:W-:Y:S02]  /*fe10*/  LOP3.LUT R164, R7.reuse, 0x3c, R202.reuse, 0xfe, !PT ;  /* 0x0000003c07a47812 */ /* 0x140fe400078efeca */
[C-C-:B------:R-:W-:Y:S02]  /*fe20*/  LOP3.LUT R165, R7.reuse, 0x3e, R202.reuse, 0xfe, !PT ;  /* 0x0000003e07a57812 */ /* 0x140fe400078efeca */
[C-C-:B------:R-:W-:Y:S02]  /*fe30*/  LOP3.LUT R166, R7.reuse, 0x40, R202.reuse, 0xfe, !PT ;  /* 0x0000004007a67812 */ /* 0x140fe400078efeca */
[C-C-:B------:R-:W-:Y:S02]  /*fe40*/  LOP3.LUT R168, R7.reuse, 0x42, R202.reuse, 0xfe, !PT ;  /* 0x0000004207a87812 */ /* 0x140fe400078efeca */
[C-C-:B------:R-:W-:Y:S02]  /*fe50*/  LOP3.LUT R169, R7.reuse, 0x44, R202.reuse, 0xfe, !PT ;  /* 0x0000004407a97812 */ /* 0x140fe400078efeca */
        /* <DEDUP_REMOVED lines=73> */
[----:B------:R-:W-:Y:S01]  /*102f0*/  IADD3 R7, R60, R61, R62 ;  /* 0x0000003d3c077210 */ /* 0x000fe20007ffe03e */
[----:B------:R-:W-:Y:S01]  /*10300*/  BAR.SYNC.DEFER_BLOCKING 0x0 ;  /* 0x0000000000007b1d */ /* 0x000fe20000010000 */
[----:B------:R-:W-:Y:S01]  /*10310*/  IMAD.MOV.U32 R60, RZ, RZ, R41 ;  /* 0x000000ffff3c7224 */ /* 0x000fe200078e0029 */
[C---:B------:R-:W-:Y:S01]  /*10320*/  LOP3.LUT R197, R2.reuse, 0x20, RZ, 0x3c, !PT ;  /* 0x0000002002c57812 */ /* 0x040fe200078e3cff */
[----:B------:R-:W-:Y:S01]  /*10330*/  IMAD.MOV.U32 R41, RZ, RZ, R76 ;  /* 0x000000ffff297224 */ /* 0x000fe200078e004c */
[C---:B------:R-:W-:Y:S01]  /*10340*/  LOP3.LUT R198, R2.reuse, 0x40, RZ, 0x3c, !PT ;  /* 0x0000004002c67812 */ /* 0x040fe200078e3cff */
[----:B------:R-:W-:Y:S01]  /*10350*/  IMAD.MOV.U32 R61, RZ, RZ, R73 ;  /* 0x000000ffff3d7224 */ /* 0x000fe200078e0049 */
[----:B------:R1:W-:Y:S01]  /*10360*/  STL [R1+0x50], R63 ;  /* 0x0000503f01007387 */ /* 0x0003e20000100800 */
[----:B------:R-:W-:Y:S01]  /*10370*/  IMAD.MOV.U32 R62, RZ, RZ, R89 ;  /* 0x000000ffff3e7224 */ /* 0x000fe200078e0059 */
[----:B------:R-:W-:Y:S01]  /*10380*/  LOP3.LUT R199, R2, 0x60, RZ, 0x3c, !PT ;  /* 0x0000006002c77812 */ /* 0x000fe200078e3cff */
[----:B------:R-:W-:-:S02]  /*10390*/  IMAD.MOV.U32 R73, RZ, RZ, R78 ;  /* 0x000000ffff497224 */ /* 0x000fc400078e004e */
[----:B-1----:R-:W-:Y:S02]  /*103a0*/  IMAD.MOV.U32 R63, RZ, RZ, R137 ;  /* 0x000000ffff3f7224 */ /* 0x002fe400078e0089 */
[----:B------:R-:W-:Y:S02]  /*103b0*/  IMAD.MOV.U32 R137, RZ, RZ, R75 ;  /* 0x000000ffff897224 */ /* 0x000fe400078e004b */
[----:B------:R-:W-:Y:S02]  /*103c0*/  IMAD.MOV.U32 R75, RZ, RZ, R142 ;  /* 0x000000ffff4b7224 */ /* 0x000fe400078e008e */
[----:B------:R-:W-:Y:S01]  /*103d0*/  IMAD.MOV.U32 R142, RZ, RZ, R95 ;  /* 0x000000ffff8e7224 */ /* 0x000fe200078e005f */
[----:B------:R1:W-:Y:S04]  /*103e0*/  STS.128 [R7], R68 ;  /* 0x0000004407007388 */ /* 0x0003e80000000c00 */
[----:B------:R2:W-:Y:S04]  /*103f0*/  STS.128 [R7+0x200], R40 ;  /* 0x0002002807007388 */ /* 0x0005e80000000c00 */
[----:B------:R3:W-:Y:S04]  /*10400*/  STS.128 [R7+0x800], R60 ;  /* 0x0008003c07007388 */ /* 0x0007e80000000c00 */
[----:B------:R-:W-:Y:S01]  /*10410*/  STS.128 [R7+0x80], R64 ;  /* 0x0000804007007388 */ /* 0x000fe20000000c00 */
[----:B-1----:R-:W-:-:S03]  /*10420*/  IMAD.MOV.U32 R68, RZ, RZ, R45 ;  /* 0x000000ffff447224 */ /* 0x002fc600078e002d */
[----:B------:R-:W-:Y:S01]  /*10430*/  STS.128 [R7+0x880], R136 ;  /* 0x0008808807007388 */ /* 0x000fe20000000c00 */
[----:B------:R-:W-:Y:S02]  /*10440*/  IMAD.MOV.U32 R45, RZ, RZ, R81 ;  /* 0x000000ffff2d7224 */ /* 0x000fe400078e0051 */
[----:B--2---:R-:W-:Y:S01]  /*10450*/  IMAD.MOV.U32 R40, RZ, RZ, R48 ;  /* 0x000000ffff287224 */ /* 0x004fe200078e0030 */
[----:B------:R-:W-:Y:S01]  /*10460*/  STS.128 [R7+0x280], R72 ;  /* 0x0002804807007388 */ /* 0x000fe20000000c00 */
[----:B------:R-:W-:Y:S02]  /*10470*/  IMAD.MOV.U32 R41, RZ, RZ, R80 ;  /* 0x000000ffff297224 */ /* 0x000fe400078e0050 */
[----:B------:R-:W-:Y:S01]  /*10480*/  IMAD.MOV.U32 R42, RZ, RZ, R128 ;  /* 0x000000ffff2a7224 */ /* 0x000fe200078e0080 */
[----:B------:R1:W-:Y:S01]  /*10490*/  STS.128 [R7+0xc00], R44 ;  /* 0x000c002c07007388 */ /* 0x0003e20000000c00 */
[----:B------:R-:W-:Y:S02]  /*104a0*/  IMAD.MOV.U32 R43, RZ, RZ, R144 ;  /* 0x000000ffff2b7224 */ /* 0x000fe400078e0090 */
[----:B------:R-:W-:-:S02]  /*104b0*/  IMAD.MOV.U32 R144, RZ, RZ, R51 ;  /* 0x000000ffff907224 */ /* 0x000fc400078e0033 */
[----:B------:R-:W-:Y:S01]  /*104c0*/  IMAD.MOV.U32 R51, RZ, RZ, R148 ;  /* 0x000000ffff337224 */ /* 0x000fe200078e0094 */
[----:B------:R2:W-:Y:S01]  /*104d0*/  STS.128 [R7+0x400], R40 ;  /* 0x0004002807007388 */ /* 0x0005e20000000c00 */
[----:B------:R-:W-:Y:S02]  /*104e0*/  IMAD.MOV.U32 R148, RZ, RZ, R55 ;  /* 0x000000ffff947224 */ /* 0x000fe400078e0037 */
[----:B------:R-:W-:Y:S02]  /*104f0*/  IMAD.MOV.U32 R71, RZ, RZ, R141 ;  /* 0x000000ffff477224 */ /* 0x000fe400078e008d */
[----:B---3--:R-:W-:Y:S02]  /*10500*/  IMAD.MOV.U32 R60, RZ, RZ, R50 ;  /* 0x000000ffff3c7224 */ /* 0x008fe400078e0032 */
[----:B------:R-:W-:Y:S02]  /*10510*/  IMAD.MOV.U32 R63, RZ, RZ, R146 ;  /* 0x000000ffff3f7224 */ /* 0x000fe400078e0092 */
[----:B------:R-:W-:-:S02]  /*10520*/  IMAD.MOV.U32 R69, RZ, RZ, R77 ;  /* 0x000000ffff457224 */ /* 0x000fc400078e004d */
[----:B-1----:R-:W-:Y:S02]  /*10530*/  IMAD.MOV.U32 R47, RZ, RZ, R150 ;  /* 0x000000ffff2f7224 */ /* 0x002fe400078e0096 */
[----:B------:R-:W-:Y:S02]  /*10540*/  IMAD.MOV.U32 R150, RZ, RZ, R135 ;  /* 0x000000ffff967224 */ /* 0x000fe400078e0087 */
[----:B------:R-:W-:Y:S02]  /*10550*/  IMAD.MOV.U32 R70, RZ, RZ, R93 ;  /* 0x000000ffff467224 */ /* 0x000fe400078e005d */
[----:B--2---:R-:W-:Y:S02]  /*10560*/  IMAD.MOV.U32 R43, RZ, RZ, R149 ;  /* 0x000000ffff2b7224 */ /* 0x004fe400078e0095 */
[----:B------:R-:W-:Y:S01]  /*10570*/  IMAD.MOV.U32 R149, RZ, RZ, R87 ;  /* 0x000000ffff957224 */ /* 0x000fe200078e0057 */
[----:B------:R-:W-:Y:S01]  /*10580*/  STS.128 [R7+0xa00], R68 ;  /* 0x000a004407007388 */ /* 0x000fe20000000c00 */
[----:B------:R-:W-:-:S02]  /*10590*/  IMAD.MOV.U32 R141, RZ, RZ, R79 ;  /* 0x000000ffff8d7224 */ /* 0x000fc400078e004f */
[----:B------:R-:W-:Y:S01]  /*105a0*/  IMAD.MOV.U32 R61, RZ, RZ, R82 ;  /* 0x000000ffff3d7224 */ /* 0x000fe200078e0052 */
[----:B------:R1:W-:Y:S01]  /*105b0*/  STS.128 [R7+0xe80], R148 ;  /* 0x000e809407007388 */ /* 0x0003e20000000c00 */
[----:B------:R-:W-:Y:S02]  /*105c0*/  IMAD.MOV.U32 R62, RZ, RZ, R130 ;  /* 0x000000ffff3e7224 */ /* 0x000fe400078e0082 */
[----:B------:R-:W-:Y:S01]  /*105d0*/  IMAD.MOV.U32 R146, RZ, RZ, R131 ;  /* 0x000000ffff927224 */ /* 0x000fe200078e0083 */
[----:B------:R2:W-:Y:S01]  /*105e0*/  STS.128 [R7+0xa80], R140 ;  /* 0x000a808c07007388 */ /* 0x0005e20000000c00 */
[----:B------:R-:W-:Y:S02]  /*105f0*/  IMAD.MOV.U32 R48, RZ, RZ, R52 ;  /* 0x000000ffff307224 */ /* 0x000fe400078e0034 */
[----:B------:R-:W-:Y:S01]  /*10600*/  IMAD.MOV.U32 R50, RZ, RZ, R132 ;  /* 0x000000ffff327224 */ /* 0x000fe200078e0084 */
[----:B------:R-:W-:Y:S01]  /*10610*/  STS.128 [R7+0x480], R60 ;  /* 0x0004803c07007388 */ /* 0x000fe20000000c00 */
[----:B------:R-:W-:-:S02]  /*10620*/  IMAD.MOV.U32 R40, RZ, RZ, R53 ;  /* 0x000000ffff287224 */ /* 0x000fc400078e0035 */
[----:B------:R-:W-:Y:S01]  /*10630*/  IMAD.MOV.U32 R41, RZ, RZ, R85 ;  /* 0x000000ffff297224 */ /* 0x000fe200078e0055 */
[----:B------:R3:W-:Y:S01]  /*10640*/  STS.128 [R7+0xc80], R144 ;  /* 0x000c809007007388 */ /* 0x0007e20000000c00 */
[----:B------:R-:W-:Y:S02]  /*10650*/  IMAD.MOV.U32 R42, RZ, RZ, R133 ;  /* 0x000000ffff2a7224 */ /* 0x000fe400078e0085 */
[----:B------:R-:W-:Y:S01]  /*10660*/  IMAD.MOV.U32 R44, RZ, RZ, R54 ;  /* 0x000000ffff2c7224 */ /* 0x000fe200078e0036 */
[----:B------:R-:W-:Y:S01]  /*10670*/  STS.128 [R7+0x600], R48 ;  /* 0x0006003007007388 */ /* 0x000fe20000000c00 */
[----:B-1----:R-:W-:Y:S02]  /*10680*/  IMAD.MOV.U32 R148, RZ, RZ, R152 ;  /* 0x000000ffff947224 */ /* 0x002fe400078e0098 */
[----:B------:R-:W-:Y:S01]  /*10690*/  IMAD.MOV.U32 R45, RZ, RZ, R86 ;  /* 0x000000ffff2d7224 */ /* 0x000fe200078e0056 */
[----:B------:R-:W4:Y:S01]  /*106a0*/  LDL.LU R152, [R1+0x1a8] ;  /* 0x0001a80001987983 */ /* 0x000f220000300800 */
[----:B------:R-:W-:-:S03]  /*106b0*/  IMAD.MOV.U32 R46, RZ, RZ, R134 ;  /* 0x000000ffff2e7224 */ /* 0x000fc600078e0086 */
[----:B------:R-:W-:Y:S04]  /*106c0*/  STS.128 [R7+0xe00], R40 ;  /* 0x000e002807007388 */ /* 0x000fe80000000c00 */
[----:B------:R-:W-:Y:S04]  /*106d0*/  STS.128 [R7+0x680], R44 ;  /* 0x0006802c07007388 */ /* 0x000fe80000000c00 */
[----:B------:R-:W-:Y:S01]  /*106e0*/  BAR.SYNC.DEFER_BLOCKING 0x0 ;  /* 0x0000000000007b1d */ /* 0x000fe20000010000 */
[----:B--2---:R-:W-:Y:S02]  /*106f0*/  IMAD.MOV.U32 R143, RZ, RZ, R177 ;  /* 0x000000ffff8f7224 */ /* 0x004fe400078e00b1 */
[----:B------:R-:W-:-:S03]  /*10700*/  IMAD.MOV.U32 R149, RZ, RZ, R120 ;  /* 0x000000ffff957224 */ /* 0x000fc600078e0078 */
[----:B------:R-:W1:Y:S04]  /*10710*/  LDS.128 R40, [R2] ;  /* 0x0000000002287984 */ /* 0x000e680000000c00 */
[----:B------:R-:W-:Y:S04]  /*10720*/  LDS.128 R44, [R2+0x1000] ;  /* 0x00100000022c7984 */ /* 0x000fe80000000c00 */
[----:B------:R-:W-:Y:S04]  /*10730*/  LDS.128 R48, [R2+0x2000] ;  /* 0x0020000002307984 */ /* 0x000fe80000000c00 */
[----:B------:R-:W-:Y:S04]  /*10740*/  LDS.128 R52, [R2+0x3000] ;  /* 0x0030000002347984 */ /* 0x000fe80000000c00 */
[----:B------:R-:W3:Y:S04]  /*10750*/  LDS.128 R60, [R197] ;  /* 0x00000000c53c7984 */ /* 0x000ee80000000c00 */
[----:B------:R-:W-:Y:S04]  /*10760*/  LDS.128 R64, [R197+0x1000] ;  /* 0x00100000c5407984 */ /* 0x000fe80000000c00 */
[----:B------:R-:W-:Y:S04]  /*10770*/  LDS.128 R68, [R197+0x2000] ;  /* 0x00200000c5447984 */ /* 0x000fe80000000c00 */
[----:B------:R-:W-:Y:S04]  /*10780*/  LDS.128 R72, [R197+0x3000] ;  /* 0x00300000c5487984 */ /* 0x000fe80000000c00 */
[----:B------:R-:W1:Y:S04]  /*10790*/  LDS.128 R76, [R198] ;  /* 0x00000000c64c7984 */ /* 0x000e680000000c00 */
[----:B------:R-:W-:Y:S04]  /*107a0*/  LDS.128 R80, [R198+0x1000] ;  /* 0x00100000c6507984 */ /* 0x000fe80000000c00 */
[----:B------:R-:W-:Y:S04]  /*107b0*/  LDS.128 R84, [R198+0x2000] ;  /* 0x00200000c6547984 */ /* 0x000fe80000000c00 */
[----:B------:R-:W-:Y:S04]  /*107c0*/  LDS.128 R88, [R198+0x3000] ;  /* 0x00300000c6587984 */ /* 0x000fe80000000c00 */
[----:B------:R-:W1:Y:S04]  /*107d0*/  LDS.128 R92, [R199] ;  /* 0x00000000c75c7984 */ /* 0x000e680000000c00 */
[----:B------:R-:W1:Y:S04]  /*107e0*/  LDS.128 R128, [R199+0x1000] ;  /* 0x00100000c7807984 */ /* 0x000e680000000c00 */
[----:B------:R-:W1:Y:S04]  /*107f0*/  LDS.128 R132, [R199+0x2000] ;  /* 0x00200000c7847984 */ /* 0x000e680000000c00 */
[----:B------:R-:W1:Y:S01]  /*10800*/  LDS.128 R136, [R199+0x3000] ;  /* 0x00300000c7887984 */ /* 0x000e620000000c00 */
[----:B------:R-:W-:-:S02]  /*10810*/  IMAD.MOV.U32 R150, RZ, RZ, R104 ;  /* 0x000000ffff967224 */ /* 0x000fc400078e0068 */
[----:B------:R-:W-:Y:S01]  /*10820*/  IMAD.MOV.U32 R151, RZ, RZ, R176 ;  /* 0x000000ffff977224 */ /* 0x000fe200078e00b0 */
[----:B------:R-:W-:Y:S01]  /*10830*/  BAR.SYNC.DEFER_BLOCKING 0x0 ;  /* 0x0000000000007b1d */ /* 0x000fe20000010000 */
[----:B------:R-:W-:Y:S02]  /*10840*/  IMAD.MOV.U32 R141, RZ, RZ, R121 ;  /* 0x000000ffff8d7224 */ /* 0x000fe400078e0079 */
[----:B---3--:R-:W-:Y:S02]  /*10850*/  IMAD.MOV.U32 R145, RZ, RZ, R122 ;  /* 0x000000ffff917224 */ /* 0x008fe400078e007a */
[----:B------:R-:W-:Y:S02]  /*10860*/  IMAD.MOV.U32 R177, RZ, RZ, R123 ;  /* 0x000000ffffb17224 */ /* 0x000fe400078e007b */
[----:B------:R-:W-:Y:S02]  /*10870*/  IMAD.MOV.U32 R120, RZ, RZ, R157 ;  /* 0x000000ffff787224 */ /* 0x000fe400078e009d */
[----:B------:R-:W-:-:S02]  /*10880*/  IMAD.MOV.U32 R121, RZ, RZ, R125 ;  /* 0x000000ffff797224 */ /* 0x000fc400078e007d */
[----:B------:R-:W-:Y:S02]  /*10890*/  IMAD.MOV.U32 R122, RZ, RZ, R109 ;  /* 0x000000ffff7a7224 */ /* 0x000fe400078e006d */
[----:B------:R-:W-:Y:S02]  /*108a0*/  IMAD.MOV.U32 R123, RZ, RZ, R9 ;  /* 0x000000ffff7b7224 */ /* 0x000fe400078e0009 */
[----:B------:R-:W-:Y:S02]  /*108b0*/  IMAD.MOV.U32 R147, RZ, RZ, R178 ;  /* 0x000000ffff937224 */ /* 0x000fe400078e00b2 */
[----:B------:R-:W-:Y:S02]  /*108c0*/  IMAD.MOV.U32 R178, RZ, RZ, R107 ;  /* 0x000000ffffb27224 */ /* 0x000fe400078e006b */
[----:B------:R-:W-:Y:S02]  /*108d0*/  IMAD.MOV.U32 R107, RZ, RZ, R8 ;  /* 0x000000ffff6b7224 */ /* 0x000fe400078e0008 */
[----:B------:R-:W-:Y:S01]  /*108e0*/  IMAD.MOV.U32 R8, RZ, RZ, R159 ;  /* 0x000000ffff087224 */ /* 0x000fe200078e009f */
[----:B------:R3:W-:Y:S01]  /*108f0*/  STS.128 [R7], R148 ;  /* 0x0000009407007388 */ /* 0x0007e20000000c00 */
[----:B------:R-:W-:-:S03]  /*10900*/  IMAD.MOV.U32 R9, RZ, RZ, R127 ;  /* 0x000000ffff097224 */ /* 0x000fc600078e007f */
[----:B------:R1:W-:Y:S01]  /*10910*/  STS.128 [R7+0xa00], R120 ;  /* 0x000a007807007388 */ /* 0x0003e20000000c00 */
[----:B------:R-:W-:Y:S02]  /*10920*/  IMAD.MOV.U32 R142, RZ, RZ, R105 ;  /* 0x000000ffff8e7224 */ /* 0x000fe400078e0069 */
[----:B------:R-:W-:Y:S02]  /*10930*/  IMAD.MOV.U32 R146, RZ, RZ, R106 ;  /* 0x000000ffff927224 */ /* 0x000fe400078e006a */
[----:B------:R-:W-:Y:S02]  /*10940*/  IMAD.MOV.U32 R104, RZ, RZ, R156 ;  /* 0x000000ffff687224 */ /* 0x000fe400078e009c */
[----:B---3--:R-:W-:Y:S02]  /*10950*/  IMAD.MOV.U32 R151, RZ, RZ, R10 ;  /* 0x000000ffff977224 */ /* 0x008fe400078e000a */
[----:B------:R-:W-:Y:S02]  /*10960*/  IMAD.MOV.U32 R10, RZ, RZ, R111 ;  /* 0x000000ffff0a7224 */ /* 0x000fe400078e006f */
[----:B-1----:R-:W-:-:S02]  /*10970*/  IMAD.MOV.U32 R123, RZ, RZ, R14 ;  /* 0x000000ffff7b7224 */ /* 0x002fc400078e000e */
[----:B------:R-:W-:Y:S02]  /*10980*/  IMAD.MOV.U32 R14, RZ, RZ, R103 ;  /* 0x000000ffff0e7224 */ /* 0x000fe400078e0067 */
[----:B------:R-:W-:Y:S01]  /*10990*/  IMAD.MOV.U32 R103, RZ, RZ, R16 ;  /* 0x000000ffff677224 */ /* 0x000fe200078e0010 */
[----:B------:R1:W-:Y:S01]  /*109a0*/  STS.128 [R7+0xa80], R8 ;  /* 0x000a800807007388 */ /* 0x0003e20000000c00 */
[----:B------:R-:W-:Y:S02]  /*109b0*/  IMAD.MOV.U32 R105, RZ, RZ, R124 ;  /* 0x000000ffff697224 */ /* 0x000fe400078e007c */
[----:B------:R-:W-:Y:S02]  /*109c0*/  IMAD.MOV.U32 R106, RZ, RZ, R108 ;  /* 0x000000ffff6a7224 */ /* 0x000fe400078e006c */
[----:B------:R-:W-:Y:S02]  /*109d0*/  IMAD.MOV.U32 R122, RZ, RZ, R102 ;  /* 0x000000ffff7a7224 */ /* 0x000fe400078e0066 */
[----:B------:R-:W-:Y:S01]  /*109e0*/  IMAD.MOV.U32 R102, RZ, RZ, R96 ;  /* 0x000000ffff667224 */ /* 0x000fe200078e0060 */
[----:B------:R3:W-:Y:S01]  /*109f0*/  STS.128 [R7+0x200], R104 ;  /* 0x0002006807007388 */ /* 0x0007e20000000c00 */
[----:B------:R-:W-:-:S02]  /*10a00*/  IMAD.MOV.U32 R150, RZ, RZ, R110 ;  /* 0x000000ffff967224 */ /* 0x000fc400078e006e */
[----:B-1----:R-:W-:Y:S02]  /*10a10*/  IMAD.MOV.U32 R8, RZ, RZ, R173 ;  /* 0x000000ffff087224 */ /* 0x002fe400078e00ad */
[----:B------:R-:W-:Y:S02]  /*10a20*/  IMAD.MOV.U32 R9, RZ, RZ, R113 ;  /* 0x000000ffff097224 */ /* 0x000fe400078e0071 */
[----:B------:R-:W-:Y:S02]  /*10a30*/  IMAD.MOV.U32 R10, RZ, RZ, R97 ;  /* 0x000000ffff0a7224 */ /* 0x000fe400078e0061 */
[----:B------:R-:W-:Y:S02]  /*10a40*/  IMAD.MOV.U32 R11, RZ, RZ, R17 ;  /* 0x000000ffff0b7224 */ /* 0x000fe400078e0011 */
[----:B------:R-:W-:Y:S02]  /*10a50*/  IMAD R97, R0, c[0x0][0x198], RZ ;  /* 0x0000660000617a24 */ /* 0x000fe400078e02ff */
[----:B---3--:R-:W-:Y:S01]  /*10a60*/  IMAD.MOV.U32 R106, RZ, RZ, R100 ;  /* 0x000000ffff6a7224 */ /* 0x008fe200078e0064 */
[----:B------:R1:W-:Y:S01]  /*10a70*/  STS.128 [R7+0xe00], R8 ;  /* 0x000e000807007388 */ /* 0x0003e20000000c00 */
[----:B------:R-:W-:-:S02]  /*10a80*/  IMAD.MOV.U32 R107, RZ, RZ, R12 ;  /* 0x000000ffff6b7224 */ /* 0x000fc400078e000c */
[----:B------:R-:W-:Y:S02]  /*10a90*/  IMAD.MOV.U32 R110, RZ, RZ, R101 ;  /* 0x000000ffff6e7224 */ /* 0x000fe400078e0065 */
[----:B------:R-:W-:Y:S02]  /*10aa0*/  IMAD.MOV.U32 R111, RZ, RZ, R13 ;  /* 0x000000ffff6f7224 */ /* 0x000fe400078e000d */
[----:B------:R-:W-:Y:S02]  /*10ab0*/  IMAD.MOV.U32 R140, RZ, RZ, R153 ;  /* 0x000000ffff8c7224 */ /* 0x000fe400078e0099 */
[----:B------:R-:W-:Y:S02]  /*10ac0*/  IMAD.MOV.U32 R144, RZ, RZ, R154 ;  /* 0x000000ffff907224 */ /* 0x000fe400078e009a */
[----:B------:R-:W-:Y:S02]  /*10ad0*/  IMAD.MOV.U32 R176, RZ, RZ, R155 ;  /* 0x000000ffffb07224 */ /* 0x000fe400078e009b */
[----:B------:R-:W-:-:S02]  /*10ae0*/  IMAD.MOV.U32 R148, RZ, RZ, R158 ;  /* 0x000000ffff947224 */ /* 0x000fc400078e009e */
[----:B------:R-:W-:Y:S02]  /*10af0*/  IMAD.MOV.U32 R149, RZ, RZ, R126 ;  /* 0x000000ffff957224 */ /* 0x000fe400078e007e */
[----:B-1----:R-:W-:Y:S02]  /*10b00*/  IMAD.MOV.U32 R11, RZ, RZ, R18 ;  /* 0x000000ffff0b7224 */ /* 0x002fe400078e0012 */
[----:B------:R-:W-:Y:S02]  /*10b10*/  IMAD.MOV.U32 R104, RZ, RZ, R160 ;  /* 0x000000ffff687224 */ /* 0x000fe400078e00a0 */
        /* <DEDUP_REMOVED lines=10> */
[----:B------:R-:W-:Y:S02]  /*10bc0*/  IMAD.MOV.U32 R9, RZ, RZ, R114 ;  /* 0x000000ffff097224 */ /* 0x000fe400078e0072 */
[----:B------:R-:W-:Y:S02]  /*10bd0*/  IMAD.MOV.U32 R10, RZ, RZ, R98 ;  /* 0x000000ffff0a7224 */ /* 0x000fe400078e0062 */
[----:B------:R-:W-:Y:S01]  /*10be0*/  IMAD.MOV.U32 R17, RZ, RZ, R115 ;  /* 0x000000ffff117224 */ /* 0x000fe200078e0073 */
[----:B------:R-:W-:Y:S01]  /*10bf0*/  STS.128 [R7+0x800], R140 ;  /* 0x0008008c07007388 */ /* 0x000fe20000000c00 */
[----:B------:R-:W-:-:S03]  /*10c00*/  IMAD.MOV.U32 R18, RZ, RZ, R99 ;  /* 0x000000ffff127224 */ /* 0x000fc600078e0063 */
[----:B------:R-:W-:Y:S04]  /*10c10*/  STS.128 [R7+0x80], R144 ;  /* 0x0000809007007388 */ /* 0x000fe80000000c00 */
[----:B------:R-:W-:Y:S04]  /*10c20*/  STS.128 [R7+0x880], R176 ;  /* 0x000880b007007388 */ /* 0x000fe80000000c00 */
[----:B------:R-:W-:Y:S04]  /*10c30*/  STS.128 [R7+0x280], R148 ;  /* 0x0002809407007388 */ /* 0x000fe80000000c00 */
[----:B------:R-:W-:Y:S04]  /*10c40*/  STS.128 [R7+0x400], R104 ;  /* 0x0004006807007388 */ /* 0x000fe80000000c00 */
[----:B------:R-:W-:Y:S04]  /*10c50*/  STS.128 [R7+0xc00], R108 ;  /* 0x000c006c07007388 */ /* 0x000fe80000000c00 */
[----:B------:R-:W-:Y:S04]  /*10c60*/  STS.128 [R7+0x480], R120 ;  /* 0x0004807807007388 */ /* 0x000fe80000000c00 */
[----:B------:R1:W-:Y:S04]  /*10c70*/  STS.128 [R7+0xc80], R12 ;  /* 0x000c800c07007388 */ /* 0x0003e80000000c00 */
[----:B------:R-:W-:Y:S04]  /*10c80*/  STS.128 [R7+0x600], R100 ;  /* 0x0006006407007388 */ /* 0x000fe80000000c00 */
[----:B------:R3:W-:Y:S04]  /*10c90*/  STS.128 [R7+0x680], R8 ;  /* 0x0006800807007388 */ /* 0x0007e80000000c00 */
[----:B------:R-:W2:Y:S04]  /*10ca0*/  LDL.LU R154, [R1] ;  /* 0x00000000019a7983 */ /* 0x000ea80000300800 */
[----:B------:R-:W2:Y:S01]  /*10cb0*/  LDL.LU R153, [R1+0x4] ;  /* 0x0000040001997983 */ /* 0x000ea20000300800 */
[C---:B----4-:R-:W-:Y:S01]  /*10cc0*/  IMAD R16, R152.reuse, c[0x0][0x194], RZ ;  /* 0x0000650098107a24 */ /* 0x050fe200078e02ff */
[----:B------:R-:W-:-:S02]  /*10cd0*/  ISETP.GE.AND P0, PT, R152, c[0x0][0x178], PT ;  /* 0x00005e0098007a0c */ /* 0x000fc40003f06270 */
[----:B------:R-:W4:Y:S02]  /*10ce0*/  LDL.LU R152, [R1+0x8] ;  /* 0x0000080001987983 */ /* 0x000f240000300800 */
[----:B------:R-:W-:Y:S02]  /*10cf0*/  LEA R96, P4, R16, c[0x0][0x170], 0x2 ;  /* 0x00005c0010607a11 */ /* 0x000fe400078810ff */
[----:B------:R-:W-:Y:S01]  /*10d00*/  ISETP.LT.AND P2, PT, R0, c[0x0][0x17c], !P0 ;  /* 0x00005f0000007a0c */ /* 0x000fe20004741270 */
[----:B------:R-:W2:Y:S01]  /*10d10*/  LDL.LU R124, [R1+0xc] ;  /* 0x00000c00017c7983 */ /* 0x000ea20000300800 */
[----:B------:R-:W-:Y:S01]  /*10d20*/  LEA.HI.X.SX32 R0, R16, c[0x0][0x174], 0x2, P4 ;  /* 0x00005d0010007a11 */ /* 0x000fe200020f16ff */
[----:B------:R-:W-:Y:S01]  /*10d30*/  IMAD.MOV.U32 R16, RZ, RZ, R175 ;  /* 0x000000ffff107224 */ /* 0x000fe200078e00af */
[C---:B------:R-:W-:Y:S01]  /*10d40*/  ISETP.LT.AND P3, PT, R167.reuse, c[0x0][0x17c], !P0 ;  /* 0x00005f00a7007a0c */ /* 0x040fe20004761270 */
[----:B------:R-:W2:Y:S04]  /*10d50*/  LDL.LU R156, [R1+0x10] ;  /* 0x00001000019c7983 */ /* 0x000ea80000300800 */
[----:B------:R-:W-:Y:S01]  /*10d60*/  STS.128 [R7+0xe80], R16 ;  /* 0x000e801007007388 */ /* 0x000fe20000000c00 */
[----:B------:R-:W-:-:S03]  /*10d70*/  IMAD R167, R167, c[0x0][0x198], RZ ;  /* 0x00006600a7a77a24 */ /* 0x000fc600078e02ff */
[----:B------:R-:W-:Y:S01]  /*10d80*/  BAR.SYNC.DEFER_BLOCKING 0x0 ;  /* 0x0000000000007b1d */ /* 0x000fe20000010000 */
[C---:B------:R-:W-:Y:S01]  /*10d90*/  ISETP.LT.AND P1, PT, R3.reuse, c[0x0][0x17c], !P0 ;  /* 0x00005f0003007a0c */ /* 0x040fe20004721270 */
[----:B------:R-:W-:Y:S01]  /*10da0*/  IMAD R3, R3, c[0x0][0x198], RZ ;  /* 0x0000660003037a24 */ /* 0x000fe200078e02ff */
[-C--:B-1----:R-:W-:Y:S02]  /*10db0*/  LEA R12, P4, R167, R96.reuse, 0x2 ;  /* 0x00000060a70c7211 */ /* 0x082fe400078810ff */
[----:B------:R-:W-:Y:S01]  /*10dc0*/  LEA R14, P5, R97, R96, 0x2 ;  /* 0x00000060610e7211 */ /* 0x000fe200078a10ff */
[----:B------:R-:W2:Y:S01]  /*10dd0*/  LDL.LU R155, [R1+0x14] ;  /* 0x00001400019b7983 */ /* 0x000ea20000300800 */
[----:B------:R-:W-:Y:S02]  /*10de0*/  LEA.HI.X.SX32 R13, R167, R0, 0x2, P4 ;  /* 0x00000000a70d7211 */ /* 0x000fe400020f16ff */
[----:B---3--:R-:W-:Y:S02]  /*10df0*/  LEA R8, P4, R3, R96, 0x2 ;  /* 0x0000006003087211 */ /* 0x008fe400078810ff */
[----:B------:R-:W-:-:S02]  /*10e00*/  LEA.HI.X.SX32 R15, R97, R0, 0x2, P5 ;  /* 0x00000000610f7211 */ /* 0x000fc400028f16ff */
[----:B------:R-:W-:Y:S02]  /*10e10*/  LEA.HI.X.SX32 R9, R3, R0, 0x2, P4 ;  /* 0x0000000003097211 */ /* 0x000fe400020f16ff */
[C---:B------:R-:W-:Y:S01]  /*10e20*/  ISETP.LT.AND P4, PT, R57.reuse, c[0x0][0x17c], !P0 ;  /* 0x00005f0039007a0c */ /* 0x040fe20004781270 */
[----:B------:R-:W-:Y:S01]  /*10e30*/  IMAD R57, R57, c[0x0][0x198], RZ ;  /* 0x0000660039397a24 */ /* 0x000fe200078e02ff */
[----:B------:R-:W-:Y:S04]  /*10e40*/  @P3 STG.E [R12.64], R40 ;  /* 0x000000280c003986 */ /* 0x000fe8000c10190c */
[----:B------:R-:W-:Y:S04]  /*10e50*/  @P2 STG.E [R14.64], R60 ;  /* 0x0000003c0e002986 */ /* 0x000fe8000c10190c */
[----:B------:R1:W-:Y:S01]  /*10e60*/  @P1 STG.E [R8.64], R76 ;  /* 0x0000004c08001986 */ /* 0x0003e2000c10190c */
[C---:B------:R-:W-:Y:S01]  /*10e70*/  IMAD R3, R56.reuse, c[0x0][0x198], RZ ;  /* 0x0000660038037a24 */ /* 0x040fe200078e02ff */
[C---:B------:R-:W-:Y:S01]  /*10e80*/  ISETP.LT.AND P1, PT, R39.reuse, c[0x0][0x17c], !P0 ;  /* 0x00005f0027007a0c */ /* 0x040fe20004721270 */
[----:B------:R-:W-:Y:S01]  /*10e90*/  IMAD R39, R39, c[0x0][0x198], RZ ;  /* 0x0000660027277a24 */ /* 0x000fe200078e02ff */
[----:B------:R-:W-:-:S02]  /*10ea0*/  ISETP.LT.AND P3, PT, R56, c[0x0][0x17c], !P0 ;  /* 0x00005f0038007a0c */ /* 0x000fc40004761270 */
[----:B-1----:R-:W-:-:S04]  /*10eb0*/  LEA R8, P2, R57, R96, 0x2 ;  /* 0x0000006039087211 */ /* 0x002fc800078410ff */
[----:B------:R-:W-:Y:S02]  /*10ec0*/  LEA.HI.X.SX32 R9, R57, R0, 0x2, P2 ;  /* 0x0000000039097211 */ /* 0x000fe400010f16ff */
[C---:B------:R-:W-:Y:S01]  /*10ed0*/  ISETP.LT.AND P2, PT, R37.reuse, c[0x0][0x17c], !P0 ;  /* 0x00005f0025007a0c */ /* 0x040fe20004741270 */
[----:B------:R-:W-:Y:S01]  /*10ee0*/  IMAD R37, R37, c[0x0][0x198], RZ ;  /* 0x0000660025257a24 */ /* 0x000fe200078e02ff */
[-C--:B------:R-:W-:Y:S01]  /*10ef0*/  LEA R10, P5, R3, R96.reuse, 0x2 ;  /* 0x00000060030a7211 */ /* 0x080fe200078a10ff */
[----:B------:R1:W-:Y:S01]  /*10f00*/  @P4 STG.E [R8.64], R92 ;  /* 0x0000005c08004986 */ /* 0x0003e2000c10190c */
[----:B------:R-:W-:Y:S02]  /*10f10*/  LEA R12, P6, R39, R96, 0x2 ;  /* 0x00000060270c7211 */ /* 0x000fe400078c10ff */
[-C--:B------:R-:W-:Y:S02]  /*10f20*/  LEA.HI.X.SX32 R11, R3, R0.reuse, 0x2, P5 ;  /* 0x00000000030b7211 */ /* 0x080fe400028f16ff */
[----:B------:R-:W-:Y:S01]  /*10f30*/  LEA.HI.X.SX32 R13, R39, R0, 0x2, P6 ;  /* 0x00000000270d7211 */ /* 0x000fe200030f16ff */
[C---:B------:R-:W-:Y:S01]  /*10f40*/  IMAD R3, R38.reuse, c[0x0][0x198], RZ ;  /* 0x0000660026037a24 */ /* 0x040fe200078e02ff */
[----:B-1----:R-:W-:Y:S01]  /*10f50*/  LEA R8, P4, R37, R96, 0x2 ;  /* 0x0000006025087211 */ /* 0x002fe200078810ff */
[----:B------:R-:W-:Y:S01]  /*10f60*/  @P3 STG.E [R10.64], R44 ;  /* 0x0000002c0a003986 */ /* 0x000fe2000c10190c */
[----:B------:R-:W-:-:S02]  /*10f70*/  ISETP.LT.AND P5, PT, R38, c[0x0][0x17c], !P0 ;  /* 0x00005f0026007a0c */ /* 0x000fc400047a1270 */
[----:B------:R-:W-:Y:S01]  /*10f80*/  LEA.HI.X.SX32 R9, R37, R0, 0x2, P4 ;  /* 0x0000000025097211 */ /* 0x000fe200020f16ff */
[----:B------:R-:W-:Y:S01]  /*10f90*/  @P1 STG.E [R12.64], R64 ;  /* 0x000000400c001986 */ /* 0x000fe2000c10190c */
[----:B------:R-:W-:-:S03]  /*10fa0*/  ISETP.LT.AND P1, PT, R35, c[0x0][0x17c], !P0 ;  /* 0x00005f0023007a0c */ /* 0x000fc60004721270 */
[----:B------:R1:W-:Y:S01]  /*10fb0*/  @P2 STG.E [R8.64], R80 ;  /* 0x0000005008002986 */ /* 0x0003e2000c10190c */
[----:B------:R-:W-:Y:S02]  /*10fc0*/  IMAD R35, R35, c[0x0][0x198], RZ ;  /* 0x0000660023237a24 */ /* 0x000fe400078e02ff */
[----:B------:R-:W-:Y:S01]  /*10fd0*/  IMAD R7, R34, c[0x0][0x198], RZ ;  /* 0x0000660022077a24 */ /* 0x000fe200078e02ff */
[----:B------:R-:W-:Y:S02]  /*10fe0*/  ISETP.LT.AND P2, PT, R36, c[0x0][0x17c], !P0 ;  /* 0x00005f0024007a0c */ /* 0x000fe40004741270 */
[----:B-1----:R-:W-:-:S04]  /*10ff0*/  LEA R8, P3, R3, R96, 0x2 ;  /* 0x0000006003087211 */ /* 0x002fc800078610ff */
[----:B------:R-:W-:Y:S01]  /*11000*/  LEA.HI.X.SX32 R9, R3, R0, 0x2, P3 ;  /* 0x0000000003097211 */ /* 0x000fe200018f16ff */
[----:B------:R-:W-:Y:S01]  /*11010*/  IMAD R3, R36, c[0x0][0x198], RZ ;  /* 0x0000660024037a24 */ /* 0x000fe200078e02ff */
[-C--:B------:R-:W-:Y:S02]  /*11020*/  LEA R10, P4, R35, R96.reuse, 0x2 ;  /* 0x00000060230a7211 */ /* 0x080fe400078810ff */
[----:B------:R-:W-:Y:S01]  /*11030*/  ISETP.LT.AND P3, PT, R34, c[0x0][0x17c], !P0 ;  /* 0x00005f0022007a0c */ /* 0x000fe20004761270 */
[----:B------:R1:W-:Y:S01]  /*11040*/  @P5 STG.E [R8.64], R128 ;  /* 0x0000008008005986 */ /* 0x0003e2000c10190c */
[----:B------:R-:W-:Y:S01]  /*11050*/  LEA R12, P5, R7, R96, 0x2 ;  /* 0x00000060070c7211 */ /* 0x000fe200078a10ff */
[C---:B------:R-:W-:Y:S01]  /*11060*/  IMAD R15, R26.reuse, c[0x0][0x198], RZ ;  /* 0x000066001a0f7a24 */ /* 0x040fe200078e02ff */
[----:B------:R-:W-:Y:S02]  /*11070*/  LEA.HI.X.SX32 R11, R35, R0, 0x2, P4 ;  /* 0x00000000230b7211 */ /* 0x000fe400020f16ff */
[----:B------:R-:W-:-:S02]  /*11080*/  ISETP.LT.AND P4, PT, R26, c[0x0][0x17c], !P0 ;  /* 0x00005f001a007a0c */ /* 0x000fc40004781270 */
[----:B------:R-:W-:Y:S02]  /*11090*/  LEA.HI.X.SX32 R13, R7, R0, 0x2, P5 ;  /* 0x00000000070d7211 */ /* 0x000fe400028f16ff */
[----:B-1----:R-:W-:Y:S01]  /*110a0*/  LEA R8, P6, R3, R96, 0x2 ;  /* 0x0000006003087211 */ /* 0x002fe200078c10ff */
[----:B------:R1:W-:Y:S01]  /*110b0*/  @P1 STG.E [R10.64], R48 ;  /* 0x000000300a001986 */ /* 0x0003e2000c10190c */
[C---:B------:R-:W-:Y:S01]  /*110c0*/  ISETP.LT.AND P5, PT, R33.reuse, c[0x0][0x17c], !P0 ;  /* 0x00005f0021007a0c */ /* 0x040fe200047a1270 */
[----:B------:R-:W-:Y:S01]  /*110d0*/  IMAD R33, R33, c[0x0][0x198], RZ ;  /* 0x0000660021217a24 */ /* 0x000fe200078e02ff */
[----:B------:R-:W-:Y:S01]  /*110e0*/  LEA.HI.X.SX32 R9, R3, R0, 0x2, P6 ;  /* 0x0000000003097211 */ /* 0x000fe200030f16ff */
[----:B------:R-:W-:-:S04]  /*110f0*/  IMAD R3, R32, c[0x0][0x198], RZ ;  /* 0x0000660020037a24 */ /* 0x000fc800078e02ff */
[----:B------:R3:W-:Y:S01]  /*11100*/  @P2 STG.E [R8.64], R68 ;  /* 0x0000004408002986 */ /* 0x0007e2000c10190c */
[----:B-1----:R-:W-:-:S03]  /*11110*/  LEA R10, P1, R15, R96, 0x2 ;  /* 0x000000600f0a7211 */ /* 0x002fc600078210ff */
[----:B------:R1:W-:Y:S01]  /*11120*/  @P3 STG.E [R12.64], R84 ;  /* 0x000000540c003986 */ /* 0x0003e2000c10190c */
[----:B------:R-:W-:Y:S02]  /*11130*/  LEA.HI.X.SX32 R11, R15, R0, 0x2, P1 ;  /* 0x000000000f0b7211 */ /* 0x000fe400008f16ff */
[----:B------:R-:W-:Y:S02]  /*11140*/  ISETP.LT.AND P1, PT, R31, c[0x0][0x17c], !P0 ;  /* 0x00005f001f007a0c */ /* 0x000fe40004721270 */
[----:B---3--:R-:W-:Y:S01]  /*11150*/  LEA R8, P2, R33, R96, 0x2 ;  /* 0x0000006021087211 */ /* 0x008fe200078410ff */
[----:B------:R-:W-:Y:S01]  /*11160*/  IMAD R31, R31, c[0x0][0x198], RZ ;  /* 0x000066001f1f7a24 */ /* 0x000fe200078e02ff */
[----:B------:R-:W-:Y:S01]  /*11170*/  ISETP.LT.AND P3, PT, R32, c[0x0][0x17c], !P0 ;  /* 0x00005f0020007a0c */ /* 0x000fe20004761270 */
[----:B------:R3:W-:Y:S01]  /*11180*/  @P4 STG.E [R10.64], R132 ;  /* 0x000000840a004986 */ /* 0x0007e2000c10190c */
[----:B------:R-:W-:Y:S02]  /*11190*/  LEA.HI.X.SX32 R9, R33, R0, 0x2, P2 ;  /* 0x0000000021097211 */ /* 0x000fe400010f16ff */
[C---:B------:R-:W-:Y:S01]  /*111a0*/  ISETP.LT.AND P2, PT, R29.reuse, c[0x0][0x17c], !P0 ;  /* 0x00005f001d007a0c */ /* 0x040fe20004741270 */
[----:B------:R-:W-:Y:S01]  /*111b0*/  IMAD R29, R29, c[0x0][0x198], RZ ;  /* 0x000066001d1d7a24 */ /* 0x000fe200078e02ff */
[-C--:B-1----:R-:W-:Y:S01]  /*111c0*/  LEA R12, P6, R31, R96.reuse, 0x2 ;  /* 0x000000601f0c7211 */ /* 0x082fe200078c10ff */
[----:B------:R1:W-:Y:S01]  /*111d0*/  @P5 STG.E [R8.64], R52 ;  /* 0x0000003408005986 */ /* 0x0003e2000c10190c */
[----:B---3--:R-:W-:-:S02]  /*111e0*/  LEA R10, P4, R3, R96, 0x2 ;  /* 0x00000060030a7211 */ /* 0x008fc400078810ff */
[-C--:B------:R-:W-:Y:S02]  /*111f0*/  LEA.HI.X.SX32 R13, R31, R0.reuse, 0x2, P6 ;  /* 0x000000001f0d7211 */ /* 0x080fe400030f16ff */
[----:B------:R-:W-:Y:S02]  /*11200*/  LEA.HI.X.SX32 R11, R3, R0, 0x2, P4 ;  /* 0x00000000030b7211 */ /* 0x000fe400020f16ff */
[C---:B-1----:R-:W-:Y:S01]  /*11210*/  LEA R8, P4, R29.reuse, R96, 0x2 ;  /* 0x000000601d087211 */ /* 0x042fe200078810ff */
[C---:B------:R-:W-:Y:S01]  /*11220*/  IMAD R3, R30.reuse, c[0x0][0x198], RZ ;  /* 0x000066001e037a24 */ /* 0x040fe200078e02ff */
[----:B------:R-:W-:Y:S01]  /*11230*/  ISETP.LT.AND P5, PT, R30, c[0x0][0x17c], !P0 ;  /* 0x00005f001e007a0c */ /* 0x000fe200047a1270 */
[----:B------:R1:W-:Y:S01]  /*11240*/  @P3 STG.E [R10.64], R72 ;  /* 0x000000480a003986 */ /* 0x0003e2000c10190c */
[----:B------:R-:W-:-:S03]  /*11250*/  LEA.HI.X.SX32 R9, R29, R0, 0x2, P4 ;  /* 0x000000001d097211 */ /* 0x000fc600020f16ff */
[----:B------:R-:W-:Y:S01]  /*11260*/  @P1 STG.E [R12.64], R88 ;  /* 0x000000580c001986 */ /* 0x000fe2000c10190c */
[C---:B------:R-:W-:Y:S01]  /*11270*/  ISETP.LT.AND P1, PT, R27.reuse, c[0x0][0x17c], !P0 ;  /* 0x00005f001b007a0c */ /* 0x040fe20004721270 */
[----:B------:R-:W-:Y:S02]  /*11280*/  IMAD R27, R27, c[0x0][0x198], RZ ;  /* 0x000066001b1b7a24 */ /* 0x000fe400078e02ff */
[----:B------:R3:W-:Y:S01]  /*11290*/  @P2 STG.E [R8.64], R136 ;  /* 0x0000008808002986 */ /* 0x0007e2000c10190c */
[----:B------:R-:W-:Y:S02]  /*112a0*/  ISETP.LT.AND P2, PT, R28, c[0x0][0x17c], !P0 ;  /* 0x00005f001c007a0c */ /* 0x000fe40004741270 */
[-C--:B-1----:R-:W-:Y:S02]  /*112b0*/  LEA R10, P4, R27, R96.reuse, 0x2 ;  /* 0x000000601b0a7211 */ /* 0x082fe400078810ff */
[----:B---3--:R-:W-:-:S04]  /*112c0*/  LEA R8, P3, R3, R96, 0x2 ;  /* 0x0000006003087211 */ /* 0x008fc800078610ff */
[-C--:B------:R-:W-:Y:S01]  /*112d0*/  LEA.HI.X.SX32 R9, R3, R0.reuse, 0x2, P3 ;  /* 0x0000000003097211 */ /* 0x080fe200018f16ff */
[----:B------:R-:W-:Y:S01]  /*112e0*/  IMAD R3, R28, c[0x0][0x198], RZ ;  /* 0x000066001c037a24 */ /* 0x000fe200078e02ff */
[C---:B------:R-:W-:Y:S01]  /*112f0*/  ISETP.LT.AND P3, PT, R25.reuse, c[0x0][0x17c], !P0 ;  /* 0x00005f0019007a0c */ /* 0x040fe20004761270 */
[----:B------:R-:W-:Y:S01]  /*11300*/  IMAD R25, R25, c[0x0][0x198], RZ ;  /* 0x0000660019197a24 */ /* 0x000fe200078e02ff */
[----:B------:R-:W-:Y:S01]  /*11310*/  LEA.HI.X.SX32 R11, R27, R0, 0x2, P4 ;  /* 0x000000001b0b7211 */ /* 0x000fe200020f16ff */
[----:B------:R1:W-:Y:S01]  /*11320*/  @P5 STG.E [R8.64], R41 ;  /* 0x0000002908005986 */ /* 0x0003e2000c10190c */
[C---:B------:R-:W-:Y:S01]  /*11330*/  ISETP.LT.AND P4, PT, R5.reuse, c[0x0][0x17c], !P0 ;  /* 0x00005f0005007a0c */ /* 0x040fe20004781270 */
[----:B------:R-:W-:Y:S01]  /*11340*/  IMAD R5, R5, c[0x0][0x198], RZ ;  /* 0x0000660005057a24 */ /* 0x000fe200078e02ff */
[C---:B------:R-:W-:Y:S01]  /*11350*/  LEA R12, P5, R25.reuse, R96, 0x2 ;  /* 0x00000060190c7211 */ /* 0x040fe200078a10ff */
[----:B------:R3:W-:Y:S03]  /*11360*/  @P1 STG.E [R10.64], R61 ;  /* 0x0000003d0a001986 */ /* 0x0007e6000c10190c */
[----:B------:R-:W-:-:S02]  /*11370*/  LEA.HI.X.SX32 R13, R25, R0, 0x2, P5 ;  /* 0x00000000190d7211 */ /* 0x000fc400028f16ff */
[----:B-1----:R-:W-:-:S04]  /*11380*/  LEA R8, P6, R3, R96, 0x2 ;  /* 0x0000006003087211 */ /* 0x002fc800078c10ff */
[----:B------:R-:W-:Y:S02]  /*11390*/  LEA.HI.X.SX32 R9, R3, R0, 0x2, P6 ;  /* 0x0000000003097211 */ /* 0x000fe400030f16ff */
[C---:B---3--:R-:W-:Y:S01]  /*113a0*/  LEA R10, P1, R5.reuse, R96, 0x2 ;  /* 0x00000060050a7211 */ /* 0x048fe200078210ff */
[C---:B------:R-:W-:Y:S01]  /*113b0*/  IMAD R3, R24.reuse, c[0x0][0x198], RZ ;  /* 0x0000660018037a24 */ /* 0x040fe200078e02ff */
[----:B------:R-:W-:Y:S01]  /*113c0*/  ISETP.LT.AND P5, PT, R24, c[0x0][0x17c], !P0 ;  /* 0x00005f0018007a0c */ /* 0x000fe200047a1270 */
[----:B------:R1:W-:Y:S01]  /*113d0*/  @P2 STG.E [R8.64], R77 ;  /* 0x0000004d08002986 */ /* 0x0003e2000c10190c */
[----:B------:R-:W-:Y:S02]  /*113e0*/  LEA.HI.X.SX32 R11, R5, R0, 0x2, P1 ;  /* 0x00000000050b7211 */ /* 0x000fe400008f16ff */
[C---:B------:R-:W-:Y:S01]  /*113f0*/  ISETP.LT.AND P1, PT, R23.reuse, c[0x0][0x17c], !P0 ;  /* 0x00005f0017007a0c */ /* 0x040fe20004721270 */
[----:B------:R-:W-:Y:S01]  /*11400*/  @P3 STG.E [R12.64], R93 ;  /* 0x0000005d0c003986 */ /* 0x000fe2000c10190c */
[----:B------:R-:W-:Y:S01]  /*11410*/  IMAD R23, R23, c[0x0][0x198], RZ ;  /* 0x0000660017177a24 */ /* 0x000fe200078e02ff */
[C---:B------:R-:W-:Y:S01]  /*11420*/  ISETP.LT.AND P2, PT, R22.reuse, c[0x0][0x17c], !P0 ;  /* 0x00005f0016007a0c */ /* 0x040fe20004741270 */
[----:B------:R-:W-:Y:S01]  /*11430*/  IMAD R5, R22, c[0x0][0x198], RZ ;  /* 0x0000660016057a24 */ /* 0x000fe200078e02ff */
[----:B------:R3:W-:Y:S01]  /*11440*/  @P4 STG.E [R10.64], R45 ;  /* 0x0000002d0a004986 */ /* 0x0007e2000c10190c */
[----:B-1----:R-:W-:-:S04]  /*11450*/  LEA R8, P3, R3, R96, 0x2 ;  /* 0x0000006003087211 */ /* 0x002fc800078610ff */
[----:B------:R-:W-:Y:S01]  /*11460*/  LEA.HI.X.SX32 R9, R3, R0, 0x2, P3 ;  /* 0x0000000003097211 */ /* 0x000fe200018f16ff */
[C---:B------:R-:W-:Y:S01]  /*11470*/  IMAD R3, R20.reuse, c[0x0][0x198], RZ ;  /* 0x0000660014037a24 */ /* 0x040fe200078e02ff */
[----:B------:R-:W-:Y:S02]  /*11480*/  ISETP.LT.AND P3, PT, R20, c[0x0][0x17c], !P0 ;  /* 0x00005f0014007a0c */ /* 0x000fe40004761270 */
[-C--:B---3--:R-:W-:Y:S01]  /*11490*/  LEA R10, P4, R23, R96.reuse, 0x2 ;  /* 0x00000060170a7211 */ /* 0x088fe200078810ff */
[----:B------:R1:W-:Y:S01]  /*114a0*/  @P5 STG.E [R8.64], R65 ;  /* 0x0000004108005986 */ /* 0x0003e2000c10190c */
[----:B------:R-:W-:Y:S02]  /*114b0*/  LEA R12, P6, R5, R96, 0x2 ;  /* 0x00000060050c7211 */ /* 0x000fe400078c10ff */
[-C--:B------:R-:W-:Y:S02]  /*114c0*/  LEA.HI.X.SX32 R11, R23, R0.reuse, 0x2, P4 ;  /* 0x00000000170b7211 */ /* 0x080fe400020f16ff */
[----:B------:R-:W-:-:S03]  /*114d0*/  LEA.HI.X.SX32 R13, R5, R0, 0x2, P6 ;  /* 0x00000000050d7211 */ /* 0x000fc600030f16ff */
[----:B------:R3:W-:Y:S01]  /*114e0*/  @P1 STG.E [R10.64], R81 ;  /* 0x000000510a001986 */ /* 0x0007e2000c10190c */
[----:B-1----:R-:W-:Y:S02]  /*114f0*/  LEA R8, P4, R3, R96, 0x2 ;  /* 0x0000006003087211 */ /* 0x002fe400078810ff */
[C---:B------:R-:W-:Y:S01]  /*11500*/  ISETP.LT.AND P1, PT, R21.reuse, c[0x0][0x17c], !P0 ;  /* 0x00005f0015007a0c */ /* 0x040fe20004721270 */
[----:B------:R-:W-:Y:S01]  /*11510*/  IMAD R21, R21, c[0x0][0x198], RZ ;  /* 0x0000660015157a24 */ /* 0x000fe200078e02ff */
[----:B------:R-:W-:Y:S01]  /*11520*/  LEA.HI.X.SX32 R9, R3, R0, 0x2, P4 ;  /* 0x0000000003097211 */ /* 0x000fe200020f16ff */
[----:B------:R-:W-:Y:S01]  /*11530*/  @P2 STG.E [R12.64], R129 ;  /* 0x000000810c002986 */ /* 0x000fe2000c10190c */
[C---:B------:R-:W-:Y:S01]  /*11540*/  IMAD R3, R4.reuse, c[0x0][0x198], RZ ;  /* 0x0000660004037a24 */ /* 0x040fe200078e02ff */
[----:B------:R-:W-:Y:S01]  /*11550*/  ISETP.LT.AND P4, PT, R4, c[0x0][0x17c], !P0 ;  /* 0x00005f0004007a0c */ /* 0x000fe20004781270 */
[C---:B------:R-:W-:Y:S01]  /*11560*/  IMAD R7, R6.reuse, c[0x0][0x198], RZ ;  /* 0x0000660006077a24 */ /* 0x040fe200078e02ff */
[----:B------:R1:W-:Y:S01]  /*11570*/  @P3 STG.E [R8.64], R49 ;  /* 0x0000003108003986 */ /* 0x0003e2000c10190c */
[----:B------:R-:W-:Y:S01]  /*11580*/  ISETP.LT.AND P3, PT, R6, c[0x0][0x17c], !P0 ;  /* 0x00005f0006007a0c */ /* 0x000fe20004761270 */
[----:B---3--:R-:W-:Y:S01]  /*11590*/  IMAD R11, R58, c[0x0][0x198], RZ ;  /* 0x000066003a0b7a24 */ /* 0x008fe200078e02ff */
[----:B------:R-:W-:-:S02]  /*115a0*/  LEA R4, P5, R3, R96, 0x2 ;  /* 0x0000006003047211 */ /* 0x000fc400078a10ff */
[-C--:B------:R-:W-:Y:S02]  /*115b0*/  LEA R6, P6, R7, R96.reuse, 0x2 ;  /* 0x0000006007067211 */ /* 0x080fe400078c10ff */
[----:B-1----:R-:W-:-:S04]  /*115c0*/  LEA R8, P2, R21, R96, 0x2 ;  /* 0x0000006015087211 */ /* 0x002fc800078410ff */
[-C--:B------:R-:W-:Y:S02]  /*115d0*/  LEA.HI.X.SX32 R9, R21, R0.reuse, 0x2, P2 ;  /* 0x0000000015097211 */ /* 0x080fe400010f16ff */
[-C--:B------:R-:W-:Y:S01]  /*115e0*/  LEA.HI.X.SX32 R5, R3, R0.reuse, 0x2, P5 ;  /* 0x0000000003057211 */ /* 0x080fe200028f16ff */
[----:B------:R-:W-:Y:S01]  /*115f0*/  IMAD R3, R164, c[0x0][0x198], RZ ;  /* 0x00006600a4037a24 */ /* 0x000fe200078e02ff */
[----:B------:R-:W-:Y:S01]  /*11600*/  LEA.HI.X.SX32 R7, R7, R0, 0x2, P6 ;  /* 0x0000000007077211 */ /* 0x000fe200030f16ff */
[----:B------:R1:W-:Y:S01]  /*11610*/  @P1 STG.E [R8.64], R69 ;  /* 0x0000004508001986 */ /* 0x0003e2000c10190c */
[----:B------:R-:W-:Y:S02]  /*11620*/  ISETP.LT.AND P2, PT, R58, c[0x0][0x17c], !P0 ;  /* 0x00005f003a007a0c */ /* 0x000fe40004741270 */
[C---:B------:R-:W-:Y:S01]  /*11630*/  ISETP.LT.AND P6, PT, R59.reuse, c[0x0][0x17c], !P0 ;  /* 0x00005f003b007a0c */ /* 0x040fe200047c1270 */
[----:B------:R-:W-:Y:S01]  /*11640*/  IMAD R59, R59, c[0x0][0x198], RZ ;  /* 0x000066003b3b7a24 */ /* 0x000fe200078e02ff */
[----:B------:R-:W-:Y:S01]  /*11650*/  @P4 STG.E [R4.64], R85 ;  /* 0x0000005504004986 */ /* 0x000fe2000c10190c */
[----:B-1----:R-:W-:-:S03]  /*11660*/  LEA R8, P5, R11, R96, 0x2 ;  /* 0x000000600b087211 */ /* 0x002fc600078a10ff */
[----:B------:R1:W-:Y:S01]  /*11670*/  @P3 STG.E [R6.64], R133 ;  /* 0x0000008506003986 */ /* 0x0003e2000c10190c */
[----:B------:R-:W-:Y:S02]  /*11680*/  LEA R10, P3, R59, R96, 0x2 ;  /* 0x000000603b0a7211 */ /* 0x000fe400078610ff */
[----:B------:R-:W-:Y:S02]  /*11690*/  LEA.HI.X.SX32 R9, R11, R0, 0x2, P5 ;  /* 0x000000000b097211 */ /* 0x000fe400028f16ff */
[C---:B------:R-:W-:Y:S02]  /*116a0*/  LEA R12, P5, R3.reuse, R96, 0x2 ;  /* 0x00000060030c7211 */ /* 0x040fe400078a10ff */
[----:B------:R-:W-:Y:S02]  /*116b0*/  ISETP.LT.AND P4, PT, R164, c[0x0][0x17c], !P0 ;  /* 0x00005f00a4007a0c */ /* 0x000fe40004781270 */
[-C--:B------:R-:W-:Y:S01]  /*116c0*/  LEA.HI.X.SX32 R13, R3, R0.reuse, 0x2, P5 ;  /* 0x00000000030d7211 */ /* 0x080fe200028f16ff */
[----:B------:R-:W-:Y:S01]  /*116d0*/  IMAD.MOV.U32 R3, RZ, RZ, c[0x0][0x198] ;  /* 0x00006600ff037624 */ /* 0x000fe200078e00ff */
[----:B------:R-:W-:Y:S01]  /*116e0*/  LEA.HI.X.SX32 R11, R59, R0, 0x2, P3 ;  /* 0x000000003b0b7211 */ /* 0x000fe200018f16ff */
[C---:B-1----:R-:W-:Y:S01]  /*116f0*/  IMAD R7, R166.reuse, c[0x0][0x198], RZ ;  /* 0x00006600a6077a24 */ /* 0x042fe200078e02ff */
[C---:B------:R-:W-:Y:S01]  /*11700*/  ISETP.LT.AND P3, PT, R165.reuse, c[0x0][0x17c], !P0 ;  /* 0x00005f00a5007a0c */ /* 0x040fe20004761270 */
[----:B------:R-:W-:Y:S01]  /*11710*/  IMAD R165, R165, c[0x0][0x198], RZ ;  /* 0x00006600a5a57a24 */ /* 0x000fe200078e02ff */
[----:B------:R1:W-:Y:S01]  /*11720*/  @P2 STG.E [R8.64], R53 ;  /* 0x0000003508002986 */ /* 0x0003e2000c10190c */
[----:B------:R-:W-:-:S03]  /*11730*/  ISETP.LT.AND P5, PT, R166, c[0x0][0x17c], !P0 ;  /* 0x00005f00a6007a0c */ /* 0x000fc600047a1270 */
[----:B------:R3:W-:Y:S01]  /*11740*/  @P6 STG.E [R10.64], R73 ;  /* 0x000000490a006986 */ /* 0x0007e2000c10190c */
[----:B------:R-:W-:Y:S01]  /*11750*/  LEA R4, P6, R165, R96, 0x2 ;  /* 0x00000060a5047211 */ /* 0x000fe200078c10ff */
[----:B-1----:R-:W-:-:S03]  /*11760*/  IMAD R9, R3, 0x2, R7 ;  /* 0x0000000203097824 */ /* 0x002fc600078e0207 */
[----:B------:R-:W-:Y:S01]  /*11770*/  LEA.HI.X.SX32 R5, R165, R0, 0x2, P6 ;  /* 0x00000000a5057211 */ /* 0x000fe200030f16ff */
[----:B---3--:R-:W-:Y:S01]  /*11780*/  IMAD R11, R3, 0x2, R9 ;  /* 0x00000002030b7824 */ /* 0x008fe200078e0209 */
[----:B------:R1:W-:Y:S01]  /*11790*/  @P4 STG.E [R12.64], R89 ;  /* 0x000000590c004986 */ /* 0x0003e2000c10190c */
[-C--:B------:R-:W-:Y:S02]  /*117a0*/  LEA R6, P4, R7, R96.reuse, 0x2 ;  /* 0x0000006007067211 */ /* 0x080fe400078810ff */
[----:B------:R-:W-:Y:S02]  /*117b0*/  LEA R8, P6, R9, R96, 0x2 ;  /* 0x0000006009087211 */ /* 0x000fe400078c10ff */
[----:B------:R-:W-:Y:S01]  /*117c0*/  ISETP.LT.AND P1, PT, R168, c[0x0][0x17c], !P0 ;  /* 0x00005f00a8007a0c */ /* 0x000fe20004721270 */
[----:B------:R3:W-:Y:S01]  /*117d0*/  @P3 STG.E [R4.64], R137 ;  /* 0x0000008904003986 */ /* 0x0007e2000c10190c */
[-C--:B------:R-:W-:Y:S01]  /*117e0*/  LEA.HI.X.SX32 R7, R7, R0.reuse, 0x2, P4 ;  /* 0x0000000007077211 */ /* 0x080fe200020f16ff */
[----:B-1----:R-:W-:Y:S01]  /*117f0*/  IMAD R13, R3, 0x2, R11 ;  /* 0x00000002030d7824 */ /* 0x002fe200078e020b */
[----:B------:R-:W-:-:S02]  /*11800*/  LEA.HI.X.SX32 R9, R9, R0, 0x2, P6 ;  /* 0x0000000009097211 */ /* 0x000fc400030f16ff */
[----:B------:R-:W-:Y:S01]  /*11810*/  ISETP.LT.AND P2, PT, R169, c[0x0][0x17c], !P0 ;  /* 0x00005f00a9007a0c */ /* 0x000fe20004741270 */
[----:B------:R-:W-:Y:S01]  /*11820*/  IMAD R15, R3, 0x2, R13 ;  /* 0x00000002030f7824 */ /* 0x000fe200078e020d */
[-C--:B---3--:R-:W-:Y:S01]  /*11830*/  LEA R4, P6, R13, R96.reuse, 0x2 ;  /* 0x000000600d047211 */ /* 0x088fe200078c10ff */
[----:B------:R1:W-:Y:S01]  /*11840*/  @P5 STG.E [R6.64], R42 ;  /* 0x0000002a06005986 */ /* 0x0003e2000c10190c */
[----:B------:R-:W-:Y:S02]  /*11850*/  LEA R10, P5, R11, R96, 0x2 ;  /* 0x000000600b0a7211 */ /* 0x000fe400078a10ff */
[-C--:B------:R-:W-:Y:S01]  /*11860*/  LEA.HI.X.SX32 R5, R13, R0.reuse, 0x2, P6 ;  /* 0x000000000d057211 */ /* 0x080fe200030f16ff */
[----:B------:R-:W-:Y:S01]  /*11870*/  IMAD R13, R3, 0x2, R15 ;  /* 0x00000002030d7824 */ /* 0x000fe200078e020f */
[----:B------:R-:W-:Y:S01]  /*11880*/  ISETP.LT.AND P4, PT, R170, c[0x0][0x17c], !P0 ;  /* 0x00005f00aa007a0c */ /* 0x000fe20004781270 */
[----:B------:R3:W-:Y:S01]  /*11890*/  @P1 STG.E [R8.64], R62 ;  /* 0x0000003e08001986 */ /* 0x0007e2000c10190c */
[----:B------:R-:W-:-:S02]  /*118a0*/  LEA.HI.X.SX32 R11, R11, R0, 0x2, P5 ;  /* 0x000000000b0b7211 */ /* 0x000fc400028f16ff */
[----:B-1----:R-:W-:Y:S02]  /*118b0*/  LEA R6, P6, R15, R96, 0x2 ;  /* 0x000000600f067211 */ /* 0x002fe400078c10ff */
[----:B------:R-:W-:Y:S02]  /*118c0*/  ISETP.LT.AND P3, PT, R171, c[0x0][0x17c], !P0 ;  /* 0x00005f00ab007a0c */ /* 0x000fe40004761270 */
[----:B------:R-:W-:Y:S01]  /*118d0*/  LEA.HI.X.SX32 R7, R15, R0, 0x2, P6 ;  /* 0x000000000f077211 */ /* 0x000fe200030f16ff */
[----:B------:R-:W-:Y:S01]  /*118e0*/  IMAD R15, R3, 0x2, R13 ;  /* 0x00000002030f7824 */ /* 0x000fe200078e020d */
[C---:B---3--:R-:W-:Y:S01]  /*118f0*/  LEA R8, P6, R13.reuse, R96, 0x2 ;  /* 0x000000600d087211 */ /* 0x048fe200078c10ff */
[----:B------:R1:W-:Y:S01]  /*11900*/  @P2 STG.E [R10.64], R78 ;  /* 0x0000004e0a002986 */ /* 0x0003e2000c10190c */
[----:B------:R-:W-:Y:S02]  /*11910*/  ISETP.LT.AND P1, PT, R180, c[0x0][0x17c], !P0 ;  /* 0x00005f00b4007a0c */ /* 0x000fe40004721270 */
[----:B------:R-:W-:Y:S01]  /*11920*/  LEA.HI.X.SX32 R9, R13, R0, 0x2, P6 ;  /* 0x000000000d097211 */ /* 0x000fe200030f16ff */
[----:B------:R-:W-:Y:S01]  /*11930*/  IMAD R13, R3, 0x2, R15 ;  /* 0x00000002030d7824 */ /* 0x000fe200078e020f */
[----:B------:R3:W-:Y:S01]  /*11940*/  @P4 STG.E [R4.64], R94 ;  /* 0x0000005e04004986 */ /* 0x0007e2000c10190c */
[----:B------:R-:W-:-:S02]  /*11950*/  ISETP.LT.AND P5, PT, R181, c[0x0][0x17c], !P0 ;  /* 0x00005f00b5007a0c */ /* 0x000fc400047a1270 */
[----:B-1----:R-:W-:-:S04]  /*11960*/  LEA R10, P6, R15, R96, 0x2 ;  /* 0x000000600f0a7211 */ /* 0x002fc800078c10ff */
        /* <DEDUP_REMOVED lines=8> */
[----:B------:R-:W-:Y:S02]  /*119f0*/  ISETP.LT.AND P4, PT, R183, c[0x0][0x17c], !P0 ;  /* 0x00005f00b7007a0c */ /* 0x000fe40004781270 */
        /* <DEDUP_REMOVED lines=74> */
[----:B------:R1:W-:Y:S03]  /*11ea0*/  @P1 STG.E [R6.64], R47 ;  /* 0x0000002f06001986 */ /* 0x0003e6000c10190c */
[----:B------:R-:W-:Y:S01]  /*11eb0*/  LEA.HI.X.SX32 R5, R13, R0, 0x2, P6 ;  /* 0x000000000d057211 */ /* 0x000fe200030f16ff */
[----:B------:R-:W-:Y:S01]  /*11ec0*/  IMAD R13, R3, 0x2, R15 ;  /* 0x00000002030d7824 */ /* 0x000fe200078e020f */
[----:B------:R3:W-:Y:S01]  /*11ed0*/  @P5 STG.E [R8.64], R67 ;  /* 0x0000004308005986 */ /* 0x0007e2000c10190c */
[----:B-1----:R-:W-:-:S04]  /*11ee0*/  LEA R6, P6, R15, R96, 0x2 ;  /* 0x000000600f067211 */ /* 0x002fc800078c10ff */
[----:B------:R-:W-:Y:S01]  /*11ef0*/  LEA.HI.X.SX32 R7, R15, R0, 0x2, P6 ;  /* 0x000000000f077211 */ /* 0x000fe200030f16ff */
[----:B------:R-:W-:Y:S01]  /*11f00*/  IMAD R15, R3, 0x2, R13 ;  /* 0x00000002030f7824 */ /* 0x000fe200078e020d */
[----:B---3--:R-:W-:Y:S01]  /*11f10*/  LEA R8, P6, R13, R96, 0x2 ;  /* 0x000000600d087211 */ /* 0x008fe200078c10ff */
[----:B------:R1:W-:Y:S01]  /*11f20*/  @P2 STG.E [R10.64], R83 ;  /* 0x000000530a002986 */ /* 0x0003e2000c10190c */
[----:B------:R-:W-:Y:S02]  /*11f30*/  ISETP.LT.AND P4, PT, R201, c[0x0][0x17c], !P0 ;  /* 0x00005f00c9007a0c */ /* 0x000fe40004781270 */
[----:B------:R-:W-:Y:S02]  /*11f40*/  LEA.HI.X.SX32 R9, R13, R0, 0x2, P6 ;  /* 0x000000000d097211 */ /* 0x000fe400030f16ff */
[----:B------:R-:W-:Y:S02]  /*11f50*/  LEA R12, P6, R15, R96, 0x2 ;  /* 0x000000600f0c7211 */ /* 0x000fe400078c10ff */
[----:B------:R-:W-:Y:S01]  /*11f60*/  ISETP.LT.AND P3, PT, R203, c[0x0][0x17c], !P0 ;  /* 0x00005f00cb007a0c */ /* 0x000fe20004761270 */
[----:B-1----:R-:W-:Y:S01]  /*11f70*/  IMAD R11, R3, 0x2, R15 ;  /* 0x00000002030b7824 */ /* 0x002fe200078e020f */
[----:B------:R-:W-:-:S02]  /*11f80*/  ISETP.LT.AND P1, PT, R204, c[0x0][0x17c], !P0 ;  /* 0x00005f00cc007a0c */ /* 0x000fc40004721270 */
[----:B------:R-:W-:Y:S01]  /*11f90*/  LEA.HI.X.SX32 R13, R15, R0, 0x2, P6 ;  /* 0x000000000f0d7211 */ /* 0x000fe200030f16ff */
[----:B------:R-:W-:Y:S01]  /*11fa0*/  IMAD R15, R3, 0x2, R11 ;  /* 0x00000002030f7824 */ /* 0x000fe200078e020b */
[----:B------:R-:W-:Y:S02]  /*11fb0*/  ISETP.LT.AND P5, PT, R205, c[0x0][0x17c], !P0 ;  /* 0x00005f00cd007a0c */ /* 0x000fe400047a1270 */
[----:B------:R-:W-:Y:S01]  /*11fc0*/  LEA R16, P6, R11, R96, 0x2 ;  /* 0x000000600b107211 */ /* 0x000fe200078c10ff */
[----:B------:R-:W-:-:S03]  /*11fd0*/  IMAD R19, R3, 0x2, R15 ;  /* 0x0000000203137824 */ /* 0x000fc600078e020f */
[----:B------:R-:W-:Y:S02]  /*11fe0*/  LEA.HI.X.SX32 R17, R11, R0, 0x2, P6 ;  /* 0x000000000b117211 */ /* 0x000fe400030f16ff */
[----:B------:R-:W-:Y:S01]  /*11ff0*/  LEA R20, P6, R15, R96, 0x2 ;  /* 0x000000600f147211 */ /* 0x000fe200078c10ff */
[----:B------:R-:W-:Y:S01]  /*12000*/  @P4 STG.E [R4.64], R131 ;  /* 0x0000008304004986 */ /* 0x000fe2000c10190c */
[----:B------:R-:W-:Y:S01]  /*12010*/  ISETP.LT.AND P2, PT, R206, c[0x0][0x17c], !P0 ;  /* 0x00005f00ce007a0c */ /* 0x000fe20004741270 */
[----:B------:R-:W-:Y:S01]  /*12020*/  IMAD R23, R3, 0x2, R19 ;  /* 0x0000000203177824 */ /* 0x000fe200078e0213 */
[----:B------:R-:W-:Y:S01]  /*12030*/  LEA.HI.X.SX32 R21, R15, R0, 0x2, P6 ;  /* 0x000000000f157211 */ /* 0x000fe200030f16ff */
[----:B------:R1:W-:Y:S01]  /*12040*/  @P3 STG.E [R6.64], R51 ;  /* 0x0000003306003986 */ /* 0x0003e2000c10190c */
[----:B------:R-:W-:Y:S02]  /*12050*/  ISETP.LT.AND P4, PT, R207, c[0x0][0x17c], !P0 ;  /* 0x00005f00cf007a0c */ /* 0x000fe40004781270 */
[----:B------:R-:W-:Y:S01]  /*12060*/  LEA R24, P6, R19, R96, 0x2 ;  /* 0x0000006013187211 */ /* 0x000fe200078c10ff */
[----:B------:R-:W-:Y:S01]  /*12070*/  @P1 STG.E [R8.64], R71 ;  /* 0x0000004708001986 */ /* 0x000fe2000c10190c */
[----:B------:R-:W-:-:S03]  /*12080*/  IMAD R29, R3, 0x2, R23 ;  /* 0x00000002031d7824 */ /* 0x000fc600078e0217 */
[----:B------:R-:W3:Y:S01]  /*12090*/  LDS.128 R4, [R2] ;  /* 0x0000000002047984 */ /* 0x000ee20000000c00 */
[----:B------:R-:W-:-:S03]  /*120a0*/  LEA.HI.X.SX32 R25, R19, R0, 0x2, P6 ;  /* 0x0000000013197211 */ /* 0x000fc600030f16ff */
[----:B------:R-:W-:Y:S01]  /*120b0*/  @P5 STG.E [R12.64], R87 ;  /* 0x000000570c005986 */ /* 0x000fe2000c10190c */
[----:B------:R-:W-:-:S03]  /*120c0*/  LEA R26, P6, R23, R96, 0x2 ;  /* 0x00000060171a7211 */ /* 0x000fc600078c10ff */
[----:B------:R-:W1:Y:S04]  /*120d0*/  LDS.128 R8, [R197] ;  /* 0x00000000c5087984 */ /* 0x000e680000000c00 */
[----:B------:R-:W1:Y:S01]  /*120e0*/  LDS.128 R12, [R198] ;  /* 0x00000000c60c7984 */ /* 0x000e620000000c00 */
[----:B------:R-:W-:Y:S01]  /*120f0*/  ISETP.LT.AND P3, PT, R208, c[0x0][0x17c], !P0 ;  /* 0x00005f00d0007a0c */ /* 0x000fe20004761270 */
[----:B------:R-:W-:Y:S01]  /*12100*/  IMAD R31, R3, 0x2, R29 ;  /* 0x00000002031f7824 */ /* 0x000fe200078e021d */
[----:B------:R-:W-:Y:S02]  /*12110*/  LEA.HI.X.SX32 R27, R23, R0, 0x2, P6 ;  /* 0x00000000171b7211 */ /* 0x000fe400030f16ff */
[----:B------:R-:W-:Y:S02]  /*12120*/  ISETP.LT.AND P1, PT, R209, c[0x0][0x17c], !P0 ;  /* 0x00005f00d1007a0c */ /* 0x000fe40004721270 */
[----:B------:R-:W-:Y:S01]  /*12130*/  LEA R32, P6, R29, R96, 0x2 ;  /* 0x000000601d207211 */ /* 0x000fe200078c10ff */
[----:B------:R-:W-:Y:S01]  /*12140*/  @P2 STG.E [R16.64], R135 ;  /* 0x0000008710002986 */ /* 0x000fe2000c10190c */
[----:B------:R-:W-:-:S02]  /*12150*/  IMAD R35, R3, 0x2, R31 ;  /* 0x0000000203237824 */ /* 0x000fc400078e021f */
[----:B------:R-:W-:Y:S01]  /*12160*/  LEA.HI.X.SX32 R33, R29, R0, 0x2, P6 ;  /* 0x000000001d217211 */ /* 0x000fe200030f16ff */
[----:B------:R1:W-:Y:S01]  /*12170*/  @P4 STG.E [R20.64], R55 ;  /* 0x0000003714004986 */ /* 0x0003e2000c10190c */
[----:B------:R-:W-:-:S03]  /*12180*/  LEA R36, P6, R31, R96, 0x2 ;  /* 0x000000601f247211 */ /* 0x000fc600078c10ff */
[----:B------:R-:W1:Y:S04]  /*12190*/  LDS.128 R16, [R199] ;  /* 0x00000000c7107984 */ /* 0x000e680000000c00 */
[----:B------:R-:W2:Y:S01]  /*121a0*/  LDS.128 R20, [R2+0x1000] ;  /* 0x0010000002147984 */ /* 0x000ea20000000c00 */
[----:B------:R-:W-:Y:S01]  /*121b0*/  LEA.HI.X.SX32 R37, R31, R0, 0x2, P6 ;  /* 0x000000001f257211 */ /* 0x000fe200030f16ff */
[----:B------:R-:W-:Y:S01]  /*121c0*/  IMAD R41, R3, 0x2, R35 ;  /* 0x0000000203297824 */ /* 0x000fe200078e0223 */
[----:B------:R-:W-:Y:S01]  /*121d0*/  ISETP.LT.AND P5, PT, R210, c[0x0][0x17c], !P0 ;  /* 0x00005f00d2007a0c */ /* 0x000fe200047a1270 */
[----:B------:R-:W-:Y:S01]  /*121e0*/  @P3 STG.E [R24.64], R75 ;  /* 0x0000004b18003986 */ /* 0x000fe2000c10190c */
[----:B------:R-:W-:Y:S01]  /*121f0*/  LEA R38, P6, R35, R96, 0x2 ;  /* 0x0000006023267211 */ /* 0x000fe200078c10ff */
[----:B------:R-:W-:-:S02]  /*12200*/  IMAD R43, R3, 0x2, R41 ;  /* 0x00000002032b7824 */ /* 0x000fc400078e0229 */
[----:B------:R-:W-:Y:S01]  /*12210*/  @P1 STG.E [R26.64], R91 ;  /* 0x0000005b1a001986 */ /* 0x000fe2000c10190c */
[----:B------:R-:W-:-:S03]  /*12220*/  LEA.HI.X.SX32 R39, R35, R0, 0x2, P6 ;  /* 0x0000000023277211 */ /* 0x000fc600030f16ff */
[----:B------:R-:W2:Y:S01]  /*12230*/  LDS.128 R28, [R197+0x1000] ;  /* 0x00100000c51c7984 */ /* 0x000ea20000000c00 */
[----:B------:R-:W-:-:S03]  /*12240*/  LEA R44, P6, R41, R96, 0x2 ;  /* 0x00000060292c7211 */ /* 0x000fc600078c10ff */
[----:B------:R-:W2:Y:S01]  /*12250*/  LDS.128 R24, [R198+0x1000] ;  /* 0x00100000c6187984 */ /* 0x000ea20000000c00 */
[----:B------:R-:W-:Y:S02]  /*12260*/  ISETP.LT.AND P2, PT, R211, c[0x0][0x17c], !P0 ;  /* 0x00005f00d3007a0c */ /* 0x000fe40004741270 */
[----:B------:R-:W-:Y:S02]  /*12270*/  LEA.HI.X.SX32 R45, R41, R0, 0x2, P6 ;  /* 0x00000000292d7211 */ /* 0x000fe400030f16ff */
[----:B------:R-:W-:Y:S02]  /*12280*/  ISETP.LT.AND P4, PT, R212, c[0x0][0x17c], !P0 ;  /* 0x00005f00d4007a0c */ /* 0x000fe40004781270 */
[----:B------:R-:W-:Y:S02]  /*12290*/  LEA R48, P6, R43, R96, 0x2 ;  /* 0x000000602b307211 */ /* 0x000fe400078c10ff */
[----:B------:R-:W-:Y:S01]  /*122a0*/  ISETP.LT.AND P3, PT, R213, c[0x0][0x17c], !P0 ;  /* 0x00005f00d5007a0c */ /* 0x000fe20004761270 */
[----:B------:R-:W-:Y:S01]  /*122b0*/  @P5 STG.E [R32.64], R139 ;  /* 0x0000008b20005986 */ /* 0x000fe2000c10190c */
[----:B------:R-:W-:Y:S01]  /*122c0*/  IMAD R47, R3, 0x2, R43 ;  /* 0x00000002032f7824 */ /* 0x000fe200078e022b */
[----:B------:R-:W-:-:S02]  /*122d0*/  LEA.HI.X.SX32 R49, R43, R0, 0x2, P6 ;  /* 0x000000002b317211 */ /* 0x000fc400030f16ff */
[----:B------:R-:W4:Y:S04]  /*122e0*/  LDS.128 R32, [R199+0x1000] ;  /* 0x00100000c7207984 */ /* 0x000f280000000c00 */
[----:B------:R-:W4:Y:S01]  /*122f0*/  LDS.128 R40, [R2+0x2000] ;  /* 0x0020000002287984 */ /* 0x000f220000000c00 */
[----:B------:R-:W-:Y:S01]  /*12300*/  ISETP.LT.AND P1, PT, R214, c[0x0][0x17c], !P0 ;  /* 0x00005f00d6007a0c */ /* 0x000fe20004721270 */
[----:B-1----:R-:W-:Y:S01]  /*12310*/  IMAD R51, R3, 0x2, R47 ;  /* 0x0000000203337824 */ /* 0x002fe200078e022f */
[----:B------:R-:W-:Y:S01]  /*12320*/  LEA R52, P6, R47, R96, 0x2 ;  /* 0x000000602f347211 */ /* 0x000fe200078c10ff */
[----:B---3--:R-:W-:Y:S01]  /*12330*/  @P2 STG.E [R36.64], R4 ;  /* 0x0000000424002986 */ /* 0x008fe2000c10190c */
[----:B------:R-:W-:Y:S01]  /*12340*/  ISETP.LT.AND P5, PT, R215, c[0x0][0x17c], !P0 ;  /* 0x00005f00d7007a0c */ /* 0x000fe200047a1270 */
[----:B------:R-:W-:Y:S01]  /*12350*/  IMAD R55, R3, 0x2, R51 ;  /* 0x0000000203377824 */ /* 0x000fe200078e0233 */
[----:B------:R-:W-:Y:S01]  /*12360*/  LEA.HI.X.SX32 R53, R47, R0, 0x2, P6 ;  /* 0x000000002f357211 */ /* 0x000fe200030f16ff */
[----:B------:R-:W-:Y:S01]  /*12370*/  @P4 STG.E [R38.64], R8 ;  /* 0x0000000826004986 */ /* 0x000fe2000c10190c */
[----:B------:R-:W-:-:S03]  /*12380*/  LEA R60, P6, R51, R96, 0x2 ;  /* 0x00000060333c7211 */ /* 0x000fc600078c10ff */
[----:B------:R-:W-:Y:S04]  /*12390*/  @P3 STG.E [R44.64], R12 ;  /* 0x0000000c2c003986 */ /* 0x000fe8000c10190c */
[----:B------:R-:W1:Y:S04]  /*123a0*/  LDS.128 R36, [R197+0x2000] ;  /* 0x00200000c5247984 */ /* 0x000e680000000c00 */
[----:B------:R-:W3:Y:S01]  /*123b0*/  LDS.128 R44, [R198+0x2000] ;  /* 0x00200000c62c7984 */ /* 0x000ee20000000c00 */
[----:B------:R-:W-:Y:S02]  /*123c0*/  LEA.HI.X.SX32 R61, R51, R0, 0x2, P6 ;  /* 0x00000000333d7211 */ /* 0x000fe400030f16ff */
[----:B------:R-:W-:-:S02]  /*123d0*/  ISETP.LT.AND P2, PT, R216, c[0x0][0x17c], !P0 ;  /* 0x00005f00d8007a0c */ /* 0x000fc40004741270 */
[----:B------:R-:W-:Y:S02]  /*123e0*/  LEA R62, P6, R55, R96, 0x2 ;  /* 0x00000060373e7211 */ /* 0x000fe400078c10ff */
[----:B------:R-:W-:Y:S01]  /*123f0*/  ISETP.LT.AND P4, PT, R217, c[0x0][0x17c], !P0 ;  /* 0x00005f00d9007a0c */ /* 0x000fe20004781270 */
[----:B------:R-:W-:Y:S01]  /*12400*/  @P1 STG.E [R48.64], R16 ;  /* 0x0000001030001986 */ /* 0x000fe2000c10190c */
[----:B------:R-:W-:Y:S01]  /*12410*/  IMAD R57, R3, 0x2, R55 ;  /* 0x0000000203397824 */ /* 0x000fe200078e0237 */
[----:B------:R-:W-:Y:S02]  /*12420*/  LEA.HI.X.SX32 R63, R55, R0, 0x2, P6 ;  /* 0x00000000373f7211 */ /* 0x000fe400030f16ff */
[----:B--2---:R-:W-:Y:S04]  /*12430*/  @P5 STG.E [R52.64], R20 ;  /* 0x0000001434005986 */ /* 0x004fe8000c10190c */
[----:B------:R-:W2:Y:S04]  /*12440*/  LDS.128 R48, [R199+0x2000] ;  /* 0x00200000c7307984 */ /* 0x000ea80000000c00 */
[----:B------:R-:W1:Y:S01]  /*12450*/  LDS.128 R52, [R2+0x3000] ;  /* 0x0030000002347984 */ /* 0x000e620000000c00 */
[----:B------:R-:W-:Y:S01]  /*12460*/  LEA R64, P6, R57, R96, 0x2 ;  /* 0x0000006039407211 */ /* 0x000fe200078c10ff */
[----:B------:R-:W-:Y:S01]  /*12470*/  IMAD R67, R3, 0x2, R57 ;  /* 0x0000000203437824 */ /* 0x000fe200078e0239 */
[----:B------:R-:W-:Y:S01]  /*12480*/  ISETP.LT.AND P3, PT, R218, c[0x0][0x17c], !P0 ;  /* 0x00005f00da007a0c */ /* 0x000fe20004761270 */
[----:B------:R-:W-:Y:S01]  /*12490*/  @P2 STG.E [R60.64], R28 ;  /* 0x0000001c3c002986 */ /* 0x000fe2000c10190c */
[----:B------:R-:W-:-:S02]  /*124a0*/  ISETP.LT.AND P1, PT, R219, c[0x0][0x17c], !P0 ;  /* 0x00005f00db007a0c */ /* 0x000fc40004721270 */
[----:B------:R-:W-:Y:S01]  /*124b0*/  LEA.HI.X.SX32 R65, R57, R0, 0x2, P6 ;  /* 0x0000000039417211 */ /* 0x000fe200030f16ff */
[----:B------:R-:W-:Y:S01]  /*124c0*/  @P4 STG.E [R62.64], R24 ;  /* 0x000000183e004986 */ /* 0x000fe2000c10190c */
[----:B------:R-:W-:-:S03]  /*124d0*/  LEA R66, P6, R67, R96, 0x2 ;  /* 0x0000006043427211 */ /* 0x000fc600078c10ff */
[----:B------:R-:W2:Y:S01]  /*124e0*/  LDS.128 R56, [R197+0x3000] ;  /* 0x00300000c5387984 */ /* 0x000ea20000000c00 */
[----:B------:R-:W-:-:S03]  /*124f0*/  IMAD R69, R3, 0x2, R67 ;  /* 0x0000000203457824 */ /* 0x000fc600078e0243 */
[----:B------:R-:W2:Y:S01]  /*12500*/  LDS.128 R60, [R198+0x3000] ;  /* 0x00300000c63c7984 */ /* 0x000ea20000000c00 */
[----:B------:R-:W-:Y:S01]  /*12510*/  LEA.HI.X.SX32 R67, R67, R0, 0x2, P6 ;  /* 0x0000000043437211 */ /* 0x000fe200030f16ff */
[----:B------:R-:W-:Y:S01]  /*12520*/  IMAD R71, R3, 0x2, R69 ;  /* 0x0000000203477824 */ /* 0x000fe200078e0245 */
[----:B------:R-:W-:Y:S02]  /*12530*/  ISETP.LT.AND P5, PT, R220, c[0x0][0x17c], !P0 ;  /* 0x00005f00dc007a0c */ /* 0x000fe400047a1270 */
[----:B------:R-:W-:Y:S01]  /*12540*/  ISETP.LT.AND P2, PT, R221, c[0x0][0x17c], !P0 ;  /* 0x00005f00dd007a0c */ /* 0x000fe20004741270 */
[----:B----4-:R4:W-:Y:S01]  /*12550*/  @P3 STG.E [R64.64], R32 ;  /* 0x0000002040003986 */ /* 0x0109e2000c10190c */
[----:B------:R-:W-:-:S03]  /*12560*/  LEA R68, P6, R69, R96, 0x2 ;  /* 0x0000006045447211 */ /* 0x000fc600078c10ff */
[----:B------:R-:W2:Y:S01]  /*12570*/  LDS.128 R196, [R199+0x3000] ;  /* 0x00300000c7c47984 */ /* 0x000ea20000000c00 */
[----:B------:R-:W-:-:S03]  /*12580*/  IMAD R73, R3, 0x2, R71 ;  /* 0x0000000203497824 */ /* 0x000fc600078e0247 */
[----:B------:R1:W-:Y:S01]  /*12590*/  @P1 STG.E [R66.64], R40 ;  /* 0x0000002842001986 */ /* 0x0003e2000c10190c */
[----:B------:R-:W-:Y:S02]  /*125a0*/  LEA R70, P1, R71, R96, 0x2 ;  /* 0x0000006047467211 */ /* 0x000fe400078210ff */
[-C--:B------:R-:W-:Y:S01]  /*125b0*/  LEA.HI.X.SX32 R69, R69, R0.reuse, 0x2, P6 ;  /* 0x0000000045457211 */ /* 0x080fe200030f16ff */
[----:B------:R-:W-:Y:S01]  /*125c0*/  IMAD R75, R3, 0x2, R73 ;  /* 0x00000002034b7824 */ /* 0x000fe200078e0249 */
[----:B------:R-:W-:Y:S02]  /*125d0*/  LEA.HI.X.SX32 R71, R71, R0, 0x2, P1 ;  /* 0x0000000047477211 */ /* 0x000fe400008f16ff */
[----:B------:R-:W-:Y:S02]  /*125e0*/  ISETP.LT.AND P4, PT, R222, c[0x0][0x17c], !P0 ;  /* 0x00005f00de007a0c */ /* 0x000fe40004781270 */
[----:B------:R-:W-:Y:S02]  /*125f0*/  ISETP.LT.AND P3, PT, R223, c[0x0][0x17c], !P0 ;  /* 0x00005f00df007a0c */ /* 0x000fe40004761270 */
[C---:B----4-:R-:W-:Y:S01]  /*12600*/  LEA R64, P6, R73.reuse, R96, 0x2 ;  /* 0x0000006049407211 */ /* 0x050fe200078c10ff */
[----:B-1----:R1:W-:Y:S03]  /*12610*/  @P5 STG.E [R68.64], R36 ;  /* 0x0000002444005986 */ /* 0x0023e6000c10190c */
[----:B------:R-:W-:Y:S01]  /*12620*/  LEA.HI.X.SX32 R65, R73, R0, 0x2, P6 ;  /* 0x0000000049417211 */ /* 0x000fe200030f16ff */
[----:B---3--:R3:W-:Y:S01]  /*12630*/  @P2 STG.E [R70.64], R44 ;  /* 0x0000002c46002986 */ /* 0x0087e2000c10190c */
[----:B------:R-:W-:Y:S01]  /*12640*/  LEA R66, P2, R75, R96, 0x2 ;  /* 0x000000604b427211 */ /* 0x000fe200078410ff */
[----:B------:R-:W-:Y:S01]  /*12650*/  IMAD R73, R3, 0x2, R75 ;  /* 0x0000000203497824 */ /* 0x000fe200078e024b */
[----:B------:R-:W-:-:S02]  /*12660*/  ISETP.LT.AND P5, PT, R224, c[0x0][0x17c], !P0 ;  /* 0x00005f00e0007a0c */ /* 0x000fc400047a1270 */
[----:B------:R-:W-:Y:S01]  /*12670*/  LEA.HI.X.SX32 R67, R75, R0, 0x2, P2 ;  /* 0x000000004b437211 */ /* 0x000fe200010f16ff */
[----:B------:R-:W-:Y:S01]  /*12680*/  IMAD R75, R3, 0x2, R73 ;  /* 0x00000002034b7824 */ /* 0x000fe200078e0249 */
[----:B------:R-:W-:Y:S02]  /*12690*/  ISETP.LT.AND P1, PT, R225, c[0x0][0x17c], !P0 ;  /* 0x00005f00e1007a0c */ /* 0x000fe40004721270 */
[C---:B-1----:R-:W-:Y:S01]  /*126a0*/  LEA R68, P6, R73.reuse, R96, 0x2 ;  /* 0x0000006049447211 */ /* 0x042fe200078c10ff */
[----:B--2---:R1:W-:Y:S03]  /*126b0*/  @P4 STG.E [R64.64], R48 ;  /* 0x0000003040004986 */ /* 0x0043e6000c10190c */
[----:B------:R-:W-:Y:S01]  /*126c0*/  LEA.HI.X.SX32 R69, R73, R0, 0x2, P6 ;  /* 0x0000000049457211 */ /* 0x000fe200030f16ff */
[----:B------:R2:W-:Y:S01]  /*126d0*/  @P3 STG.E [R66.64], R52 ;  /* 0x0000003442003986 */ /* 0x0005e2000c10190c */
[----:B---3--:R-:W-:Y:S01]  /*126e0*/  LEA R70, P3, R75, R96, 0x2 ;  /* 0x000000604b467211 */ /* 0x008fe200078610ff */
[----:B------:R-:W-:Y:S01]  /*126f0*/  IMAD R73, R3, 0x2, R75 ;  /* 0x0000000203497824 */ /* 0x000fe200078e024b */
[----:B------:R-:W-:-:S02]  /*12700*/  ISETP.LT.AND P4, PT, R226, c[0x0][0x17c], !P0 ;  /* 0x00005f00e2007a0c */ /* 0x000fc40004781270 */
[----:B------:R-:W-:Y:S01]  /*12710*/  LEA.HI.X.SX32 R71, R75, R0, 0x2, P3 ;  /* 0x000000004b477211 */ /* 0x000fe200018f16ff */
[----:B------:R-:W-:Y:S01]  /*12720*/  IMAD R75, R3, 0x2, R73 ;  /* 0x00000002034b7824 */ /* 0x000fe200078e0249 */
[----:B------:R-:W-:Y:S02]  /*12730*/  ISETP.LT.AND P2, PT, R227, c[0x0][0x17c], !P0 ;  /* 0x00005f00e3007a0c */ /* 0x000fe40004741270 */
[C---:B-1----:R-:W-:Y:S01]  /*12740*/  LEA R64, P6, R73.reuse, R96, 0x2 ;  /* 0x0000006049407211 */ /* 0x042fe200078c10ff */
[----:B------:R1:W-:Y:S03]  /*12750*/  @P5 STG.E [R68.64], R56 ;  /* 0x0000003844005986 */ /* 0x0003e6000c10190c */
[----:B------:R-:W-:Y:S01]  /*12760*/  LEA.HI.X.SX32 R65, R73, R0, 0x2, P6 ;  /* 0x0000000049417211 */ /* 0x000fe200030f16ff */
[----:B------:R3:W-:Y:S01]  /*12770*/  @P1 STG.E [R70.64], R60 ;  /* 0x0000003c46001986 */ /* 0x0007e2000c10190c */
[----:B--2---:R-:W-:Y:S01]  /*12780*/  LEA R66, P1, R75, R96, 0x2 ;  /* 0x000000604b427211 */ /* 0x004fe200078210ff */
        /* <DEDUP_REMOVED lines=9> */
[----:B---3--:R-:W-:Y:S01]  /*12820*/  LEA R70, P2, R75, R96, 0x2 ;  /* 0x000000604b467211 */ /* 0x008fe200078410ff */
[----:B------:R-:W-:Y:S01]  /*12830*/  IMAD R73, R3, 0x2, R75 ;  /* 0x0000000203497824 */ /* 0x000fe200078e024b */
[----:B------:R-:W-:-:S02]  /*12840*/  ISETP.LT.AND P4, PT, R230, c[0x0][0x17c], !P0 ;  /* 0x00005f00e6007a0c */ /* 0x000fc40004781270 */
[----:B------:R-:W-:Y:S01]  /*12850*/  LEA.HI.X.SX32 R71, R75, R0, 0x2, P2 ;  /* 0x000000004b477211 */ /* 0x000fe200010f16ff */
[----:B------:R-:W-:Y:S01]  /*12860*/  IMAD R75, R3, 0x2, R73 ;  /* 0x00000002034b7824 */ /* 0x000fe200078e0249 */
[----:B------:R-:W-:Y:S01]  /*12870*/  ISETP.LT.AND P1, PT, R231, c[0x0][0x17c], !P0 ;  /* 0x00005f00e7007a0c */ /* 0x000fe20004721270 */
[----:B------:R3:W-:Y:S01]  /*12880*/  @P5 STG.E [R68.64], R9 ;  /* 0x0000000944005986 */ /* 0x0007e2000c10190c */
[----:B-1----:R-:W-:-:S03]  /*12890*/  LEA R64, P6, R73, R96, 0x2 ;  /* 0x0000006049407211 */ /* 0x002fc600078c10ff */
[----:B------:R1:W-:Y:S01]  /*128a0*/  @P3 STG.E [R70.64], R13 ;  /* 0x0000000d46003986 */ /* 0x0003e2000c10190c */
[----:B------:R-:W-:Y:S01]  /*128b0*/  LEA R4, P3, R75, R96, 0x2 ;  /* 0x000000604b047211 */ /* 0x000fe200078610ff */
[----:B--2---:R-:W-:Y:S01]  /*128c0*/  IMAD R67, R3, 0x2, R75 ;  /* 0x0000000203437824 */ /* 0x004fe200078e024b */
[-C--:B------:R-:W-:Y:S02]  /*128d0*/  LEA.HI.X.SX32 R65, R73, R0.reuse, 0x2, P6 ;  /* 0x0000000049417211 */ /* 0x080fe400030f16ff */
[----:B------:R-:W-:Y:S02]  /*128e0*/  LEA.HI.X.SX32 R5, R75, R0, 0x2, P3 ;  /* 0x000000004b057211 */ /* 0x000fe400018f16ff */
[----:B------:R-:W-:Y:S01]  /*128f0*/  ISETP.LT.AND P5, PT, R232, c[0x0][0x17c], !P0 ;  /* 0x00005f00e8007a0c */ /* 0x000fe200047a1270 */
[----:B---3--:R-:W-:Y:S01]  /*12900*/  IMAD R69, R3, 0x2, R67 ;  /* 0x0000000203457824 */ /* 0x008fe200078e0243 */
[----:B------:R-:W-:Y:S02]  /*12910*/  ISETP.LT.AND P2, PT, R233, c[0x0][0x17c], !P0 ;  /* 0x00005f00e9007a0c */ /* 0x000fe40004741270 */
[C---:B------:R-:W-:Y:S01]  /*12920*/  LEA R8, P6, R67.reuse, R96, 0x2 ;  /* 0x0000006043087211 */ /* 0x040fe200078c10ff */
[----:B------:R2:W-:Y:S03]  /*12930*/  @P4 STG.E [R64.64], R17 ;  /* 0x0000001140004986 */ /* 0x0005e6000c10190c */
[----:B------:R-:W-:Y:S01]  /*12940*/  LEA.HI.X.SX32 R9, R67, R0, 0x2, P6 ;  /* 0x0000000043097211 */ /* 0x000fe200030f16ff */
[----:B------:R3:W-:Y:S01]  /*12950*/  @P1 STG.E [R4.64], R21 ;  /* 0x0000001504001986 */ /* 0x0007e2000c10190c */
[----:B------:R-:W-:Y:S01]  /*12960*/  LEA R12, P1, R69, R96, 0x2 ;  /* 0x00000060450c7211 */ /* 0x000fe200078210ff */
[----:B------:R-:W-:Y:S01]  /*12970*/  IMAD R67, R3, 0x2, R69 ;  /* 0x0000000203437824 */ /* 0x000fe200078e0245 */
[----:B------:R-:W-:-:S02]  /*12980*/  ISETP.LT.AND P4, PT, R234, c[0x0][0x17c], !P0 ;  /* 0x00005f00ea007a0c */ /* 0x000fc40004781270 */
[----:B-1----:R-:W-:Y:S02]  /*12990*/  LEA.HI.X.SX32 R13, R69, R0, 0x2, P1 ;  /* 0x00000000450d7211 */ /* 0x002fe400008f16ff */
[----:B------:R-:W-:Y:S01]  /*129a0*/  ISETP.LT.AND P3, PT, R235, c[0x0][0x17c], !P0 ;  /* 0x00005f00eb007a0c */ /* 0x000fe20004761270 */
[----:B--2---:R-:W-:Y:S01]  /*129b0*/  IMAD R65, R3, 0x2, R67 ;  /* 0x0000000203417824 */ /* 0x004fe200078e0243 */
[----:B------:R1:W-:Y:S01]  /*129c0*/  @P5 STG.E [R8.64], R29 ;  /* 0x0000001d08005986 */ /* 0x0003e2000c10190c */
[-C--:B------:R-:W-:Y:S02]  /*129d0*/  LEA R16, P6, R67, R96.reuse, 0x2 ;  /* 0x0000006043107211 */ /* 0x080fe400078c10ff */
[----:B---3--:R-:W-:Y:S01]  /*129e0*/  IMAD R21, R3, 0x2, R65 ;  /* 0x0000000203157824 */ /* 0x008fe200078e0241 */
[----:B------:R2:W-:Y:S01]  /*129f0*/  @P2 STG.E [R12.64], R25 ;  /* 0x000000190c002986 */ /* 0x0005e2000c10190c */
[----:B------:R-:W-:Y:S02]  /*12a00*/  LEA R4, P2, R65, R96, 0x2 ;  /* 0x0000006041047211 */ /* 0x000fe400078410ff */
[----:B------:R-:W-:-:S02]  /*12a10*/  LEA.HI.X.SX32 R17, R67, R0, 0x2, P6 ;  /* 0x0000000043117211 */ /* 0x000fc400030f16ff */
[----:B------:R-:W-:Y:S02]  /*12a20*/  LEA.HI.X.SX32 R5, R65, R0, 0x2, P2 ;  /* 0x0000000041057211 */ /* 0x000fe400010f16ff */
[----:B------:R-:W-:Y:S01]  /*12a30*/  ISETP.LT.AND P5, PT, R236, c[0x0][0x17c], !P0 ;  /* 0x00005f00ec007a0c */ /* 0x000fe200047a1270 */
[----:B-1----:R-:W-:Y:S01]  /*12a40*/  IMAD R29, R3, 0x2, R21 ;  /* 0x00000002031d7824 */ /* 0x002fe200078e0215 */
[----:B------:R-:W-:Y:S02]  /*12a50*/  LEA R8, P6, R21, R96, 0x2 ;  /* 0x0000006015087211 */ /* 0x000fe400078c10ff */
[----:B------:R-:W-:Y:S01]  /*12a60*/  ISETP.LT.AND P1, PT, R237, c[0x0][0x17c], !P0 ;  /* 0x00005f00ed007a0c */ /* 0x000fe20004721270 */
[----:B------:R1:W-:Y:S01]  /*12a70*/  @P4 STG.E [R16.64], R33 ;  /* 0x0000002110004986 */ /* 0x0003e2000c10190c */
[----:B------:R-:W-:Y:S01]  /*12a80*/  LEA.HI.X.SX32 R9, R21, R0, 0x2, P6 ;  /* 0x0000000015097211 */ /* 0x000fe200030f16ff */
[----:B------:R-:W-:Y:S02]  /*12a90*/  IMAD R21, R3, 0x2, R29 ;  /* 0x0000000203157824 */ /* 0x000fe400078e021d */
[----:B------:R3:W-:Y:S01]  /*12aa0*/  @P3 STG.E [R4.64], R41 ;  /* 0x0000002904003986 */ /* 0x0007e2000c10190c */
[----:B--2---:R-:W-:Y:S01]  /*12ab0*/  LEA R12, P3, R29, R96, 0x2 ;  /* 0x000000601d0c7211 */ /* 0x004fe200078610ff */
[----:B------:R-:W-:Y:S01]  /*12ac0*/  IMAD R25, R3, 0x2, R21 ;  /* 0x0000000203197824 */ /* 0x000fe200078e0215 */
[----:B------:R-:W-:-:S02]  /*12ad0*/  ISETP.LT.AND P4, PT, R238, c[0x0][0x17c], !P0 ;  /* 0x00005f00ee007a0c */ /* 0x000fc40004781270 */
[----:B------:R-:W-:Y:S02]  /*12ae0*/  LEA.HI.X.SX32 R13, R29, R0, 0x2, P3 ;  /* 0x000000001d0d7211 */ /* 0x000fe400018f16ff */
[----:B-1----:R-:W-:Y:S02]  /*12af0*/  LEA R16, P6, R21, R96, 0x2 ;  /* 0x0000006015107211 */ /* 0x002fe400078c10ff */
[----:B------:R-:W-:Y:S01]  /*12b00*/  ISETP.LT.AND P2, PT, R239, c[0x0][0x17c], !P0 ;  /* 0x00005f00ef007a0c */ /* 0x000fe20004741270 */
[----:B------:R1:W-:Y:S01]  /*12b10*/  @P5 STG.E [R8.64], R37 ;  /* 0x0000002508005986 */ /* 0x0003e2000c10190c */
[----:B------:R-:W-:Y:S01]  /*12b20*/  LEA.HI.X.SX32 R17, R21, R0, 0x2, P6 ;  /* 0x0000000015117211 */ /* 0x000fe200030f16ff */
[----:B------:R-:W-:Y:S02]  /*12b30*/  IMAD R21, R3, 0x2, R25 ;  /* 0x0000000203157824 */ /* 0x000fe400078e0219 */
[----:B------:R2:W-:Y:S01]  /*12b40*/  @P1 STG.E [R12.64], R45 ;  /* 0x0000002d0c001986 */ /* 0x0005e2000c10190c */
[----:B---3--:R-:W-:-:S02]  /*12b50*/  LEA R4, P1, R25, R96, 0x2 ;  /* 0x0000006019047211 */ /* 0x008fc400078210ff */
[----:B------:R-:W-:Y:S02]  /*12b60*/  ISETP.LT.AND P5, PT, R240, c[0x0][0x17c], !P0 ;  /* 0x00005f00f0007a0c */ /* 0x000fe400047a1270 */
[----:B------:R-:W-:Y:S01]  /*12b70*/  LEA.HI.X.SX32 R5, R25, R0, 0x2, P1 ;  /* 0x0000000019057211 */ /* 0x000fe200008f16ff */
[----:B------:R-:W-:Y:S01]  /*12b80*/  IMAD R25, R3, 0x2, R21 ;  /* 0x0000000203197824 */ /* 0x000fe200078e0215 */
[----:B-1----:R-:W-:Y:S02]  /*12b90*/  LEA R8, P6, R21, R96, 0x2 ;  /* 0x0000006015087211 */ /* 0x002fe400078c10ff */
[----:B------:R-:W-:Y:S01]  /*12ba0*/  ISETP.LT.AND P3, PT, R241, c[0x0][0x17c], !P0 ;  /* 0x00005f00f1007a0c */ /* 0x000fe20004761270 */
[----:B------:R1:W-:Y:S01]  /*12bb0*/  @P4 STG.E [R16.64], R49 ;  /* 0x0000003110004986 */ /* 0x0003e2000c10190c */
[----:B------:R-:W-:Y:S01]  /*12bc0*/  LEA.HI.X.SX32 R9, R21, R0, 0x2, P6 ;  /* 0x0000000015097211 */ /* 0x000fe200030f16ff */
[----:B------:R-:W-:Y:S02]  /*12bd0*/  IMAD R21, R3, 0x2, R25 ;  /* 0x0000000203157824 */ /* 0x000fe400078e0219 */
[----:B------:R3:W-:Y:S01]  /*12be0*/  @P2 STG.E [R4.64], R53 ;  /* 0x0000003504002986 */ /* 0x0007e2000c10190c */
[----:B--2---:R-:W-:-:S02]  /*12bf0*/  LEA R12, P2, R25, R96, 0x2 ;  /* 0x00000060190c7211 */ /* 0x004fc400078410ff */
        /* <DEDUP_REMOVED lines=37> */
[----:B------:R-:W-:Y:S01]  /*12e50*/  IMAD R21, R3, 0x2, R25 ;  /* 0x0000000203157824 */ /* 0x000fe200078e0219 */
[----:B------:R-:W-:Y:S01]  /*12e60*/  ISETP.LT.AND P4, PT, R250, c[0x0][0x17c], !P0 ;  /* 0x00005f00fa007a0c */ /* 0x000fe20004781270 */
[----:B------:R3:W-:Y:S01]  /*12e70*/  @P3 STG.E [R4.64], R22 ;  /* 0x0000001604003986 */ /* 0x0007e2000c10190c */
[----:B--2---:R-:W-:-:S04]  /*12e80*/  LEA R12, P3, R25, R96, 0x2 ;  /* 0x00000060190c7211 */ /* 0x004fc800078610ff */
[----:B------:R-:W-:Y:S01]  /*12e90*/  LEA.HI.X.SX32 R13, R25, R0, 0x2, P3 ;  /* 0x00000000190d7211 */ /* 0x000fe200018f16ff */
[----:B------:R-:W-:Y:S01]  /*12ea0*/  IMAD R25, R3, 0x2, R21 ;  /* 0x0000000203197824 */ /* 0x000fe200078e0215 */
[C---:B-1----:R-:W-:Y:S01]  /*12eb0*/  LEA R16, P6, R21.reuse, R96, 0x2 ;  /* 0x0000006015107211 */ /* 0x042fe200078c10ff */
[----:B------:R1:W-:Y:S03]  /*12ec0*/  @P5 STG.E [R8.64], R30 ;  /* 0x0000001e08005986 */ /* 0x0003e6000c10190c */
[----:B------:R-:W-:Y:S01]  /*12ed0*/  LEA.HI.X.SX32 R17, R21, R0, 0x2, P6 ;  /* 0x0000000015117211 */ /* 0x000fe200030f16ff */
[----:B------:R2:W-:Y:S01]  /*12ee0*/  @P1 STG.E [R12.64], R26 ;  /* 0x0000001a0c001986 */ /* 0x0005e2000c10190c */
[C---:B---3--:R-:W-:Y:S02]  /*12ef0*/  LEA R4, P1, R25.reuse, R96, 0x2 ;  /* 0x0000006019047211 */ /* 0x048fe400078210ff */
[----:B------:R-:W-:Y:S01]  /*12f00*/  ISETP.LT.AND P3, PT, R154, c[0x0][0x17c], !P0 ;  /* 0x00005f009a007a0c */ /* 0x000fe20004761270 */
[----:B------:R3:W-:Y:S01]  /*12f10*/  @P4 STG.E [R16.64], R34 ;  /* 0x0000002210004986 */ /* 0x0007e2000c10190c */
[----:B------:R-:W-:-:S02]  /*12f20*/  LEA.HI.X.SX32 R5, R25, R0, 0x2, P1 ;  /* 0x0000000019057211 */ /* 0x000fc400008f16ff */
[----:B------:R-:W-:Y:S01]  /*12f30*/  ISETP.LT.AND P4, PT, R153, c[0x0][0x17c], !P0 ;  /* 0x00005f0099007a0c */ /* 0x000fe20004781270 */
[----:B------:R-:W4:Y:S01]  /*12f40*/  LDL.LU R154, [R1+0x18] ;  /* 0x00001800019a7983 */ /* 0x000f220000300800 */
[----:B------:R-:W-:-:S03]  /*12f50*/  ISETP.LT.AND P1, PT, R152, c[0x0][0x17c], !P0 ;  /* 0x00005f0098007a0c */ /* 0x000fc60004721270 */
[----:B------:R-:W4:Y:S04]  /*12f60*/  LDL.LU R153, [R1+0x1c] ;  /* 0x00001c0001997983 */ /* 0x000f280000300800 */
[----:B------:R-:W4:Y:S01]  /*12f70*/  LDL.LU R152, [R1+0x20] ;  /* 0x0000200001987983 */ /* 0x000f220000300800 */
[----:B------:R-:W-:Y:S01]  /*12f80*/  ISETP.LT.AND P2, PT, R251, c[0x0][0x17c], !P0 ;  /* 0x00005f00fb007a0c */ /* 0x000fe20004741270 */
[----:B------:R-:W-:Y:S01]  /*12f90*/  IMAD R21, R3, 0x2, R25 ;  /* 0x0000000203157824 */ /* 0x000fe200078e0219 */
[----:B------:R-:W-:-:S03]  /*12fa0*/  ISETP.LT.AND P5, PT, R252, c[0x0][0x17c], !P0 ;  /* 0x00005f00fc007a0c */ /* 0x000fc600047a1270 */
[----:B------:R-:W-:Y:S01]  /*12fb0*/  IMAD R25, R3, 0x2, R21 ;  /* 0x0000000203197824 */ /* 0x000fe200078e0215 */
[----:B-1----:R-:W-:-:S04]  /*12fc0*/  LEA R8, P6, R21, R96, 0x2 ;  /* 0x0000006015087211 */ /* 0x002fc800078c10ff */
[----:B------:R-:W-:Y:S01]  /*12fd0*/  LEA.HI.X.SX32 R9, R21, R0, 0x2, P6 ;  /* 0x0000000015097211 */ /* 0x000fe200030f16ff */
[----:B------:R-:W-:Y:S02]  /*12fe0*/  IMAD R21, R3, 0x2, R25 ;  /* 0x0000000203157824 */ /* 0x000fe400078e0219 */
[----:B------:R1:W-:Y:S01]  /*12ff0*/  @P2 STG.E [R4.64], R42 ;  /* 0x0000002a04002986 */ /* 0x0003e2000c10190c */
[-C--:B--2---:R-:W-:Y:S02]  /*13000*/  LEA R12, P2, R25, R96.reuse, 0x2 ;  /* 0x00000060190c7211 */ /* 0x084fe400078410ff */
[----:B---3--:R-:W-:Y:S01]  /*13010*/  LEA R16, P6, R21, R96, 0x2 ;  /* 0x0000006015107211 */ /* 0x008fe200078c10ff */
[----:B------:R2:W-:Y:S01]  /*13020*/  @P5 STG.E [R8.64], R38 ;  /* 0x0000002608005986 */ /* 0x0005e2000c10190c */
[----:B------:R-:W-:Y:S01]  /*13030*/  LEA.HI.X.SX32 R13, R25, R0, 0x2, P2 ;  /* 0x00000000190d7211 */ /* 0x000fe200010f16ff */
[----:B------:R-:W-:Y:S01]  /*13040*/  IMAD R25, R3, 0x2, R21 ;  /* 0x0000000203197824 */ /* 0x000fe200078e0215 */
[----:B------:R-:W-:-:S02]  /*13050*/  ISETP.LT.AND P5, PT, R124, c[0x0][0x17c], !P0 ;  /* 0x00005f007c007a0c */ /* 0x000fc400047a1270 */
[----:B------:R-:W3:Y:S01]  /*13060*/  LDL.LU R124, [R1+0x24] ;  /* 0x00002400017c7983 */ /* 0x000ee20000300800 */
[----:B------:R-:W-:Y:S01]  /*13070*/  LEA.HI.X.SX32 R17, R21, R0, 0x2, P6 ;  /* 0x0000000015117211 */ /* 0x000fe200030f16ff */
[----:B------:R-:W-:Y:S02]  /*13080*/  IMAD R21, R3, 0x2, R25 ;  /* 0x0000000203157824 */ /* 0x000fe400078e0219 */
[----:B------:R2:W-:Y:S01]  /*13090*/  @P3 STG.E [R12.64], R46 ;  /* 0x0000002e0c003986 */ /* 0x0005e2000c10190c */
[-C--:B-1----:R-:W-:Y:S02]  /*130a0*/  LEA R4, P3, R25, R96.reuse, 0x2 ;  /* 0x0000006019047211 */ /* 0x082fe400078610ff */
[----:B--2---:R-:W-:Y:S02]  /*130b0*/  LEA R8, P6, R21, R96, 0x2 ;  /* 0x0000006015087211 */ /* 0x004fe400078c10ff */
[-C--:B------:R-:W-:Y:S01]  /*130c0*/  LEA.HI.X.SX32 R5, R25, R0.reuse, 0x2, P3 ;  /* 0x0000000019057211 */ /* 0x080fe200018f16ff */
[----:B------:R-:W-:Y:S01]  /*130d0*/  IMAD R25, R3, 0x2, R21 ;  /* 0x0000000203197824 */ /* 0x000fe200078e0215 */
[----:B------:R1:W-:Y:S01]  /*130e0*/  @P4 STG.E [R16.64], R50 ;  /* 0x0000003210004986 */ /* 0x0003e2000c10190c */
[----:B------:R-:W-:-:S03]  /*130f0*/  LEA.HI.X.SX32 R9, R21, R0, 0x2, P6 ;  /* 0x0000000015097211 */ /* 0x000fc600030f16ff */
[----:B------:R2:W-:Y:S01]  /*13100*/  @P1 STG.E [R4.64], R54 ;  /* 0x0000003604001986 */ /* 0x0005e2000c10190c */
[----:B------:R-:W-:Y:S02]  /*13110*/  LEA R12, P1, R25, R96, 0x2 ;  /* 0x00000060190c7211 */ /* 0x000fe400078210ff */
[----:B------:R-:W-:Y:S01]  /*13120*/  ISETP.LT.AND P2, PT, R156, c[0x0][0x17c], !P0 ;  /* 0x00005f009c007a0c */ /* 0x000fe20004741270 */
[----:B------:R1:W-:Y:S01]  /*13130*/  @P5 STG.E [R8.64], R58 ;  /* 0x0000003a08005986 */ /* 0x0003e2000c10190c */
[----:B------:R-:W-:-:S03]  /*13140*/  ISETP.LT.AND P4, PT, R155, c[0x0][0x17c], !P0 ;  /* 0x00005f009b007a0c */ /* 0x000fc60004781270 */
[----:B------:R-:W3:Y:S01]  /*13150*/  LDL.LU R156, [R1+0x28] ;  /* 0x00002800019c7983 */ /* 0x000ee20000300800 */
[----:B------:R-:W-:-:S03]  /*13160*/  LEA.HI.X.SX32 R13, R25, R0, 0x2, P1 ;  /* 0x00000000190d7211 */ /* 0x000fc600008f16ff */
[----:B------:R-:W3:Y:S01]  /*13170*/  LDL.LU R155, [R1+0x2c] ;  /* 0x00002c00019b7983 */ /* 0x000ee20000300800 */
[----:B----4-:R-:W-:-:S03]  /*13180*/  ISETP.LT.AND P3, PT, R154, c[0x0][0x17c], !P0 ;  /* 0x00005f009a007a0c */ /* 0x010fc60004761270 */
[----:B------:R-:W4:Y:S01]  /*13190*/  LDL.LU R154, [R1+0x30] ;  /* 0x00003000019a7983 */ /* 0x000f220000300800 */
[----:B------:R-:W-:-:S03]  /*131a0*/  ISETP.LT.AND P5, PT, R153, c[0x0][0x17c], !P0 ;  /* 0x00005f0099007a0c */ /* 0x000fc600047a1270 */
[----:B------:R-:W4:Y:S01]  /*131b0*/  LDL.LU R153, [R1+0x34] ;  /* 0x0000340001997983 */ /* 0x000f220000300800 */
[----:B------:R-:W-:-:S03]  /*131c0*/  ISETP.LT.AND P1, PT, R152, c[0x0][0x17c], !P0 ;  /* 0x00005f0098007a0c */ /* 0x000fc60004721270 */
[----:B------:R-:W4:Y:S01]  /*131d0*/  LDL.LU R152, [R1+0x38] ;  /* 0x0000380001987983 */ /* 0x000f220000300800 */
[----:B------:R-:W-:-:S04]  /*131e0*/  IMAD R21, R3, 0x2, R25 ;  /* 0x0000000203157824 */ /* 0x000fc800078e0219 */
[----:B------:R-:W-:Y:S01]  /*131f0*/  IMAD R25, R3, 0x2, R21 ;  /* 0x0000000203197824 */ /* 0x000fe200078e0215 */
[C---:B-1----:R-:W-:Y:S01]  /*13200*/  LEA R16, P6, R21.reuse, R96, 0x2 ;  /* 0x0000006015107211 */ /* 0x042fe200078c10ff */
[----:B------:R1:W-:Y:S03]  /*13210*/  @P2 STG.E [R12.64], R62 ;  /* 0x0000003e0c002986 */ /* 0x0003e6000c10190c */
[----:B------:R-:W-:Y:S01]  /*13220*/  LEA.HI.X.SX32 R17, R21, R0, 0x2, P6 ;  /* 0x0000000015117211 */ /* 0x000fe200030f16ff */
[----:B------:R-:W-:Y:S01]  /*13230*/  IMAD R21, R3, 0x2, R25 ;  /* 0x0000000203157824 */ /* 0x000fe200078e0219 */
[----:B--2---:R-:W-:-:S03]  /*13240*/  LEA R4, P2, R25, R96, 0x2 ;  /* 0x0000006019047211 */ /* 0x004fc600078410ff */
[----:B------:R2:W-:Y:S01]  /*13250*/  @P4 STG.E [R16.64], R198 ;  /* 0x000000c610004986 */ /* 0x0005e2000c10190c */
[----:B------:R-:W-:Y:S01]  /*13260*/  LEA.HI.X.SX32 R5, R25, R0, 0x2, P2 ;  /* 0x0000000019057211 */ /* 0x000fe200010f16ff */
[----:B------:R-:W-:Y:S01]  /*13270*/  IMAD R25, R3, 0x2, R21 ;  /* 0x0000000203197824 */ /* 0x000fe200078e0215 */
[C---:B------:R-:W-:Y:S02]  /*13280*/  LEA R8, P6, R21.reuse, R96, 0x2 ;  /* 0x0000006015087211 */ /* 0x040fe400078c10ff */
[----:B---3--:R-:W-:Y:S02]  /*13290*/  ISETP.LT.AND P4, PT, R124, c[0x0][0x17c], !P0 ;  /* 0x00005f007c007a0c */ /* 0x008fe40004781270 */
[----:B------:R-:W3:Y:S01]  /*132a0*/  LDL.LU R124, [R1+0x3c] ;  /* 0x00003c00017c7983 */ /* 0x000ee20000300800 */
[----:B------:R-:W-:Y:S01]  /*132b0*/  LEA.HI.X.SX32 R9, R21, R0, 0x2, P6 ;  /* 0x0000000015097211 */ /* 0x000fe200030f16ff */
[----:B------:R-:W-:Y:S02]  /*132c0*/  IMAD R21, R3, 0x2, R25 ;  /* 0x0000000203157824 */ /* 0x000fe400078e0219 */
[----:B------:R2:W-:Y:S01]  /*132d0*/  @P3 STG.E [R4.64], R7 ;  /* 0x0000000704003986 */ /* 0x0005e2000c10190c */
[----:B-1----:R-:W-:-:S02]  /*132e0*/  LEA R12, P3, R25, R96, 0x2 ;  /* 0x00000060190c7211 */ /* 0x002fc400078610ff */
[----:B--2---:R-:W-:Y:S02]  /*132f0*/  LEA R16, P6, R21, R96, 0x2 ;  /* 0x0000006015107211 */ /* 0x004fe400078c10ff */
[-C--:B------:R-:W-:Y:S01]  /*13300*/  LEA.HI.X.SX32 R13, R25, R0.reuse, 0x2, P3 ;  /* 0x00000000190d7211 */ /* 0x080fe200018f16ff */
[----:B------:R-:W-:Y:S01]  /*13310*/  IMAD R25, R3, 0x2, R21 ;  /* 0x0000000203197824 */ /* 0x000fe200078e0215 */
[----:B------:R1:W-:Y:S01]  /*13320*/  @P5 STG.E [R8.64], R11 ;  /* 0x0000000b08005986 */ /* 0x0003e2000c10190c */
[----:B------:R-:W-:-:S03]  /*13330*/  LEA.HI.X.SX32 R17, R21, R0, 0x2, P6 ;  /* 0x0000000015117211 */ /* 0x000fc600030f16ff */
[----:B------:R2:W-:Y:S01]  /*13340*/  @P1 STG.E [R12.64], R15 ;  /* 0x0000000f0c001986 */ /* 0x0005e2000c10190c */
[----:B------:R-:W-:-:S03]  /*13350*/  LEA R4, P1, R25, R96, 0x2 ;  /* 0x0000006019047211 */ /* 0x000fc600078210ff */
[----:B------:R-:W-:Y:S01]  /*13360*/  @P4 STG.E [R16.64], R19 ;  /* 0x0000001310004986 */ /* 0x000fe2000c10190c */
[----:B------:R-:W-:-:S03]  /*13370*/  ISETP.LT.AND P2, PT, R156, c[0x0][0x17c], !P0 ;  /* 0x00005f009c007a0c */ /* 0x000fc60004741270 */
[----:B------:R-:W3:Y:S01]  /*13380*/  LDL.LU R156, [R1+0x40] ;  /* 0x00004000019c7983 */ /* 0x000ee20000300800 */
[----:B------:R-:W-:-:S03]  /*13390*/  ISETP.LT.AND P5, PT, R155, c[0x0][0x17c], !P0 ;  /* 0x00005f009b007a0c */ /* 0x000fc600047a1270 */
[----:B------:R-:W3:Y:S01]  /*133a0*/  LDL.LU R155, [R1+0x44] ;  /* 0x00004400019b7983 */ /* 0x000ee20000300800 */
[----:B------:R-:W-:Y:S02]  /*133b0*/  LEA.HI.X.SX32 R5, R25, R0, 0x2, P1 ;  /* 0x0000000019057211 */ /* 0x000fe400008f16ff */
[----:B----4-:R-:W-:Y:S02]  /*133c0*/  ISETP.LT.AND P3, PT, R154, c[0x0][0x17c], !P0 ;  /* 0x00005f009a007a0c */ /* 0x010fe40004761270 */
[----:B------:R-:W4:Y:S01]  /*133d0*/  LDL.LU R154, [R1+0x48] ;  /* 0x00004800019a7983 */ /* 0x000f220000300800 */
[----:B------:R-:W-:-:S03]  /*133e0*/  ISETP.LT.AND P4, PT, R153, c[0x0][0x17c], !P0 ;  /* 0x00005f0099007a0c */ /* 0x000fc60004781270 */
[----:B------:R-:W4:Y:S01]  /*133f0*/  LDL.LU R153, [R1+0x4c] ;  /* 0x00004c0001997983 */ /* 0x000f220000300800 */
[----:B------:R-:W-:-:S03]  /*13400*/  ISETP.LT.AND P1, PT, R152, c[0x0][0x17c], !P0 ;  /* 0x00005f0098007a0c */ /* 0x000fc60004721270 */
[----:B------:R-:W4:Y:S01]  /*13410*/  LDL.LU R152, [R1+0x50] ;  /* 0x0000500001987983 */ /* 0x000f220000300800 */
[----:B------:R-:W-:-:S04]  /*13420*/  IMAD R7, R3, 0x2, R25 ;  /* 0x0000000203077824 */ /* 0x000fc800078e0219 */
[----:B-1----:R-:W-:Y:S01]  /*13430*/  IMAD R9, R3, 0x2, R7 ;  /* 0x0000000203097824 */ /* 0x002fe200078e0207 */
[-C--:B------:R-:W-:Y:S01]  /*13440*/  LEA R6, P6, R7, R96.reuse, 0x2 ;  /* 0x0000006007067211 */ /* 0x080fe200078c10ff */
[----:B------:R1:W-:Y:S02]  /*13450*/  @P2 STG.E [R4.64], R23 ;  /* 0x0000001704002986 */ /* 0x0003e4000c10190c */
[----:B------:R-:W-:Y:S01]  /*13460*/  IMAD R11, R3, 0x2, R9 ;  /* 0x00000002030b7824 */ /* 0x000fe200078e0209 */
[----:B------:R-:W-:Y:S02]  /*13470*/  LEA R8, P2, R9, R96, 0x2 ;  /* 0x0000006009087211 */ /* 0x000fe400078410ff */
[-C--:B------:R-:W-:Y:S01]  /*13480*/  LEA.HI.X.SX32 R7, R7, R0.reuse, 0x2, P6 ;  /* 0x0000000007077211 */ /* 0x080fe200030f16ff */
[----:B--2---:R-:W-:Y:S01]  /*13490*/  IMAD R13, R3, 0x2, R11 ;  /* 0x00000002030d7824 */ /* 0x004fe200078e020b */
[----:B------:R-:W-:-:S03]  /*134a0*/  LEA.HI.X.SX32 R9, R9, R0, 0x2, P2 ;  /* 0x0000000009097211 */ /* 0x000fc600010f16ff */
[----:B------:R-:W-:Y:S01]  /*134b0*/  IMAD R15, R3, 0x2, R13 ;  /* 0x00000002030f7824 */ /* 0x000fe200078e020d */
[----:B------:R2:W-:Y:S04]  /*134c0*/  @P5 STG.E [R6.64], R31 ;  /* 0x0000001f06005986 */ /* 0x0005e8000c10190c */
[----:B------:R3:W-:Y:S01]  /*134d0*/  @P3 STG.E [R8.64], R27 ;  /* 0x0000001b08003986 */ /* 0x0007e2000c10190c */
[-C--:B-1----:R-:W-:Y:S01]  /*134e0*/  LEA R4, P3, R13, R96.reuse, 0x2 ;  /* 0x000000600d047211 */ /* 0x082fe200078610ff */
[----:B------:R-:W-:Y:S01]  /*134f0*/  IMAD R17, R3, 0x2, R15 ;  /* 0x0000000203117824 */ /* 0x000fe200078e020f */
[----:B------:R-:W-:Y:S02]  /*13500*/  LEA R10, P6, R11, R96, 0x2 ;  /* 0x000000600b0a7211 */ /* 0x000fe400078c10ff */
[----:B------:R-:W-:Y:S01]  /*13510*/  LEA.HI.X.SX32 R5, R13, R0, 0x2, P3 ;  /* 0x000000000d057211 */ /* 0x000fe200018f16ff */
[----:B------:R-:W-:Y:S01]  /*13520*/  IMAD R13, R3, 0x2, R17 ;  /* 0x00000002030d7824 */ /* 0x000fe200078e0211 */
[----:B---3--:R-:W-:-:S02]  /*13530*/  ISETP.LT.AND P2, PT, R124, c[0x0][0x17c], !P0 ;  /* 0x00005f007c007a0c */ /* 0x008fc40004741270 */
[----:B------:R-:W-:Y:S01]  /*13540*/  LEA.HI.X.SX32 R11, R11, R0, 0x2, P6 ;  /* 0x000000000b0b7211 */ /* 0x000fe200030f16ff */
[----:B------:R-:W-:Y:S01]  /*13550*/  IMAD R19, R3, 0x2, R13 ;  /* 0x0000000203137824 */ /* 0x000fe200078e020d */
[----:B--2---:R-:W-:-:S04]  /*13560*/  LEA R6, P6, R15, R96, 0x2 ;  /* 0x000000600f067211 */ /* 0x004fc800078c10ff */
[----:B------:R-:W-:Y:S01]  /*13570*/  LEA.HI.X.SX32 R7, R15, R0, 0x2, P6 ;  /* 0x000000000f077211 */ /* 0x000fe200030f16ff */
[----:B------:R-:W-:Y:S01]  /*13580*/  IMAD R15, R3, 0x2, R19 ;  /* 0x00000002030f7824 */ /* 0x000fe200078e0213 */
[----:B------:R1:W-:Y:S04]  /*13590*/  @P4 STG.E [R10.64], R35 ;  /* 0x000000230a004986 */ /* 0x0003e8000c10190c */
[----:B------:R2:W-:Y:S01]  /*135a0*/  @P1 STG.E [R4.64], R43 ;  /* 0x0000002b04001986 */ /* 0x0005e2000c10190c */
[----:B------:R-:W-:Y:S01]  /*135b0*/  LEA R8, P1, R17, R96, 0x2 ;  /* 0x0000006011087211 */ /* 0x000fe200078210ff */
[----:B------:R-:W-:Y:S02]  /*135c0*/  IMAD R21, R3, 0x2, R15 ;  /* 0x0000000203157824 */ /* 0x000fe400078e020f */
[----:B------:R3:W-:Y:S01]  /*135d0*/  @P2 STG.E [R6.64], R39 ;  /* 0x0000002706002986 */ /* 0x0007e2000c10190c */
[----:B------:R-:W-:Y:S01]  /*135e0*/  LEA.HI.X.SX32 R9, R17, R0, 0x2, P1 ;  /* 0x0000000011097211 */ /* 0x000fe200008f16ff */
[----:B------:R-:W-:Y:S01]  /*135f0*/  IMAD R17, R3, 0x2, R21 ;  /* 0x0000000203117824 */ /* 0x000fe200078e0215 */
[----:B------:R-:W-:-:S02]  /*13600*/  LEA R2, P2, R13, R96, 0x2 ;  /* 0x000000600d027211 */ /* 0x000fc400078410ff */
[-C--:B-1----:R-:W-:Y:S02]  /*13610*/  LEA R10, P6, R19, R96.reuse, 0x2 ;  /* 0x00000060130a7211 */ /* 0x082fe400078c10ff */
[----:B------:R-:W-:Y:S02]  /*13620*/  LEA R12, P1, R15, R96, 0x2 ;  /* 0x000000600f0c7211 */ /* 0x000fe400078210ff */
[----:B------:R-:W-:Y:S02]  /*13630*/  ISETP.LT.AND P5, PT, R156, c[0x0][0x17c], !P0 ;  /* 0x00005f009c007a0c */ /* 0x000fe400047a1270 */
[----:B------:R-:W-:Y:S02]  /*13640*/  ISETP.LT.AND P4, PT, R155, c[0x0][0x17c], !P0 ;  /* 0x00005f009b007a0c */ /* 0x000fe40004781270 */
[-C--:B------:R-:W-:Y:S02]  /*13650*/  LEA.HI.X.SX32 R3, R13, R0.reuse, 0x2, P2 ;  /* 0x000000000d037211 */ /* 0x080fe400010f16ff */
[----:B------:R-:W-:-:S02]  /*13660*/  LEA.HI.X.SX32 R11, R19, R0, 0x2, P6 ;  /* 0x00000000130b7211 */ /* 0x000fc400030f16ff */
[----:B--2---:R-:W-:Y:S02]  /*13670*/  LEA R4, P6, R17, R96, 0x2 ;  /* 0x0000006011047211 */ /* 0x004fe400078c10ff */
[-C--:B------:R-:W-:Y:S02]  /*13680*/  LEA.HI.X.SX32 R13, R15, R0.reuse, 0x2, P1 ;  /* 0x000000000f0d7211 */ /* 0x080fe400008f16ff */
[----:B------:R-:W-:Y:S02]  /*13690*/  LEA.HI.X.SX32 R5, R17, R0, 0x2, P6 ;  /* 0x0000000011057211 */ /* 0x000fe400030f16ff */
[C---:B------:R-:W-:Y:S01]  /*136a0*/  LEA R96, P6, R21.reuse, R96, 0x2 ;  /* 0x0000006015607211 */ /* 0x040fe200078c10ff */
[----:B------:R3:W-:Y:S03]  /*136b0*/  @P5 STG.E [R8.64], R47 ;  /* 0x0000002f08005986 */ /* 0x0007e6000c10190c */
[----:B------:R-:W-:Y:S01]  /*136c0*/  LEA.HI.X.SX32 R97, R21, R0, 0x2, P6 ;  /* 0x0000000015617211 */ /* 0x000fe200030f16ff */
[----:B------:R3:W-:Y:S01]  /*136d0*/  @P4 STG.E [R2.64], R51 ;  /* 0x0000003302004986 */ /* 0x0007e2000c10190c */
[----:B----4-:R-:W-:-:S02]  /*136e0*/  ISETP.LT.AND P3, PT, R154, c[0x0][0x17c], !P0 ;  /* 0x00005f009a007a0c */ /* 0x010fc40004761270 */
[----:B------:R-:W-:Y:S02]  /*136f0*/  ISETP.LT.AND P2, PT, R153, c[0x0][0x17c], !P0 ;  /* 0x00005f0099007a0c */ /* 0x000fe40004741270 */
[----:B------:R-:W-:Y:S02]  /*13700*/  ISETP.LT.AND P1, PT, R152, c[0x0][0x17c], !P0 ;  /* 0x00005f0098007a0c */ /* 0x000fe40004721270 */
[----:B------:R-:W-:-:S07]  /*13710*/  ISETP.LT.AND P0, PT, R202, c[0x0][0x17c], !P0 ;  /* 0x00005f00ca007a0c */ /* 0x000fce0004701270 */
[----:B------:R3:W-:Y:S04]  /*13720*/  @P3 STG.E [R10.64], R55 ;  /* 0x000000370a003986 */ /* 0x0007e8000c10190c */
[----:B------:R3:W-:Y:S04]  /*13730*/  @P2 STG.E [R12.64], R59 ;  /* 0x0000003b0c002986 */ /* 0x0007e8000c10190c */
[----:B------:R3:W-:Y:S01]  /*13740*/  @P1 STG.E [R96.64], R63 ;  /* 0x0000003f60001986 */ /* 0x0007e2000c10190c */
[----:B------:R-:W-:Y:S05]  /*13750*/  @!P0 EXIT ;  /* 0x000000000000894d */ /* 0x000fea0003800000 */
[----:B------:R-:W-:Y:S01]  /*13760*/  STG.E [R4.64], R199 ;  /* 0x000000c704007986 */ /* 0x000fe2000c10190c */
[----:B------:R-:W-:Y:S05]  /*13770*/  EXIT ;  /* 0x000000000000794d */ /* 0x000fea0003800000 */
.L_x_2:
[----:B------:R-:W-:-:S00]  /*13780*/  BRA `(.L_x_2) ;  /* 0xfffffff000007947 */ /* 0x000fc0000383ffff */
[----:B------:R-:W-:-:S00]  /*13790*/  NOP ;  /* 0x0000000000007918 */ /* 0x000fc00000000000 */
        /* <DEDUP_REMOVED lines=14> */
.L_x_3:


//--------------------- .nv.shared.matmul_kernel  --------------------------
	.section	.nv.shared.matmul_kernel,"aw",@nobits
	.sectionflags	@""
	.align	16
